	.target	sm_90a

	.elftype	@"ET_EXEC"


//--------------------- .note.nv.tkinfo           --------------------------
	.section	.note.nv.tkinfo,"",@"SHT_NOTE"
	.sectionflags	@"SHF_NOTE_NV_TKINFO"
	.tkinfo
        /*0018*/ 	.word	0x00000002
        /*0030*/ 	.string	""
        /*0030*/ 	.string	"ptxas"
        /*0030*/ 	.string	"Cuda compilation tools, release 13.0, V13.0.88"
        /*0030*/ 	.string	"Build cuda_13.0.r13.0/compiler.36424714_0"
        /*0030*/ 	.string	"-v  -suppress-debug-info  -lineinfo  -arch sm_90a "



//--------------------- .note.nv.cuinfo           --------------------------
	.section	.note.nv.cuinfo,"",@"SHT_NOTE"
	.sectionflags	@"SHF_NOTE_NV_CUINFO"
        /*0018*/ 	.short	0x0002
        /*001a*/ 	.short	0x005a
        /*001c*/ 	.short	0x0082
	.zero		2


//--------------------- .nv.info                  --------------------------
	.section	.nv.info,"",@"SHT_CUDA_INFO"
	.align	4


	//----- nvinfo : EIATTR_REGCOUNT
	.align		4
        /*0000*/ 	.byte	0x04, 0x2f
        /*0002*/ 	.short	(.L_1 - .L_0)
	.align		4
.L_0:
        /*0004*/ 	.word	index@(matmul_kernel)
        /*0008*/ 	.word	0x000000ff


	//----- nvinfo : EIATTR_FRAME_SIZE
	.align		4
.L_1:
        /*000c*/ 	.byte	0x04, 0x11
        /*000e*/ 	.short	(.L_3 - .L_2)
	.align		4
.L_2:
        /*0010*/ 	.word	index@(matmul_kernel)
        /*0014*/ 	.word	0x00000860


	//----- nvinfo : EIATTR_MIN_STACK_SIZE
	.align		4
.L_3:
        /*0018*/ 	.byte	0x04, 0x12
        /*001a*/ 	.short	(.L_5 - .L_4)
	.align		4
.L_4:
        /*001c*/ 	.word	index@(matmul_kernel)
        /*0020*/ 	.word	0x00000860
.L_5:


//--------------------- .nv.compat                --------------------------
	.section	.nv.compat,"",@"SHT_CUDA_COMPAT_INFO"
	.align	4
        /*0000*/ 	.byte	0x02, 0x09, 0x01, 0x00, 0x02, 0x02, 0x04, 0x00, 0x02, 0x05, 0x05, 0x00, 0x03, 0x07, 0x01, 0x01
        /*0010*/ 	.byte	0x02, 0x03, 0x00, 0x00, 0x02, 0x06, 0x01, 0x00, 0x04, 0x0b, 0x08, 0x00, 0x00, 0x00, 0x00, 0x00
        /*0020*/ 	.byte	0x00, 0x00, 0x00, 0x00


//--------------------- .nv.info.matmul_kernel    --------------------------
	.section	.nv.info.matmul_kernel,"",@"SHT_CUDA_INFO"
	.sectionflags	@""
	.align	4


	//----- nvinfo : EIATTR_CUDA_API_VERSION
	.align		4
        /*0000*/ 	.byte	0x04, 0x37
        /*0002*/ 	.short	(.L_7 - .L_6)
.L_6:
        /*0004*/ 	.word	0x00000082


	//----- nvinfo : EIATTR_KPARAM_INFO
	.align		4
.L_7:
        /*0008*/ 	.byte	0x04, 0x17
        /*000a*/ 	.short	(.L_9 - .L_8)
.L_8:
        /*000c*/ 	.word	0x00000000
        /*0010*/ 	.short	0x000d
        /*0012*/ 	.short	0x0048
        /*0014*/ 	.byte	0x00, 0xf4, 0x21, 0x00


	//----- nvinfo : EIATTR_KPARAM_INFO
	.align		4
.L_9:
        /*0018*/ 	.byte	0x04, 0x17
        /*001a*/ 	.short	(.L_11 - .L_10)
.L_10:
        /*001c*/ 	.word	0x00000000
        /*0020*/ 	.short	0x000c
        /*0022*/ 	.short	0x0040
        /*0024*/ 	.byte	0x00, 0xf4, 0x21, 0x00


	//----- nvinfo : EIATTR_KPARAM_INFO
	.align		4
.L_11:
        /*0028*/ 	.byte	0x04, 0x17
        /*002a*/ 	.short	(.L_13 - .L_12)
.L_12:
        /*002c*/ 	.word	0x00000000
        /*0030*/ 	.short	0x000b
        /*0032*/ 	.short	0x0038
        /*0034*/ 	.byte	0x00, 0xf0, 0x11, 0x00


	//----- nvinfo : EIATTR_KPARAM_INFO
	.align		4
.L_13:
        /*0038*/ 	.byte	0x04, 0x17
        /*003a*/ 	.short	(.L_15 - .L_14)
.L_14:
        /*003c*/ 	.word	0x00000000
        /*0040*/ 	.short	0x000a
        /*0042*/ 	.short	0x0034
        /*0044*/ 	.byte	0x00, 0xf0, 0x11, 0x00


	//----- nvinfo : EIATTR_KPARAM_INFO
	.align		4
.L_15:
        /*0048*/ 	.byte	0x04, 0x17
        /*004a*/ 	.short	(.L_17 - .L_16)
.L_16:
        /*004c*/ 	.word	0x00000000
        /*0050*/ 	.short	0x0009
        /*0052*/ 	.short	0x0030
        /*0054*/ 	.byte	0x00, 0xf0, 0x11, 0x00


	//----- nvinfo : EIATTR_KPARAM_INFO
	.align		4
.L_17:
        /*0058*/ 	.byte	0x04, 0x17
        /*005a*/ 	.short	(.L_19 - .L_18)
.L_18:
        /*005c*/ 	.word	0x00000000
        /*0060*/ 	.short	0x0008
        /*0062*/ 	.short	0x002c
        /*0064*/ 	.byte	0x00, 0xf0, 0x11, 0x00


	//----- nvinfo : EIATTR_KPARAM_INFO
	.align		4
.L_19:
        /*0068*/ 	.byte	0x04, 0x17
        /*006a*/ 	.short	(.L_21 - .L_20)
.L_20:
        /*006c*/ 	.word	0x00000000
        /*0070*/ 	.short	0x0007
        /*0072*/ 	.short	0x0028
        /*0074*/ 	.byte	0x00, 0xf0, 0x11, 0x00


	//----- nvinfo : EIATTR_KPARAM_INFO
	.align		4
.L_21:
        /*0078*/ 	.byte	0x04, 0x17
        /*007a*/ 	.short	(.L_23 - .L_22)
.L_22:
        /*007c*/ 	.word	0x00000000
        /*0080*/ 	.short	0x0006
        /*0082*/ 	.short	0x0024
        /*0084*/ 	.byte	0x00, 0xf0, 0x11, 0x00


	//----- nvinfo : EIATTR_KPARAM_INFO
	.align		4
.L_23:
        /*0088*/ 	.byte	0x04, 0x17
        /*008a*/ 	.short	(.L_25 - .L_24)
.L_24:
        /*008c*/ 	.word	0x00000000
        /*0090*/ 	.short	0x0005
        /*0092*/ 	.short	0x0020
        /*0094*/ 	.byte	0x00, 0xf0, 0x11, 0x00


	//----- nvinfo : EIATTR_KPARAM_INFO
	.align		4
.L_25:
        /*0098*/ 	.byte	0x04, 0x17
        /*009a*/ 	.short	(.L_27 - .L_26)
.L_26:
        /*009c*/ 	.word	0x00000000
        /*00a0*/ 	.short	0x0004
        /*00a2*/ 	.short	0x001c
        /*00a4*/ 	.byte	0x00, 0xf0, 0x11, 0x00


	//----- nvinfo : EIATTR_KPARAM_INFO
	.align		4
.L_27:
        /*00a8*/ 	.byte	0x04, 0x17
        /*00aa*/ 	.short	(.L_29 - .L_28)
.L_28:
        /*00ac*/ 	.word	0x00000000
        /*00b0*/ 	.short	0x0003
        /*00b2*/ 	.short	0x0018
        /*00b4*/ 	.byte	0x00, 0xf0, 0x11, 0x00


	//----- nvinfo : EIATTR_KPARAM_INFO
	.align		4
.L_29:
        /*00b8*/ 	.byte	0x04, 0x17
        /*00ba*/ 	.short	(.L_31 - .L_30)
.L_30:
        /*00bc*/ 	.word	0x00000000
        /*00c0*/ 	.short	0x0002
        /*00c2*/ 	.short	0x0010
        /*00c4*/ 	.byte	0x00, 0xf4, 0x21, 0x00


	//----- nvinfo : EIATTR_KPARAM_INFO
	.align		4
.L_31:
        /*00c8*/ 	.byte	0x04, 0x17
        /*00ca*/ 	.short	(.L_33 - .L_32)
.L_32:
        /*00cc*/ 	.word	0x00000000
        /*00d0*/ 	.short	0x0001
        /*00d2*/ 	.short	0x0008
        /*00d4*/ 	.byte	0x00, 0xf4, 0x21, 0x00


	//----- nvinfo : EIATTR_KPARAM_INFO
	.align		4
.L_33:
        /*00d8*/ 	.byte	0x04, 0x17
        /*00da*/ 	.short	(.L_35 - .L_34)
.L_34:
        /*00dc*/ 	.word	0x00000000
        /*00e0*/ 	.short	0x0000
        /*00e2*/ 	.short	0x0000
        /*00e4*/ 	.byte	0x00, 0xf4, 0x21, 0x00


	//----- nvinfo : EIATTR_SPARSE_MMA_MASK
	.align		4
.L_35:
        /*00e8*/ 	.byte	0x03, 0x50
        /*00ea*/ 	.short	0x0000


	//----- nvinfo : EIATTR_MAXREG_COUNT
	.align		4
        /*00ec*/ 	.byte	0x03, 0x1b
        /*00ee*/ 	.short	0x00ff


	//----- nvinfo : EIATTR_NUM_BARRIERS
	.align		4
        /*00f0*/ 	.byte	0x02, 0x4c
        /*00f2*/ 	.byte	0x01
	.zero		1


	//----- nvinfo : EIATTR_ANNOTATIONS
	.align		4
        /*00f4*/ 	.byte	0x04, 0x55
        /*00f6*/ 	.short	(.L_37 - .L_36)


	//   ....[0]....
.L_36:
        /*00f8*/ 	.word	0x00000001
        /*00fc*/ 	.byte	0x70, 0x07, 0x00, 0x00, 0x01, 0x00, 0x00, 0x00, 0xa0, 0x07, 0x00, 0x00, 0x01, 0x00, 0x00, 0x00
        /* <DEDUP_REMOVED lines=828> */
        /*34cc*/ 	.byte	0xd0, 0x73, 0x01, 0x00, 0x01, 0x00, 0x00, 0x00, 0xe0, 0x73, 0x01, 0x00


	//----- nvinfo : EIATTR_MERCURY_ISA_VERSION
	.align		4
.L_37:
        /*34d8*/ 	.byte	0x03, 0x5f
        /*34da*/ 	.short	0x0101


	//----- nvinfo : EIATTR_EXIT_INSTR_OFFSETS
	.align		4
        /*34dc*/ 	.byte	0x04, 0x1c
        /*34de*/ 	.short	(.L_39 - .L_38)


	//   ....[0]....
.L_38:
        /*34e0*/ 	.word	0x000176f0


	//   ....[1]....
        /*34e4*/ 	.word	0x00017720


	//----- nvinfo : EIATTR_REQNTID
	.align		4
.L_39:
        /*34e8*/ 	.byte	0x04, 0x10
        /*34ea*/ 	.short	(.L_41 - .L_40)
.L_40:
        /*34ec*/ 	.word	0x00000100
        /*34f0*/ 	.word	0x00000001
        /*34f4*/ 	.word	0x00000001


	//----- nvinfo : EIATTR_CBANK_PARAM_SIZE
	.align		4
.L_41:
        /*34f8*/ 	.byte	0x03, 0x19
        /*34fa*/ 	.short	0x0050


	//----- nvinfo : EIATTR_PARAM_CBANK
	.align		4
        /*34fc*/ 	.byte	0x04, 0x0a
        /*34fe*/ 	.short	(.L_43 - .L_42)
	.align		4
.L_42:
        /*3500*/ 	.word	index@(.nv.constant0.matmul_kernel)
        /*3504*/ 	.short	0x0210
        /*3506*/ 	.short	0x0050


	//----- nvinfo : EIATTR_SW_WAR
	.align		4
.L_43:
        /*3508*/ 	.byte	0x04, 0x36
        /*350a*/ 	.short	(.L_45 - .L_44)
.L_44:
        /*350c*/ 	.word	0x00000008
.L_45:


//--------------------- .nv.callgraph             --------------------------
	.section	.nv.callgraph,"",@"SHT_CUDA_CALLGRAPH"
	.align	4
	.sectionentsize	8
	.align		4
        /*0000*/ 	.word	0x00000000
	.align		4
        /*0004*/ 	.word	0xffffffff
	.align		4
        /*0008*/ 	.word	0x00000000
	.align		4
        /*000c*/ 	.word	0xfffffffe
	.align		4
        /*0010*/ 	.word	0x00000000
	.align		4
        /*0014*/ 	.word	0xfffffffd
	.align		4
        /*0018*/ 	.word	0x00000000
	.align		4
        /*001c*/ 	.word	0xfffffffc


//--------------------- .text.matmul_kernel       --------------------------
	.section	.text.matmul_kernel,"ax",@progbits
	.align	128
        .global         matmul_kernel
        .type           matmul_kernel,@function
        .size           matmul_kernel,(.L_x_3 - matmul_kernel)
        .other          matmul_kernel,@"STO_CUDA_ENTRY STV_DEFAULT"
matmul_kernel:
.text.matmul_kernel:
[----:B------:R-:W0:Y:S08]  /*0000*/  LDC R1, c[0x0][0x28] ;  /* 0x00000a00ff017b82 */ /* 0x000e300000000800 */
[----:B------:R-:W1:Y:S01]  /*0010*/  LDC.64 R28, c[0x0][0x228] ;  /* 0x00008a00ff1c7b82 */ /* 0x000e620000000a00 */
[----:B------:R-:W2:Y:S01]  /*0020*/  S2R R5, SR_CTAID.X ;  /* 0x0000000000057919 */ /* 0x000ea20000002500 */
[----:B0-----:R-:W-:Y:S01]  /*0030*/  VIADD R1, R1, 0xfffff7a0 ;  /* 0xfffff7a001017836 */ /* 0x001fe20000000000 */
[----:B------:R-:W-:Y:S01]  /*0040*/  UMOV UR5, 0x400 ;  /* 0x0000040000057882 */ /* 0x000fe20000000000 */
[----:B------:R-:W-:Y:S01]  /*0050*/  ULDC.64 UR24, c[0x0][0x208] ;  /* 0x0000820000187ab9 */ /* 0x000fe20000000a00 */
[----:B------:R-:W0:Y:S01]  /*0060*/  S2R R152, SR_TID.X ;  /* 0x0000000000987919 */ /* 0x000e220000002100 */
[----:B------:R-:W-:-:S02]  /*0070*/  CS2R R24, SRZ ;  /* 0x0000000000187805 */ /* 0x000fc4000001ff00 */
[----:B------:R-:W-:Y:S01]  /*0080*/  CS2R R26, SRZ ;  /* 0x00000000001a7805 */ /* 0x000fe2000001ff00 */
[----:B------:R-:W3:Y:S01]  /*0090*/  LDC R135, c[0x0][0x230] ;  /* 0x00008c00ff877b82 */ /* 0x000ee20000000800 */
[----:B------:R-:W-:Y:S02]  /*00a0*/  CS2R R68, SRZ ;  /* 0x0000000000447805 */ /* 0x000fe4000001ff00 */
[----:B------:R-:W-:Y:S02]  /*00b0*/  CS2R R70, SRZ ;  /* 0x0000000000467805 */ /* 0x000fe4000001ff00 */
[----:B------:R-:W-:Y:S02]  /*00c0*/  CS2R R64, SRZ ;  /* 0x0000000000407805 */ /* 0x000fe4000001ff00 */
[----:B------:R-:W-:Y:S02]  /*00d0*/  CS2R R66, SRZ ;  /* 0x0000000000427805 */ /* 0x000fe4000001ff00 */
[----:B------:R-:W-:-:S02]  /*00e0*/  CS2R R60, SRZ ;  /* 0x00000000003c7805 */ /* 0x000fc4000001ff00 */
[----:B------:R-:W-:Y:S02]  /*00f0*/  CS2R R62, SRZ ;  /* 0x00000000003e7805 */ /* 0x000fe4000001ff00 */
[----:B------:R-:W-:Y:S01]  /*0100*/  CS2R R56, SRZ ;  /* 0x0000000000387805 */ /* 0x000fe2000001ff00 */
[----:B------:R-:W4:Y:S01]  /*0110*/  S2UR UR4, SR_CgaCtaId ;  /* 0x00000000000479c3 */ /* 0x000f220000008800 */
[----:B------:R-:W-:Y:S02]  /*0120*/  CS2R R58, SRZ ;  /* 0x00000000003a7805 */ /* 0x000fe4000001ff00 */
[----:B------:R-:W-:Y:S02]  /*0130*/  CS2R R100, SRZ ;  /* 0x0000000000647805 */ /* 0x000fe4000001ff00 */
[----:B------:R-:W-:Y:S02]  /*0140*/  CS2R R102, SRZ ;  /* 0x0000000000667805 */ /* 0x000fe4000001ff00 */
[----:B------:R-:W-:-:S02]  /*0150*/  CS2R R96, SRZ ;  /* 0x0000000000607805 */ /* 0x000fc4000001ff00 */
[----:B------:R-:W-:Y:S02]  /*0160*/  CS2R R98, SRZ ;  /* 0x0000000000627805 */ /* 0x000fe4000001ff00 */
[----:B------:R-:W-:Y:S02]  /*0170*/  CS2R R92, SRZ ;  /* 0x00000000005c7805 */ /* 0x000fe4000001ff00 */
[----:B------:R-:W-:Y:S01]  /*0180*/  CS2R R94, SRZ ;  /* 0x00000000005e7805 */ /* 0x000fe2000001ff00 */
[----:B-1----:R-:W-:Y:S01]  /*0190*/  VIADD R0, R29, 0x1ff ;  /* 0x000001ff1d007836 */ /* 0x002fe20000000000 */
[----:B------:R-:W-:Y:S02]  /*01a0*/  CS2R R88, SRZ ;  /* 0x0000000000587805 */ /* 0x000fe4000001ff00 */
[----:B------:R-:W-:Y:S02]  /*01b0*/  CS2R R90, SRZ ;  /* 0x00000000005a7805 */ /* 0x000fe4000001ff00 */
[----:B------:R-:W-:-:S02]  /*01c0*/  CS2R R124, SRZ ;  /* 0x00000000007c7805 */ /* 0x000fc4000001ff00 */
[----:B------:R-:W-:Y:S02]  /*01d0*/  CS2R R126, SRZ ;  /* 0x00000000007e7805 */ /* 0x000fe4000001ff00 */
[----:B------:R-:W-:Y:S02]  /*01e0*/  SHF.R.S32.HI R3, RZ, 0x1f, R0 ;  /* 0x0000001fff037819 */ /* 0x000fe40000011400 */
[----:B------:R-:W-:Y:S02]  /*01f0*/  CS2R R20, SRZ ;  /* 0x0000000000147805 */ /* 0x000fe4000001ff00 */
[----:B------:R-:W-:Y:S01]  /*0200*/  CS2R R22, SRZ ;  /* 0x0000000000167805 */ /* 0x000fe2000001ff00 */
[----:B---3--:R-:W-:Y:S01]  /*0210*/  VIADD R135, R135, 0x3f ;  /* 0x0000003f87877836 */ /* 0x008fe20000000000 */
[----:B------:R-:W-:Y:S02]  /*0220*/  LEA.HI R3, R3, R0, RZ, 0x9 ;  /* 0x0000000003037211 */ /* 0x000fe400078f48ff */
[----:B------:R-:W-:-:S02]  /*0230*/  CS2R R16, SRZ ;  /* 0x0000000000107805 */ /* 0x000fc4000001ff00 */
[----:B--2---:R-:W-:Y:S02]  /*0240*/  IABS R8, R5 ;  /* 0x0000000500087213 */ /* 0x004fe40000000000 */
[----:B------:R-:W-:Y:S02]  /*0250*/  CS2R R18, SRZ ;  /* 0x0000000000127805 */ /* 0x000fe4000001ff00 */
[----:B------:R-:W-:Y:S02]  /*0260*/  SHF.R.S32.HI R3, RZ, 0x9, R3 ;  /* 0x00000009ff037819 */ /* 0x000fe40000011403 */
[----:B------:R-:W-:Y:S02]  /*0270*/  CS2R R120, SRZ ;  /* 0x0000000000787805 */ /* 0x000fe4000001ff00 */
[----:B0-----:R-:W-:Y:S01]  /*0280*/  LOP3.LUT R251, R152, 0x3f, RZ, 0xc0, !PT ;  /* 0x0000003f98fb7812 */ /* 0x001fe200078ec0ff */
[----:B----4-:R-:W-:Y:S01]  /*0290*/  ULEA UR5, UR4, UR5, 0x18 ;  /* 0x0000000504057291 */ /* 0x010fe2000f8ec03f */
[----:B------:R-:W-:Y:S01]  /*02a0*/  CS2R R122, SRZ ;  /* 0x00000000007a7805 */ /* 0x000fe2000001ff00 */
[----:B------:R-:W-:Y:S01]  /*02b0*/  IMAD.SHL.U32 R4, R3, 0x8, RZ ;  /* 0x0000000803047824 */ /* 0x000fe200078e00ff */
[----:B------:R-:W-:-:S02]  /*02c0*/  CS2R R12, SRZ ;  /* 0x00000000000c7805 */ /* 0x000fc4000001ff00 */
[----:B------:R-:W-:Y:S02]  /*02d0*/  CS2R R14, SRZ ;  /* 0x00000000000e7805 */ /* 0x000fe4000001ff00 */
[-C--:B------:R-:W-:Y:S02]  /*02e0*/  IABS R7, R4.reuse ;  /* 0x0000000400077213 */ /* 0x080fe40000000000 */
[----:B------:R-:W-:Y:S02]  /*02f0*/  IABS R10, R4 ;  /* 0x00000004000a7213 */ /* 0x000fe40000000000 */
[----:B------:R-:W0:Y:S08]  /*0300*/  I2F.RP R0, R7 ;  /* 0x0000000700007306 */ /* 0x000e300000209400 */
[----:B0-----:R-:W0:Y:S02]  /*0310*/  MUFU.RCP R0, R0 ;  /* 0x0000000000007308 */ /* 0x001e240000001000 */
[----:B0-----:R-:W-:-:S02]  /*0320*/  VIADD R2, R0, 0xffffffe ;  /* 0x0ffffffe00027836 */ /* 0x001fc40000000000 */
[----:B------:R-:W-:-:S04]  /*0330*/  IMAD.MOV R0, RZ, RZ, -R10 ;  /* 0x000000ffff007224 */ /* 0x000fc800078e0a0a */
[----:B------:R0:W1:Y:S02]  /*0340*/  F2I.FTZ.U32.TRUNC.NTZ R3, R2 ;  /* 0x0000000200037305 */ /* 0x000064000021f000 */
[----:B0-----:R-:W-:Y:S02]  /*0350*/  IMAD.MOV.U32 R2, RZ, RZ, RZ ;  /* 0x000000ffff027224 */ /* 0x001fe400078e00ff */
[----:B-1----:R-:W-:-:S04]  /*0360*/  IMAD.MOV R6, RZ, RZ, -R3 ;  /* 0x000000ffff067224 */ /* 0x002fc800078e0a03 */
[----:B------:R-:W-:Y:S02]  /*0370*/  IMAD R9, R6, R7, RZ ;  /* 0x0000000706097224 */ /* 0x000fe400078e02ff */
[----:B------:R-:W-:Y:S02]  /*0380*/  IMAD.MOV.U32 R6, RZ, RZ, R8 ;  /* 0x000000ffff067224 */ /* 0x000fe400078e0008 */
[----:B------:R-:W-:-:S06]  /*0390*/  IMAD.HI.U32 R3, R3, R9, R2 ;  /* 0x0000000903037227 */ /* 0x000fcc00078e0002 */
[----:B------:R-:W-:-:S04]  /*03a0*/  IMAD.HI.U32 R3, R3, R6, RZ ;  /* 0x0000000603037227 */ /* 0x000fc800078e00ff */
[----:B------:R-:W-:-:S05]  /*03b0*/  IMAD R0, R3, R0, R6 ;  /* 0x0000000003007224 */ /* 0x000fca00078e0206 */
[----:B------:R-:W-:-:S13]  /*03c0*/  ISETP.GT.U32.AND P1, PT, R7, R0, PT ;  /* 0x000000000700720c */ /* 0x000fda0003f24070 */
[----:B------:R-:W-:Y:S02]  /*03d0*/  @!P1 IMAD.IADD R0, R0, 0x1, -R7 ;  /* 0x0000000100009824 */ /* 0x000fe400078e0a07 */
[----:B------:R-:W-:Y:S01]  /*03e0*/  @!P1 VIADD R3, R3, 0x1 ;  /* 0x0000000103039836 */ /* 0x000fe20000000000 */
[----:B------:R-:W-:Y:S02]  /*03f0*/  ISETP.NE.AND P1, PT, R4, RZ, PT ;  /* 0x000000ff0400720c */ /* 0x000fe40003f25270 */
[----:B------:R-:W-:Y:S02]  /*0400*/  ISETP.GE.U32.AND P0, PT, R0, R7, PT ;  /* 0x000000070000720c */ /* 0x000fe40003f06070 */
[----:B------:R-:W-:-:S04]  /*0410*/  LOP3.LUT R0, R5, R4, RZ, 0x3c, !PT ;  /* 0x0000000405007212 */ /* 0x000fc800078e3cff */
[----:B------:R-:W-:Y:S01]  /*0420*/  ISETP.GE.AND P2, PT, R0, RZ, PT ;  /* 0x000000ff0000720c */ /* 0x000fe20003f46270 */
[----:B------:R-:W-:-:S06]  /*0430*/  VIADD R0, R28, 0x3f ;  /* 0x0000003f1c007836 */ /* 0x000fcc0000000000 */
[----:B------:R-:W-:-:S04]  /*0440*/  @P0 VIADD R3, R3, 0x1 ;  /* 0x0000000103030836 */ /* 0x000fc80000000000 */
[----:B------:R-:W-:Y:S01]  /*0450*/  IMAD.MOV.U32 R2, RZ, RZ, R3 ;  /* 0x000000ffff027224 */ /* 0x000fe200078e0003 */
[----:B------:R-:W-:-:S03]  /*0460*/  SHF.R.S32.HI R3, RZ, 0x1f, R0 ;  /* 0x0000001fff037819 */ /* 0x000fc60000011400 */
[----:B------:R-:W-:Y:S01]  /*0470*/  @!P2 IMAD.MOV R2, RZ, RZ, -R2 ;  /* 0x000000ffff02a224 */ /* 0x000fe200078e0a02 */
[----:B------:R-:W-:Y:S02]  /*0480*/  @!P1 LOP3.LUT R2, RZ, R4, RZ, 0x33, !PT ;  /* 0x00000004ff029212 */ /* 0x000fe400078e33ff */
[----:B------:R-:W-:-:S03]  /*0490*/  LEA.HI R3, R3, R0, RZ, 0x6 ;  /* 0x0000000003037211 */ /* 0x000fc600078f30ff */
[----:B------:R-:W-:Y:S02]  /*04a0*/  IMAD.SHL.U32 R30, R2, 0x8, RZ ;  /* 0x00000008021e7824 */ /* 0x000fe400078e00ff */
[----:B------:R-:W-:-:S03]  /*04b0*/  IMAD.MOV R2, RZ, RZ, -R2 ;  /* 0x000000ffff027224 */ /* 0x000fc600078e0a02 */
[----:B------:R-:W-:Y:S01]  /*04c0*/  LEA.HI.SX32 R3, R3, -R30, 0x1a ;  /* 0x8000001e03037211 */ /* 0x000fe200078fd2ff */
[----:B------:R-:W-:-:S03]  /*04d0*/  IMAD R4, R4, R2, R5 ;  /* 0x0000000204047224 */ /* 0x000fc600078e0205 */
[----:B------:R-:W-:Y:S02]  /*04e0*/  VIMNMX R11, R3, 0x8, PT ;  /* 0x00000008030b7848 */ /* 0x000fe40003fe0100 */
[----:B------:R-:W-:Y:S02]  /*04f0*/  IABS R9, R4 ;  /* 0x0000000400097213 */ /* 0x000fe40000000000 */
[----:B------:R-:W-:-:S04]  /*0500*/  IABS R7, R11 ;  /* 0x0000000b00077213 */ /* 0x000fc80000000000 */
[----:B------:R-:W0:Y:S08]  /*0510*/  I2F.RP R0, R7 ;  /* 0x0000000700007306 */ /* 0x000e300000209400 */
[----:B0-----:R-:W0:Y:S02]  /*0520*/  MUFU.RCP R0, R0 ;  /* 0x0000000000007308 */ /* 0x001e240000001000 */
[----:B0-----:R-:W-:-:S06]  /*0530*/  VIADD R3, R0, 0xffffffe ;  /* 0x0ffffffe00037836 */ /* 0x001fcc0000000000 */
[----:B------:R-:W0:Y:S02]  /*0540*/  F2I.FTZ.U32.TRUNC.NTZ R3, R3 ;  /* 0x0000000300037305 */ /* 0x000e24000021f000 */
[----:B0-----:R-:W-:-:S04]  /*0550*/  IMAD.MOV R6, RZ, RZ, -R3 ;  /* 0x000000ffff067224 */ /* 0x001fc800078e0a03 */
[----:B------:R-:W-:Y:S01]  /*0560*/  IMAD.MOV.U32 R2, RZ, RZ, R6 ;  /* 0x000000ffff027224 */ /* 0x000fe200078e0006 */
[----:B------:R-:W-:-:S03]  /*0570*/  IABS R6, R11 ;  /* 0x0000000b00067213 */ /* 0x000fc60000000000 */
[----:B------:R-:W-:Y:S02]  /*0580*/  IMAD R5, R2, R7, RZ ;  /* 0x0000000702057224 */ /* 0x000fe400078e02ff */
[----:B------:R-:W-:Y:S02]  /*0590*/  IMAD.MOV.U32 R2, RZ, RZ, RZ ;  /* 0x000000ffff027224 */ /* 0x000fe400078e00ff */
[----:B------:R-:W-:Y:S02]  /*05a0*/  IMAD.MOV R0, RZ, RZ, -R6 ;  /* 0x000000ffff007224 */ /* 0x000fe400078e0a06 */
[----:B------:R-:W-:-:S06]  /*05b0*/  IMAD.HI.U32 R2, R3, R5, R2 ;  /* 0x0000000503027227 */ /* 0x000fcc00078e0002 */
[----:B------:R-:W-:-:S04]  /*05c0*/  IMAD.HI.U32 R2, R2, R9, RZ ;  /* 0x0000000902027227 */ /* 0x000fc800078e00ff */
[----:B------:R-:W-:Y:S01]  /*05d0*/  IMAD R0, R2, R0, R9 ;  /* 0x0000000002007224 */ /* 0x000fe200078e0209 */
[----:B------:R-:W-:-:S04]  /*05e0*/  CS2R R8, SRZ ;  /* 0x0000000000087805 */ /* 0x000fc8000001ff00 */
[----:B------:R-:W-:-:S13]  /*05f0*/  ISETP.GT.U32.AND P1, PT, R7, R0, PT ;  /* 0x000000000700720c */ /* 0x000fda0003f24070 */
[----:B------:R-:W-:Y:S02]  /*0600*/  @!P1 IMAD.IADD R0, R0, 0x1, -R7 ;  /* 0x0000000100009824 */ /* 0x000fe400078e0a07 */
[----:B------:R-:W-:Y:S01]  /*0610*/  @!P1 VIADD R2, R2, 0x1 ;  /* 0x0000000102029836 */ /* 0x000fe20000000000 */
[----:B------:R-:W-:Y:S02]  /*0620*/  ISETP.NE.AND P1, PT, R11, RZ, PT ;  /* 0x000000ff0b00720c */ /* 0x000fe40003f25270 */
[----:B------:R-:W-:Y:S02]  /*0630*/  ISETP.GE.U32.AND P0, PT, R0, R7, PT ;  /* 0x000000070000720c */ /* 0x000fe40003f06070 */
[----:B------:R-:W-:Y:S02]  /*0640*/  CS2R R6, SRZ ;  /* 0x0000000000067805 */ /* 0x000fe4000001ff00 */
[----:B------:R-:W-:-:S04]  /*0650*/  LOP3.LUT R0, R4, R11, RZ, 0x3c, !PT ;  /* 0x0000000b04007212 */ /* 0x000fc800078e3cff */
[----:B------:R-:W-:-:S05]  /*0660*/  ISETP.GE.AND P2, PT, R0, RZ, PT ;  /* 0x000000ff0000720c */ /* 0x000fca0003f46270 */
[----:B------:R-:W-:Y:S01]  /*0670*/  @P0 VIADD R2, R2, 0x1 ;  /* 0x0000000102020836 */ /* 0x000fe20000000000 */
[----:B------:R-:W-:-:S03]  /*0680*/  ISETP.GE.AND P0, PT, R135, 0x40, PT ;  /* 0x000000408700780c */ /* 0x000fc60003f06270 */
[----:B------:R-:W-:-:S04]  /*0690*/  IMAD.MOV.U32 R0, RZ, RZ, R2 ;  /* 0x000000ffff007224 */ /* 0x000fc800078e0002 */
[----:B------:R-:W-:Y:S01]  /*06a0*/  @!P2 IMAD.MOV R0, RZ, RZ, -R0 ;  /* 0x000000ffff00a224 */ /* 0x000fe200078e0a00 */
[----:B------:R-:W-:-:S05]  /*06b0*/  @!P1 LOP3.LUT R0, RZ, R11, RZ, 0x33, !PT ;  /* 0x0000000bff009212 */ /* 0x000fca00078e33ff */
[----:B------:R-:W-:Y:S02]  /*06c0*/  IMAD.MOV R2, RZ, RZ, -R0 ;  /* 0x000000ffff027224 */ /* 0x000fe400078e0a00 */
[----:B------:R-:W-:Y:S02]  /*06d0*/  IMAD.SHL.U32 R3, R0, 0x200, RZ ;  /* 0x0000020000037824 */ /* 0x000fe400078e00ff */
[----:B------:R-:W-:Y:S01]  /*06e0*/  IMAD R2, R11, R2, R4 ;  /* 0x000000020b027224 */ /* 0x000fe200078e0204 */
[----:B------:R-:W-:Y:S02]  /*06f0*/  CS2R R10, SRZ ;  /* 0x00000000000a7805 */ /* 0x000fe4000001ff00 */
[----:B------:R-:W-:Y:S01]  /*0700*/  CS2R R4, SRZ ;  /* 0x0000000000047805 */ /* 0x000fe2000001ff00 */
[----:B------:R-:W-:Y:S01]  /*0710*/  IMAD.IADD R30, R30, 0x1, R2 ;  /* 0x000000011e1e7824 */ /* 0x000fe200078e0202 */
[----:B------:R-:W-:-:S04]  /*0720*/  SHF.R.U32.HI R2, RZ, 0x6, R152 ;  /* 0x00000006ff027819 */ /* 0x000fc80000011698 */
[----:B------:R-:W-:-:S04]  /*0730*/  SGXT.U32 R2, R2, 0x2 ;  /* 0x000000020202781a */ /* 0x000fc80000000000 */
[C-C-:B------:R-:W-:Y:S02]  /*0740*/  LOP3.LUT R152, R3.reuse, 0x4, R2.reuse, 0xfe, !PT ;  /* 0x0000000403987812 */ /* 0x140fe400078efe02 */
[C-C-:B------:R-:W-:Y:S02]  /*0750*/  LOP3.LUT R153, R3.reuse, 0x8, R2.reuse, 0xfe, !PT ;  /* 0x0000000803997812 */ /* 0x140fe400078efe02 */
[C-C-:B------:R-:W-:Y:S01]  /*0760*/  LOP3.LUT R154, R3.reuse, 0xc, R2.reuse, 0xfe, !PT ;  /* 0x0000000c039a7812 */ /* 0x140fe200078efe02 */
[----:B------:R-:W-:Y:S01]  /*0770*/  STL [R1+0x484], R152 ;  /* 0x0004849801007387 */ /* 0x000fe20000100800 */
[C-C-:B------:R-:W-:Y:S02]  /*0780*/  LOP3.LUT R155, R3.reuse, 0x10, R2.reuse, 0xfe, !PT ;  /* 0x00000010039b7812 */ /* 0x140fe400078efe02 */
[C-C-:B------:R-:W-:Y:S01]  /*0790*/  LOP3.LUT R156, R3.reuse, 0x14, R2.reuse, 0xfe, !PT ;  /* 0x00000014039c7812 */ /* 0x140fe200078efe02 */
[----:B------:R-:W-:Y:S01]  /*07a0*/  STL [R1+0x480], R153 ;  /* 0x0004809901007387 */ /* 0x000fe20000100800 */
[----:B------:R-:W-:-:S02]  /*07b0*/  LOP3.LUT R157, R3, 0x18, R2, 0xfe, !PT ;  /* 0x00000018039d7812 */ /* 0x000fc400078efe02 */
[C-C-:B------:R-:W-:Y:S01]  /*07c0*/  LOP3.LUT R158, R3.reuse, 0x1c, R2.reuse, 0xfe, !PT ;  /* 0x0000001c039e7812 */ /* 0x140fe200078efe02 */
[----:B------:R-:W-:Y:S01]  /*07d0*/  STL [R1+0x47c], R154 ;  /* 0x00047c9a01007387 */ /* 0x000fe20000100800 */
[C-C-:B------:R-:W-:Y:S02]  /*07e0*/  LOP3.LUT R159, R3.reuse, 0x20, R2.reuse, 0xfe, !PT ;  /* 0x00000020039f7812 */ /* 0x140fe400078efe02 */
[C-C-:B------:R-:W-:Y:S01]  /*07f0*/  LOP3.LUT R160, R3.reuse, 0x24, R2.reuse, 0xfe, !PT ;  /* 0x0000002403a07812 */ /* 0x140fe200078efe02 */
[----:B------:R-:W-:Y:S01]  /*0800*/  STL [R1+0x478], R155 ;  /* 0x0004789b01007387 */ /* 0x000fe20000100800 */
[C-C-:B------:R-:W-:Y:S02]  /*0810*/  LOP3.LUT R161, R3.reuse, 0x28, R2.reuse, 0xfe, !PT ;  /* 0x0000002803a17812 */ /* 0x140fe400078efe02 */
[C---:B------:R-:W-:Y:S01]  /*0820*/  LOP3.LUT R162, R3.reuse, 0x2c, R2, 0xfe, !PT ;  /* 0x0000002c03a27812 */ /* 0x040fe200078efe02 */
[----:B------:R-:W-:Y:S01]  /*0830*/  STL [R1+0x474], R156 ;  /* 0x0004749c01007387 */ /* 0x000fe20000100800 */
[----:B------:R-:W-:-:S02]  /*0840*/  LOP3.LUT R0, R3, R2, RZ, 0xfc, !PT ;  /* 0x0000000203007212 */ /* 0x000fc400078efcff */
[C-C-:B------:R-:W-:Y:S01]  /*0850*/  LOP3.LUT R163, R3.reuse, 0x30, R2.reuse, 0xfe, !PT ;  /* 0x0000003003a37812 */ /* 0x140fe200078efe02 */
[----:B------:R-:W-:Y:S01]  /*0860*/  STL [R1+0x470], R157 ;  /* 0x0004709d01007387 */ /* 0x000fe20000100800 */
[C-C-:B------:R-:W-:Y:S02]  /*0870*/  LOP3.LUT R164, R3.reuse, 0x34, R2.reuse, 0xfe, !PT ;  /* 0x0000003403a47812 */ /* 0x140fe400078efe02 */
[C-C-:B------:R-:W-:Y:S01]  /*0880*/  LOP3.LUT R165, R3.reuse, 0x38, R2.reuse, 0xfe, !PT ;  /* 0x0000003803a57812 */ /* 0x140fe200078efe02 */
[----:B------:R-:W-:Y:S01]  /*0890*/  STL [R1+0x46c], R158 ;  /* 0x00046c9e01007387 */ /* 0x000fe20000100800 */
[----:B------:R-:W-:Y:S02]  /*08a0*/  LOP3.LUT R166, R3, 0x3c, R2, 0xfe, !PT ;  /* 0x0000003c03a67812 */ /* 0x000fe400078efe02 */
[C---:B------:R-:W-:Y:S01]  /*08b0*/  LOP3.LUT R167, R0.reuse, 0x40, RZ, 0xfc, !PT ;  /* 0x0000004000a77812 */ /* 0x040fe200078efcff */
[----:B------:R-:W-:Y:S01]  /*08c0*/  STL [R1+0x468], R159 ;  /* 0x0004689f01007387 */ /* 0x000fe20000100800 */
[----:B------:R-:W-:-:S02]  /*08d0*/  LOP3.LUT R168, R0, 0x44, RZ, 0xfc, !PT ;  /* 0x0000004400a87812 */ /* 0x000fc400078efcff */
[C---:B------:R-:W-:Y:S01]  /*08e0*/  LOP3.LUT R169, R0.reuse, 0x48, RZ, 0xfc, !PT ;  /* 0x0000004800a97812 */ /* 0x040fe200078efcff */
[----:B------:R-:W-:Y:S01]  /*08f0*/  STL [R1+0x464], R160 ;  /* 0x000464a001007387 */ /* 0x000fe20000100800 */
[C---:B------:R-:W-:Y:S02]  /*0900*/  LOP3.LUT R170, R0.reuse, 0x4c, RZ, 0xfc, !PT ;  /* 0x0000004c00aa7812 */ /* 0x040fe400078efcff */
[C---:B------:R-:W-:Y:S01]  /*0910*/  LOP3.LUT R171, R0.reuse, 0x50, RZ, 0xfc, !PT ;  /* 0x0000005000ab7812 */ /* 0x040fe200078efcff */
[----:B------:R-:W-:Y:S01]  /*0920*/  STL [R1+0x460], R161 ;  /* 0x000460a101007387 */ /* 0x000fe20000100800 */
[C---:B------:R-:W-:Y:S02]  /*0930*/  LOP3.LUT R172, R0.reuse, 0x54, RZ, 0xfc, !PT ;  /* 0x0000005400ac7812 */ /* 0x040fe400078efcff */
        /* <DEDUP_REMOVED lines=119> */
[----:B------:R-:W-:-:S03]  /*10b0*/  LOP3.LUT R252, R0, 0x198, RZ, 0xfc, !PT ;  /* 0x0000019800fc7812 */ /* 0x000fc600078efcff */
[----:B------:R-:W-:Y:S04]  /*10c0*/  STL [R1+0x63c], R202 ;  /* 0x00063cca01007387 */ /* 0x000fe80000100800 */
        /* <DEDUP_REMOVED lines=46> */
[----:B------:R0:W-:Y:S04]  /*13b0*/  STL [R1+0x4fc], R249 ;  /* 0x0004fcf901007387 */ /* 0x0001e80000100800 */
[----:B------:R-:W-:Y:S04]  /*13c0*/  STL [R1+0x504], R250 ;  /* 0x000504fa01007387 */ /* 0x000fe80000100800 */
[----:B------:R1:W-:Y:S01]  /*13d0*/  STL [R1+0x4f8], R3 ;  /* 0x0004f80301007387 */ /* 0x0003e20000100800 */
[----:B0-----:R-:W-:-:S02]  /*13e0*/  LOP3.LUT R249, R0, 0x19c, RZ, 0xfc, !PT ;  /* 0x0000019c00f97812 */ /* 0x001fc400078efcff */
[----:B-1----:R-:W-:-:S05]  /*13f0*/  LOP3.LUT R3, R0, 0x194, RZ, 0xfc, !PT ;  /* 0x0000019400037812 */ /* 0x002fca00078efcff */
[----:B------:R0:W-:Y:S04]  /*1400*/  STL [R1+0x4f4], R3 ;  /* 0x0004f40301007387 */ /* 0x0001e80000100800 */
[----:B------:R1:W-:Y:S01]  /*1410*/  STL [R1+0x4f0], R252 ;  /* 0x0004f0fc01007387 */ /* 0x0003e20000100800 */
[C---:B0-----:R-:W-:Y:S02]  /*1420*/  LOP3.LUT R3, R0.reuse, 0x1a0, RZ, 0xfc, !PT ;  /* 0x000001a000037812 */ /* 0x041fe400078efcff */
[----:B-1----:R-:W-:-:S03]  /*1430*/  LOP3.LUT R252, R0, 0x1a4, RZ, 0xfc, !PT ;  /* 0x000001a400fc7812 */ /* 0x002fc600078efcff */
[----:B------:R0:W-:Y:S04]  /*1440*/  STL [R1+0x4e8], R3 ;  /* 0x0004e80301007387 */ /* 0x0001e80000100800 */
[----:B------:R-:W-:Y:S04]  /*1450*/  STL [R1+0x4ec], R249 ;  /* 0x0004ecf901007387 */ /* 0x000fe80000100800 */
[----:B------:R1:W-:Y:S01]  /*1460*/  STL [R1+0x4e4], R252 ;  /* 0x0004e4fc01007387 */ /* 0x0003e20000100800 */
[----:B0-----:R-:W-:-:S05]  /*1470*/  LOP3.LUT R3, R0, 0x1a8, RZ, 0xfc, !PT ;  /* 0x000001a800037812 */ /* 0x001fca00078efcff */
[----:B------:R0:W-:Y:S01]  /*1480*/  STL [R1+0x4e0], R3 ;  /* 0x0004e00301007387 */ /* 0x0001e20000100800 */
[----:B-1----:R-:W-:-:S05]  /*1490*/  LOP3.LUT R252, R0, 0x1ac, RZ, 0xfc, !PT ;  /* 0x000001ac00fc7812 */ /* 0x002fca00078efcff */
        /* <DEDUP_REMOVED lines=41> */
[----:B0-----:R-:W-:-:S05]  /*1730*/  IMAD R3, R30, 0x40, R251 ;  /* 0x000000401e037824 */ /* 0x001fca00078e02fb */
[----:B------:R1:W-:Y:S01]  /*1740*/  STL [R1+0x488], R3 ;  /* 0x0004880301007387 */ /* 0x0003e20000100800 */
[----:B------:R-:W-:Y:S05]  /*1750*/  @!P0 BRA `(.L_x_0) ;  /* 0x0000011c00e08947 */ /* 0x000fea0003800000 */
[----:B------:R-:W2:Y:S04]  /*1760*/  LDL R22, [R1+0x4c8] ;  /* 0x0004c80001167983 */ /* 0x000ea80000100800 */
[----:B------:R-:W3:Y:S04]  /*1770*/  LDL R15, [R1+0x4d4] ;  /* 0x0004d400010f7983 */ /* 0x000ee80000100800 */
[----:B------:R-:W4:Y:S04]  /*1780*/  LDL R5, [R1+0x4f0] ;  /* 0x0004f00001057983 */ /* 0x000f280000100800 */
[----:B------:R-:W5:Y:S01]  /*1790*/  LDL R17, [R1+0x4cc] ;  /* 0x0004cc0001117983 */ /* 0x000f620000100800 */
[----:B------:R-:W-:Y:S01]  /*17a0*/  IABS R14, R29 ;  /* 0x0000001d000e7213 */ /* 0x000fe20000000000 */
[----:B------:R-:W-:Y:S01]  /*17b0*/  IMAD.MOV.U32 R11, RZ, RZ, R3 ;  /* 0x000000ffff0b7224 */ /* 0x000fe200078e0003 */
[----:B------:R-:W-:Y:S01]  /*17c0*/  IABS R8, R28 ;  /* 0x0000001c00087213 */ /* 0x000fe20000000000 */
[----:B------:R-:W5:Y:S01]  /*17d0*/  LDL R13, [R1+0x4d0] ;  /* 0x0004d000010d7983 */ /* 0x000f620000100800 */
[----:B-1----:R-:W0:Y:S01]  /*17e0*/  I2F.RP R3, R14 ;  /* 0x0000000e00037306 */ /* 0x002e220000209400 */
[----:B------:R-:W-:Y:S01]  /*17f0*/  IABS R252, R252 ;  /* 0x000000fc00fc7213 */ /* 0x000fe20000000000 */
[----:B------:R-:W-:Y:S01]  /*1800*/  ULDC UR4, c[0x0][0x234] ;  /* 0x00008d0000047ab9 */ /* 0x000fe20000000800 */
[----:B------:R-:W5:Y:S04]  /*1810*/  LDL R23, [R1+0x4d8] ;  /* 0x0004d80001177983 */ /* 0x000f680000100800 */
[----:B------:R-:W5:Y:S01]  /*1820*/  LDL R16, [R1+0x4dc] ;  /* 0x0004dc0001107983 */ /* 0x000f620000100800 */
[----:B------:R-:W1:Y:S03]  /*1830*/  I2F.RP R9, R8 ;  /* 0x0000000800097306 */ /* 0x000e660000209400 */
[----:B------:R-:W5:Y:S04]  /*1840*/  LDL R18, [R1+0x4e0] ;  /* 0x0004e00001127983 */ /* 0x000f680000100800 */
[----:B------:R-:W5:Y:S01]  /*1850*/  LDL R19, [R1+0x4e4] ;  /* 0x0004e40001137983 */ /* 0x000f620000100800 */
[----:B0-----:R-:W0:Y:S03]  /*1860*/  MUFU.RCP R3, R3 ;  /* 0x0000000300037308 */ /* 0x001e260000001000 */
[----:B------:R-:W5:Y:S04]  /*1870*/  LDL R12, [R1+0x4e8] ;  /* 0x0004e800010c7983 */ /* 0x000f680000100800 */
[----:B------:R-:W5:Y:S01]  /*1880*/  LDL R10, [R1+0x4f4] ;  /* 0x0004f400010a7983 */ /* 0x000f620000100800 */
[----:B-1----:R-:W1:Y:S03]  /*1890*/  MUFU.RCP R9, R9 ;  /* 0x0000000900097308 */ /* 0x002e660000001000 */
[----:B------:R-:W5:Y:S04]  /*18a0*/  LDL R251, [R1+0x4f8] ;  /* 0x0004f80001fb7983 */ /* 0x000f680000100800 */
[----:B------:R-:W5:Y:S01]  /*18b0*/  LDL R2, [R1+0x4fc] ;  /* 0x0004fc0001027983 */ /* 0x000f620000100800 */
[----:B------:R-:W-:Y:S01]  /*18c0*/  IABS R101, R250 ;  /* 0x000000fa00657213 */ /* 0x000fe20000000000 */
[----:B0-----:R-:W-:Y:S01]  /*18d0*/  VIADD R6, R3, 0xffffffe ;  /* 0x0ffffffe03067836 */ /* 0x001fe20000000000 */
[----:B------:R-:W-:Y:S01]  /*18e0*/  IABS R98, R246 ;  /* 0x000000f600627213 */ /* 0x000fe20000000000 */
[----:B------:R-:W-:Y:S01]  /*18f0*/  ULDC.64 UR6, c[0x0][0x210] ;  /* 0x0000840000067ab9 */ /* 0x000fe20000000a00 */
[----:B------:R-:W-:Y:S01]  /*1900*/  IABS R100, R248 ;  /* 0x000000f800647213 */ /* 0x000fe20000000000 */
[----:B------:R0:W5:Y:S01]  /*1910*/  F2I.FTZ.U32.TRUNC.NTZ R7, R6 ;  /* 0x0000000600077305 */ /* 0x000162000021f000 */
[----:B------:R-:W-:Y:S01]  /*1920*/  IABS R97, R245 ;  /* 0x000000f500617213 */ /* 0x000fe20000000000 */
[----:B------:R-:W-:Y:S01]  /*1930*/  ULDC.64 UR12, c[0x0][0x218] ;  /* 0x00008600000c7ab9 */ /* 0x000fe20000000a00 */
[----:B------:R-:W-:Y:S01]  /*1940*/  IABS R99, R247 ;  /* 0x000000f700637213 */ /* 0x000fe20000000000 */
[----:B-1----:R-:W-:Y:S01]  /*1950*/  VIADD R4, R9, 0xffffffe ;  /* 0x0ffffffe09047836 */ /* 0x002fe20000000000 */
[----:B------:R-:W-:Y:S01]  /*1960*/  IABS R96, R244 ;  /* 0x000000f400607213 */ /* 0x000fe20000000000 */
[----:B------:R-:W-:Y:S01]  /*1970*/  ULDC UR16, c[0x0][0x238] ;  /* 0x00008e0000107ab9 */ /* 0x000fe20000000800 */
[----:B------:R-:W-:Y:S01]  /*1980*/  IABS R94, R242 ;  /* 0x000000f2005e7213 */ /* 0x000fe20000000000 */
[----:B------:R-:W-:Y:S01]  /*1990*/  ULDC UR10, c[0x0][0x238] ;  /* 0x00008e00000a7ab9 */ /* 0x000fe20000000800 */
[----:B0-----:R-:W-:Y:S01]  /*19a0*/  IMAD.MOV.U32 R6, RZ, RZ, RZ ;  /* 0x000000ffff067224 */ /* 0x001fe200078e00ff */
[----:B------:R-:W-:Y:S01]  /*19b0*/  IABS R93, R241 ;  /* 0x000000f1005d7213 */ /* 0x000fe20000000000 */
[----:B------:R-:W-:Y:S01]  /*19c0*/  ULDC UR8, c[0x0][0x23c] ;  /* 0x00008f0000087ab9 */ /* 0x000fe20000000800 */
        /* <DEDUP_REMOVED lines=10> */
[----:B--2---:R-:W-:-:S02]  /*1a70*/  IMAD.MOV.U32 R9, RZ, RZ, R22 ;  /* 0x000000ffff097224 */ /* 0x004fc400078e0016 */
[----:B---3--:R-:W-:Y:S02]  /*1a80*/  IMAD.MOV.U32 R22, RZ, RZ, R15 ;  /* 0x000000ffff167224 */ /* 0x008fe400078e000f */
[----:B----4-:R-:W-:Y:S02]  /*1a90*/  IMAD.MOV.U32 R15, RZ, RZ, R5 ;  /* 0x000000ffff0f7224 */ /* 0x010fe400078e0005 */
[----:B------:R0:W1:Y:S01]  /*1aa0*/  F2I.FTZ.U32.TRUNC.NTZ R5, R4 ;  /* 0x0000000400057305 */ /* 0x000062000021f000 */
[----:B-----5:R-:W-:Y:S02]  /*1ab0*/  IMAD.MOV.U32 R20, RZ, RZ, R17 ;  /* 0x000000ffff147224 */ /* 0x020fe400078e0011 */
[----:B------:R-:W-:-:S04]  /*1ac0*/  IMAD.MOV R17, RZ, RZ, -R7 ;  /* 0x000000ffff117224 */ /* 0x000fc800078e0a07 */
[----:B------:R-:W-:Y:S02]  /*1ad0*/  IMAD R17, R17, R14, RZ ;  /* 0x0000000e11117224 */ /* 0x000fe400078e02ff */
[----:B0-----:R-:W-:Y:S02]  /*1ae0*/  IMAD.MOV.U32 R4, RZ, RZ, RZ ;  /* 0x000000ffff047224 */ /* 0x001fe400078e00ff */
[----:B------:R-:W-:-:S04]  /*1af0*/  IMAD.HI.U32 R17, R7, R17, R6 ;  /* 0x0000001107117227 */ /* 0x000fc800078e0006 */
[----:B-1----:R-:W-:-:S04]  /*1b00*/  IMAD.MOV R3, RZ, RZ, -R5 ;  /* 0x000000ffff037224 */ /* 0x002fc800078e0a05 */
[----:B------:R-:W-:-:S04]  /*1b10*/  IMAD R7, R3, R8, RZ ;  /* 0x0000000803077224 */ /* 0x000fc800078e02ff */
[----:B------:R-:W-:Y:S02]  /*1b20*/  IMAD.HI.U32 R4, R5, R7, R4 ;  /* 0x0000000705047227 */ /* 0x000fe400078e0004 */
[----:B------:R-:W2:Y:S04]  /*1b30*/  LDL R7, [R1+0x490] ;  /* 0x0004900001077983 */ /* 0x000ea80000100800 */
[----:B------:R-:W3:Y:S01]  /*1b40*/  LDL R5, [R1+0x494] ;  /* 0x0004940001057983 */ /* 0x000ee20000100800 */
[----:B------:R-:W-:Y:S01]  /*1b50*/  IABS R6, R11 ;  /* 0x0000000b00067213 */ /* 0x000fe20000000000 */
[----:B------:R-:W-:Y:S02]  /*1b60*/  IMAD.MOV.U32 R21, RZ, RZ, R13 ;  /* 0x000000ffff157224 */ /* 0x000fe400078e000d */
[----:B------:R-:W-:Y:S01]  /*1b70*/  IMAD.MOV.U32 R13, RZ, RZ, R249 ;  /* 0x000000ffff0d7224 */ /* 0x000fe200078e00f9 */
[----:B------:R-:W-:-:S05]  /*1b80*/  IABS R249, R0 ;  /* 0x0000000000f97213 */ /* 0x000fca0000000000 */
[----:B------:R-:W-:-:S04]  /*1b90*/  IMAD.HI.U32 R3, R17, R249, RZ ;  /* 0x000000f911037227 */ /* 0x000fc800078e00ff */
[----:B------:R-:W-:-:S04]  /*1ba0*/  IMAD.MOV R3, RZ, RZ, -R3 ;  /* 0x000000ffff037224 */ /* 0x000fc800078e0a03 */
[----:B------:R-:W-:Y:S01]  /*1bb0*/  IMAD R249, R14, R3, R249 ;  /* 0x000000030ef97224 */ /* 0x000fe200078e02f9 */
[----:B--2---:R-:W-:Y:S01]  /*1bc0*/  IABS R129, R7 ;  /* 0x0000000700817213 */ /* 0x004fe20000000000 */
[----:B------:R-:W-:Y:S02]  /*1bd0*/  IMAD.MOV.U32 R7, RZ, RZ, R6 ;  /* 0x000000ffff077224 */ /* 0x000fe400078e0006 */
[----:B------:R-:W2:Y:S01]  /*1be0*/  LDL R6, [R1+0x498] ;  /* 0x0004980001067983 */ /* 0x000ea20000100800 */
[----:B------:R-:W-:Y:S01]  /*1bf0*/  IMAD.HI.U32 R3, R17, R252, RZ ;  /* 0x000000fc11037227 */ /* 0x000fe200078e00ff */
[----:B---3--:R-:W-:-:S03]  /*1c00*/  IABS R128, R5 ;  /* 0x0000000500807213 */ /* 0x008fc60000000000 */
[----:B------:R-:W-:-:S04]  /*1c10*/  IMAD.HI.U32 R5, R4, R7, RZ ;  /* 0x0000000704057227 */ /* 0x000fc800078e00ff */
[----:B------:R-:W-:-:S04]  /*1c20*/  IMAD.HI.U32 R4, R17, R129, RZ ;  /* 0x0000008111047227 */ /* 0x000fc800078e00ff */
[----:B------:R-:W-:Y:S02]  /*1c30*/  IMAD.MOV R3, RZ, RZ, -R3 ;  /* 0x000000ffff037224 */ /* 0x000fe400078e0a03 */
[----:B------:R-:W-:Y:S02]  /*1c40*/  IMAD.MOV R4, RZ, RZ, -R4 ;  /* 0x000000ffff047224 */ /* 0x000fe400078e0a04 */
[----:B------:R-:W-:Y:S02]  /*1c50*/  IMAD.MOV R130, RZ, RZ, -R5 ;  /* 0x000000ffff827224 */ /* 0x000fe400078e0a05 */
[C---:B------:R-:W-:Y:S02]  /*1c60*/  IMAD R252, R14.reuse, R3, R252 ;  /* 0x000000030efc7224 */ /* 0x040fe400078e02fc */
[----:B------:R-:W-:Y:S01]  /*1c70*/  IMAD.HI.U32 R5, R17, R128, RZ ;  /* 0x0000008011057227 */ /* 0x000fe200078e00ff */
[----:B------:R-:W3:Y:S03]  /*1c80*/  LDL R3, [R1+0x49c] ;  /* 0x00049c0001037983 */ /* 0x000ee60000100800 */
[----:B------:R-:W-:-:S02]  /*1c90*/  IMAD R129, R14, R4, R129 ;  /* 0x000000040e817224 */ /* 0x000fc400078e0281 */
[----:B------:R-:W-:Y:S01]  /*1ca0*/  IMAD.MOV R5, RZ, RZ, -R5 ;  /* 0x000000ffff057224 */ /* 0x000fe200078e0a05 */
[----:B------:R-:W4:Y:S01]  /*1cb0*/  LDL R4, [R1+0x4a4] ;  /* 0x0004a40001047983 */ /* 0x000f220000100800 */
[----:B------:R-:W-:-:S03]  /*1cc0*/  IMAD R130, R8, R130, R7 ;  /* 0x0000008208827224 */ /* 0x000fc600078e0207 */
[----:B------:R-:W5:Y:S01]  /*1cd0*/  LDL R7, [R1+0x4a8] ;  /* 0x0004a80001077983 */ /* 0x000f620000100800 */
[----:B------:R-:W-:-:S03]  /*1ce0*/  IMAD R128, R14, R5, R128 ;  /* 0x000000050e807224 */ /* 0x000fc600078e0280 */
[----:B------:R-:W5:Y:S01]  /*1cf0*/  LDL R5, [R1+0x4a0] ;  /* 0x0004a00001057983 */ /* 0x000f620000100800 */
[----:B--2---:R-:W-:-:S03]  /*1d00*/  IABS R127, R6 ;  /* 0x00000006007f7213 */ /* 0x004fc60000000000 */
[----:B------:R-:W2:Y:S01]  /*1d10*/  LDL R6, [R1+0x4ac] ;  /* 0x0004ac0001067983 */ /* 0x000ea20000100800 */
[----:B---3--:R-:W-:Y:S01]  /*1d20*/  IABS R126, R3 ;  /* 0x00000003007e7213 */ /* 0x008fe20000000000 */
[----:B------:R-:W-:Y:S01]  /*1d30*/  IMAD.HI.U32 R3, R17, R127, RZ ;  /* 0x0000007f11037227 */ /* 0x000fe200078e00ff */
[----:B----4-:R-:W-:-:S03]  /*1d40*/  IABS R124, R4 ;  /* 0x00000004007c7213 */ /* 0x010fc60000000000 */
[----:B------:R-:W-:Y:S02]  /*1d50*/  IMAD.MOV R4, RZ, RZ, -R3 ;  /* 0x000000ffff047224 */ /* 0x000fe400078e0a03 */
[----:B------:R-:W-:Y:S01]  /*1d60*/  IMAD.HI.U32 R3, R17, R126, RZ ;  /* 0x0000007e11037227 */ /* 0x000fe200078e00ff */
[----:B-----5:R-:W-:-:S03]  /*1d70*/  IABS R123, R7 ;  /* 0x00000007007b7213 */ /* 0x020fc60000000000 */
[----:B------:R-:W-:Y:S01]  /*1d80*/  IMAD.MOV R7, RZ, RZ, -R3 ;  /* 0x000000ffff077224 */ /* 0x000fe200078e0a03 */
[----:B------:R-:W-:Y:S01]  /*1d90*/  IABS R125, R5 ;  /* 0x00000005007d7213 */ /* 0x000fe20000000000 */
[----:B------:R-:W-:-:S04]  /*1da0*/  IMAD.HI.U32 R5, R17, R124, RZ ;  /* 0x0000007c11057227 */ /* 0x000fc800078e00ff */
[----:B------:R-:W-:-:S04]  /*1db0*/  IMAD.HI.U32 R3, R17, R123, RZ ;  /* 0x0000007b11037227 */ /* 0x000fc800078e00ff */
[----:B------:R-:W-:-:S04]  /*1dc0*/  IMAD.MOV R5, RZ, RZ, -R5 ;  /* 0x000000ffff057224 */ /* 0x000fc800078e0a05 */
[C---:B------:R-:W-:Y:S02]  /*1dd0*/  IMAD R124, R14.reuse, R5, R124 ;  /* 0x000000050e7c7224 */ /* 0x040fe400078e027c */
[----:B------:R-:W3:Y:S01]  /*1de0*/  LDL R5, [R1+0x4b8] ;  /* 0x0004b80001057983 */ /* 0x000ee20000100800 */
[----:B--2---:R-:W-:Y:S01]  /*1df0*/  IABS R122, R6 ;  /* 0x00000006007a7213 */ /* 0x004fe20000000000 */
[----:B------:R-:W-:Y:S02]  /*1e00*/  IMAD.MOV R6, RZ, RZ, -R3 ;  /* 0x000000ffff067224 */ /* 0x000fe400078e0a03 */
[----:B------:R-:W2:Y:S02]  /*1e10*/  LDL R3, [R1+0x4b0] ;  /* 0x0004b00001037983 */ /* 0x000ea40000100800 */
[C---:B------:R-:W-:Y:S02]  /*1e20*/  IMAD R123, R14.reuse, R6, R123 ;  /* 0x000000060e7b7224 */ /* 0x040fe400078e027b */
[----:B------:R-:W4:Y:S01]  /*1e30*/  LDL R6, [R1+0x4b4] ;  /* 0x0004b40001067983 */ /* 0x000f220000100800 */
[----:B------:R-:W-:-:S02]  /*1e40*/  IMAD R127, R14, R4, R127 ;  /* 0x000000040e7f7224 */ /* 0x000fc400078e027f */
[----:B------:R-:W-:-:S04]  /*1e50*/  IMAD.HI.U32 R4, R17, R125, RZ ;  /* 0x0000007d11047227 */ /* 0x000fc800078e00ff */
[----:B------:R-:W-:-:S04]  /*1e60*/  IMAD.MOV R4, RZ, RZ, -R4 ;  /* 0x000000ffff047224 */ /* 0x000fc800078e0a04 */
[C---:B------:R-:W-:Y:S02]  /*1e70*/  IMAD R125, R14.reuse, R4, R125 ;  /* 0x000000040e7d7224 */ /* 0x040fe400078e027d */
[----:B------:R-:W5:Y:S01]  /*1e80*/  LDL R4, [R1+0x4bc] ;  /* 0x0004bc0001047983 */ /* 0x000f620000100800 */
[----:B------:R-:W-:-:S03]  /*1e90*/  IMAD R126, R14, R7, R126 ;  /* 0x000000070e7e7224 */ /* 0x000fc600078e027e */
[----:B------:R-:W5:Y:S01]  /*1ea0*/  LDL R7, [R1+0x4c0] ;  /* 0x0004c00001077983 */ /* 0x000f620000100800 */
[----:B---3--:R-:W-:Y:S02]  /*1eb0*/  IABS R119, R5 ;  /* 0x0000000500777213 */ /* 0x008fe40000000000 */
[----:B--2---:R-:W-:Y:S01]  /*1ec0*/  IABS R121, R3 ;  /* 0x0000000300797213 */ /* 0x004fe20000000000 */
[----:B------:R-:W-:-:S04]  /*1ed0*/  IMAD.HI.U32 R3, R17, R122, RZ ;  /* 0x0000007a11037227 */ /* 0x000fc800078e00ff */
[----:B------:R-:W-:Y:S02]  /*1ee0*/  IMAD.MOV R5, RZ, RZ, -R3 ;  /* 0x000000ffff057224 */ /* 0x000fe400078e0a03 */
[----:B------:R-:W-:Y:S01]  /*1ef0*/  IMAD.HI.U32 R3, R17, R121, RZ ;  /* 0x0000007911037227 */ /* 0x000fe200078e00ff */
[----:B----4-:R-:W-:-:S03]  /*1f00*/  IABS R120, R6 ;  /* 0x0000000600787213 */ /* 0x010fc60000000000 */
[----:B------:R-:W-:-:S04]  /*1f10*/  IMAD.MOV R6, RZ, RZ, -R3 ;  /* 0x000000ffff067224 */ /* 0x000fc800078e0a03 */
[----:B------:R-:W-:Y:S02]  /*1f20*/  IMAD R121, R14, R6, R121 ;  /* 0x000000060e797224 */ /* 0x000fe400078e0279 */
[----:B------:R-:W2:Y:S01]  /*1f30*/  LDL R6, [R1+0x4c4] ;  /* 0x0004c40001067983 */ /* 0x000ea20000100800 */
[----:B------:R-:W-:Y:S02]  /*1f40*/  ISETP.GT.U32.AND P0, PT, R8, R130, PT ;  /* 0x000000820800720c */ /* 0x000fe40003f04070 */
[----:B------:R-:W-:-:S11]  /*1f50*/  ISETP.GT.U32.AND P2, PT, R14, R128, PT ;  /* 0x000000800e00720c */ /* 0x000fd60003f44070 */
[----:B------:R-:W-:Y:S01]  /*1f60*/  @!P0 IMAD.IADD R130, R130, 0x1, -R8 ;  /* 0x0000000182828824 */ /* 0x000fe200078e0a08 */
[----:B------:R-:W-:-:S04]  /*1f70*/  ISETP.GT.U32.AND P0, PT, R14, R249, PT ;  /* 0x000000f90e00720c */ /* 0x000fc80003f04070 */
[----:B------:R-:W-:Y:S02]  /*1f80*/  ISETP.GT.U32.AND P4, PT, R8, R130, PT ;  /* 0x000000820800720c */ /* 0x000fe40003f84070 */
[C---:B------:R-:W-:Y:S02]  /*1f90*/  ISETP.GT.U32.AND P1, PT, R14.reuse, R252, PT ;  /* 0x000000fc0e00720c */ /* 0x040fe40003f24070 */
[C---:B------:R-:W-:Y:S02]  /*1fa0*/  ISETP.GT.U32.AND P3, PT, R14.reuse, R129, PT ;  /* 0x000000810e00720c */ /* 0x040fe40003f64070 */
[----:B------:R-:W-:-:S03]  /*1fb0*/  ISETP.GT.U32.AND P5, PT, R14, R127, PT ;  /* 0x0000007f0e00720c */ /* 0x000fc60003fa4070 */
[--C-:B------:R-:W-:Y:S01]  /*1fc0*/  @!P0 IMAD.IADD R249, R249, 0x1, -R14.reuse ;  /* 0x00000001f9f98824 */ /* 0x100fe200078e0a0e */
[----:B------:R-:W-:Y:S01]  /*1fd0*/  ISETP.GT.U32.AND P0, PT, R14, R125, PT ;  /* 0x0000007d0e00720c */ /* 0x000fe20003f04070 */
[----:B------:R-:W-:Y:S01]  /*1fe0*/  @!P2 IMAD.IADD R128, R128, 0x1, -R14 ;  /* 0x000000018080a824 */ /* 0x000fe200078e0a0e */
[----:B-----5:R-:W-:Y:S01]  /*1ff0*/  IABS R118, R4 ;  /* 0x0000000400767213 */ /* 0x020fe20000000000 */
[----:B------:R-:W-:Y:S01]  /*2000*/  @!P4 IMAD.IADD R130, R130, 0x1, -R8 ;  /* 0x000000018282c824 */ /* 0x000fe200078e0a08 */
[C---:B------:R-:W-:Y:S02]  /*2010*/  ISETP.GT.U32.AND P4, PT, R14.reuse, R126, PT ;  /* 0x0000007e0e00720c */ /* 0x040fe40003f84070 */
[----:B------:R-:W-:Y:S01]  /*2020*/  ISETP.GT.U32.AND P2, PT, R14, R249, PT ;  /* 0x000000f90e00720c */ /* 0x000fe20003f44070 */
[----:B------:R-:W-:Y:S01]  /*2030*/  IMAD.HI.U32 R4, R17, R120, RZ ;  /* 0x0000007811047227 */ /* 0x000fe200078e00ff */
[----:B------:R-:W-:-:S03]  /*2040*/  IABS R117, R7 ;  /* 0x0000000700757213 */ /* 0x000fc60000000000 */
[----:B------:R-:W-:Y:S01]  /*2050*/  IMAD.HI.U32 R3, R17, R118, RZ ;  /* 0x0000007611037227 */ /* 0x000fe200078e00ff */
[----:B------:R-:W-:-:S03]  /*2060*/  ISETP.GT.U32.AND P6, PT, R14, R124, PT ;  /* 0x0000007c0e00720c */ /* 0x000fc60003fc4070 */
[----:B------:R-:W-:Y:S02]  /*2070*/  @!P1 IMAD.IADD R252, R252, 0x1, -R14 ;  /* 0x00000001fcfc9824 */ /* 0x000fe400078e0a0e */
[----:B------:R-:W-:Y:S02]  /*2080*/  IMAD.MOV R7, RZ, RZ, -R4 ;  /* 0x000000ffff077224 */ /* 0x000fe400078e0a04 */
[----:B------:R-:W-:Y:S02]  /*2090*/  IMAD.MOV.U32 R4, RZ, RZ, R9 ;  /* 0x000000ffff047224 */ /* 0x000fe400078e0009 */
[----:B------:R-:W-:Y:S01]  /*20a0*/  IMAD.MOV R9, RZ, RZ, -R3 ;  /* 0x000000ffff097224 */ /* 0x000fe200078e0a03 */
[C---:B------:R-:W-:Y:S01]  /*20b0*/  ISETP.GT.U32.AND P1, PT, R14.reuse, R123, PT ;  /* 0x0000007b0e00720c */ /* 0x040fe20003f24070 */
[----:B------:R-:W-:Y:S02]  /*20c0*/  IMAD R122, R14, R5, R122 ;  /* 0x000000050e7a7224 */ /* 0x000fe400078e027a */
[----:B------:R-:W-:Y:S01]  /*20d0*/  IMAD.HI.U32 R3, R17, R117, RZ ;  /* 0x0000007511037227 */ /* 0x000fe200078e00ff */
[----:B------:R-:W-:-:S03]  /*20e0*/  IABS R115, R4 ;  /* 0x0000000400737213 */ /* 0x000fc60000000000 */
[--C-:B------:R-:W-:Y:S02]  /*20f0*/  @!P3 IMAD.IADD R129, R129, 0x1, -R14.reuse ;  /* 0x000000018181b824 */ /* 0x100fe400078e0a0e */
[--C-:B------:R-:W-:Y:S01]  /*2100*/  @!P5 IMAD.IADD R127, R127, 0x1, -R14.reuse ;  /* 0x000000017f7fd824 */ /* 0x100fe200078e0a0e */
[----:B------:R-:W-:Y:S01]  /*2110*/  ISETP.GT.U32.AND P5, PT, R14, R252, PT ;  /* 0x000000fc0e00720c */ /* 0x000fe20003fa4070 */
[----:B------:R-:W-:Y:S02]  /*2120*/  @!P0 IMAD.IADD R125, R125, 0x1, -R14 ;  /* 0x000000017d7d8824 */ /* 0x000fe400078e0a0e */
[----:B------:R-:W-:Y:S01]  /*2130*/  IMAD.HI.U32 R5, R17, R119, RZ ;  /* 0x0000007711057227 */ /* 0x000fe200078e00ff */
[----:B------:R-:W-:Y:S02]  /*2140*/  IABS R114, R20 ;  /* 0x0000001400727213 */ /* 0x000fe40000000000 */
[----:B------:R-:W-:Y:S01]  /*2150*/  IABS R113, R21 ;  /* 0x0000001500717213 */ /* 0x000fe20000000000 */
[----:B------:R-:W-:-:S02]  /*2160*/  IMAD.MOV R4, RZ, RZ, -R3 ;  /* 0x000000ffff047224 */ /* 0x000fc400078e0a03 */
[--C-:B------:R-:W-:Y:S01]  /*2170*/  @!P4 IMAD.IADD R126, R126, 0x1, -R14.reuse ;  /* 0x000000017e7ec824 */ /* 0x100fe200078e0a0e */
[C---:B------:R-:W-:Y:S01]  /*2180*/  ISETP.GT.U32.AND P4, PT, R14.reuse, R129, PT ;  /* 0x000000810e00720c */ /* 0x040fe20003f84070 */
[----:B------:R-:W-:Y:S01]  /*2190*/  @!P2 IMAD.IADD R249, R249, 0x1, -R14 ;  /* 0x00000001f9f9a824 */ /* 0x000fe200078e0a0e */
[C---:B------:R-:W-:Y:S01]  /*21a0*/  ISETP.GT.U32.AND P2, PT, R14.reuse, R125, PT ;  /* 0x0000007d0e00720c */ /* 0x040fe20003f44070 */
[----:B------:R-:W-:Y:S02]  /*21b0*/  IMAD.MOV R5, RZ, RZ, -R5 ;  /* 0x000000ffff057224 */ /* 0x000fe400078e0a05 */
[C---:B------:R-:W-:Y:S01]  /*21c0*/  IMAD R120, R14.reuse, R7, R120 ;  /* 0x000000070e787224 */ /* 0x040fe200078e0278 */
[----:B------:R-:W-:Y:S01]  /*21d0*/  IABS R112, R22 ;  /* 0x0000001600707213 */ /* 0x000fe20000000000 */
[C---:B------:R-:W-:Y:S01]  /*21e0*/  IMAD R119, R14.reuse, R5, R119 ;  /* 0x000000050e777224 */ /* 0x040fe200078e0277 */
[C---:B------:R-:W-:Y:S01]  /*21f0*/  ISETP.GT.U32.AND P3, PT, R14.reuse, R122, PT ;  /* 0x0000007a0e00720c */ /* 0x040fe20003f64070 */
[----:B------:R-:W-:Y:S01]  /*2200*/  IMAD.HI.U32 R5, R17, R114, RZ ;  /* 0x0000007211057227 */ /* 0x000fe200078e00ff */
[----:B------:R-:W-:-:S03]  /*2210*/  ISETP.GT.U32.AND P0, PT, R14, R128, PT ;  /* 0x000000800e00720c */ /* 0x000fc60003f04070 */
[----:B------:R-:W-:Y:S01]  /*2220*/  @!P6 IMAD.IADD R124, R124, 0x1, -R14 ;  /* 0x000000017c7ce824 */ /* 0x000fe200078e0a0e */
[----:B------:R-:W-:Y:S01]  /*2230*/  IABS R111, R23 ;  /* 0x00000017006f7213 */ /* 0x000fe20000000000 */
[C---:B------:R-:W-:Y:S02]  /*2240*/  IMAD R118, R14.reuse, R9, R118 ;  /* 0x000000090e767224 */ /* 0x040fe400078e0276 */
[----:B------:R-:W-:Y:S02]  /*2250*/  IMAD.MOV R5, RZ, RZ, -R5 ;  /* 0x000000ffff057224 */ /* 0x000fe400078e0a05 */
[--C-:B------:R-:W-:Y:S01]  /*2260*/  @!P1 IMAD.IADD R123, R123, 0x1, -R14.reuse ;  /* 0x000000017b7b9824 */ /* 0x100fe200078e0a0e */
[----:B------:R-:W-:Y:S01]  /*2270*/  ISETP.GT.U32.AND P1, PT, R14, R127, PT ;  /* 0x0000007f0e00720c */ /* 0x000fe20003f24070 */
[----:B------:R-:W-:Y:S01]  /*2280*/  @!P5 IMAD.IADD R252, R252, 0x1, -R14 ;  /* 0x00000001fcfcd824 */ /* 0x000fe200078e0a0e */
[C---:B------:R-:W-:Y:S01]  /*2290*/  ISETP.GT.U32.AND P5, PT, R14.reuse, R124, PT ;  /* 0x0000007c0e00720c */ /* 0x040fe20003fa4070 */
[----:B------:R-:W-:-:S02]  /*22a0*/  IMAD R114, R14, R5, R114 ;  /* 0x000000050e727224 */ /* 0x000fc400078e0272 */
[--C-:B------:R-:W-:Y:S01]  /*22b0*/  @!P4 IMAD.IADD R129, R129, 0x1, -R14.reuse ;  /* 0x000000018181c824 */ /* 0x100fe200078e0a0e */
[C---:B------:R-:W-:Y:S01]  /*22c0*/  ISETP.GT.U32.AND P4, PT, R14.reuse, R123, PT ;  /* 0x0000007b0e00720c */ /* 0x040fe20003f84070 */
[----:B------:R-:W-:Y:S01]  /*22d0*/  @!P2 IMAD.IADD R125, R125, 0x1, -R14 ;  /* 0x000000017d7da824 */ /* 0x000fe200078e0a0e */
[C---:B------:R-:W-:Y:S01]  /*22e0*/  ISETP.GT.U32.AND P2, PT, R14.reuse, R118, PT ;  /* 0x000000760e00720c */ /* 0x040fe20003f44070 */
[----:B------:R-:W-:Y:S02]  /*22f0*/  IMAD R117, R14, R4, R117 ;  /* 0x000000040e757224 */ /* 0x000fe400078e0275 */
[----:B------:R-:W-:Y:S01]  /*2300*/  IMAD.HI.U32 R4, R17, R115, RZ ;  /* 0x0000007311047227 */ /* 0x000fe200078e00ff */
[----:B------:R-:W-:-:S03]  /*2310*/  IABS R110, R16 ;  /* 0x00000010006e7213 */ /* 0x000fc60000000000 */
[--C-:B------:R-:W-:Y:S01]  /*2320*/  @!P3 IMAD.IADD R122, R122, 0x1, -R14.reuse ;  /* 0x000000017a7ab824 */ /* 0x100fe200078e0a0e */
[----:B------:R-:W-:Y:S01]  /*2330*/  ISETP.GT.U32.AND P3, PT, R14, R126, PT ;  /* 0x0000007e0e00720c */ /* 0x000fe20003f64070 */
[----:B------:R-:W-:Y:S01]  /*2340*/  @!P0 IMAD.IADD R128, R128, 0x1, -R14 ;  /* 0x0000000180808824 */ /* 0x000fe200078e0a0e */
[C---:B------:R-:W-:Y:S01]  /*2350*/  ISETP.GT.U32.AND P0, PT, R14.reuse, R121, PT ;  /* 0x000000790e00720c */ /* 0x040fe20003f04070 */
[----:B------:R-:W-:Y:S01]  /*2360*/  IMAD.MOV R4, RZ, RZ, -R4 ;  /* 0x000000ffff047224 */ /* 0x000fe200078e0a04 */
[----:B------:R-:W-:Y:S01]  /*2370*/  IABS R109, R18 ;  /* 0x00000012006d7213 */ /* 0x000fe20000000000 */
[--C-:B------:R-:W-:Y:S01]  /*2380*/  @!P1 IMAD.IADD R127, R127, 0x1, -R14.reuse ;  /* 0x000000017f7f9824 */ /* 0x100fe200078e0a0e */
[----:B------:R-:W-:Y:S01]  /*2390*/  ISETP.GT.U32.AND P6, PT, R14, R122, PT ;  /* 0x0000007a0e00720c */ /* 0x000fe20003fc4070 */
[----:B------:R-:W-:Y:S01]  /*23a0*/  @!P5 IMAD.IADD R124, R124, 0x1, -R14 ;  /* 0x000000017c7cd824 */ /* 0x000fe200078e0a0e */
[C---:B------:R-:W-:Y:S01]  /*23b0*/  ISETP.GT.U32.AND P1, PT, R14.reuse, R120, PT ;  /* 0x000000780e00720c */ /* 0x040fe20003f24070 */
[C---:B------:R-:W-:Y:S01]  /*23c0*/  IMAD R115, R14.reuse, R4, R115 ;  /* 0x000000040e737224 */ /* 0x040fe200078e0273 */
[----:B------:R-:W-:Y:S01]  /*23d0*/  ISETP.GT.U32.AND P5, PT, R14, R117, PT ;  /* 0x000000750e00720c */ /* 0x000fe20003fa4070 */
[----:B------:R-:W-:-:S04]  /*23e0*/  IMAD.HI.U32 R4, R17, R110, RZ ;  /* 0x0000006e11047227 */ /* 0x000fc800078e00ff */
[--C-:B------:R-:W-:Y:S02]  /*23f0*/  @!P4 IMAD.IADD R123, R123, 0x1, -R14.reuse ;  /* 0x000000017b7bc824 */ /* 0x100fe400078e0a0e */
[--C-:B------:R-:W-:Y:S01]  /*2400*/  @!P2 IMAD.IADD R118, R118, 0x1, -R14.reuse ;  /* 0x000000017676a824 */ /* 0x100fe200078e0a0e */
[----:B------:R-:W-:Y:S01]  /*2410*/  IABS R108, R19 ;  /* 0x00000013006c7213 */ /* 0x000fe20000000000 */
[--C-:B------:R-:W-:Y:S01]  /*2420*/  @!P3 IMAD.IADD R126, R126, 0x1, -R14.reuse ;  /* 0x000000017e7eb824 */ /* 0x100fe200078e0a0e */
[C---:B------:R-:W-:Y:S01]  /*2430*/  ISETP.GT.U32.AND P3, PT, R14.reuse, R119, PT ;  /* 0x000000770e00720c */ /* 0x040fe20003f64070 */
[--C-:B------:R-:W-:Y:S01]  /*2440*/  @!P0 IMAD.IADD R121, R121, 0x1, -R14.reuse ;  /* 0x0000000179798824 */ /* 0x100fe200078e0a0e */
[----:B------:R-:W-:Y:S01]  /*2450*/  ISETP.GT.U32.AND P0, PT, R14, R114, PT ;  /* 0x000000720e00720c */ /* 0x000fe20003f04070 */
[--C-:B------:R-:W-:Y:S01]  /*2460*/  @!P6 IMAD.IADD R122, R122, 0x1, -R14.reuse ;  /* 0x000000017a7ae824 */ /* 0x100fe200078e0a0e */
[----:B------:R-:W-:Y:S01]  /*2470*/  IABS R107, R12 ;  /* 0x0000000c006b7213 */ /* 0x000fe20000000000 */
[--C-:B------:R-:W-:Y:S01]  /*2480*/  @!P1 IMAD.IADD R120, R120, 0x1, -R14.reuse ;  /* 0x0000000178789824 */ /* 0x100fe200078e0a0e */
[----:B------:R-:W-:Y:S01]  /*2490*/  ISETP.GT.U32.AND P6, PT, R14, R115, PT ;  /* 0x000000730e00720c */ /* 0x000fe20003fc4070 */
[----:B------:R-:W-:Y:S01]  /*24a0*/  @!P5 IMAD.IADD R117, R117, 0x1, -R14 ;  /* 0x000000017575d824 */ /* 0x000fe200078e0a0e */
[----:B------:R-:W-:-:S02]  /*24b0*/  IABS R106, R13 ;  /* 0x0000000d006a7213 */ /* 0x000fc40000000000 */
[----:B------:R-:W-:Y:S02]  /*24c0*/  IABS R104, R10 ;  /* 0x0000000a00687213 */ /* 0x000fe40000000000 */
[----:B------:R-:W-:Y:S01]  /*24d0*/  IABS R103, R251 ;  /* 0x000000fb00677213 */ /* 0x000fe20000000000 */
[--C-:B------:R-:W-:Y:S02]  /*24e0*/  @!P3 IMAD.IADD R119, R119, 0x1, -R14.reuse ;  /* 0x000000017777b824 */ /* 0x100fe400078e0a0e */
[--C-:B------:R-:W-:Y:S01]  /*24f0*/  @!P0 IMAD.IADD R114, R114, 0x1, -R14.reuse ;  /* 0x0000000172728824 */ /* 0x100fe200078e0a0e */
[----:B------:R-:W-:Y:S02]  /*2500*/  ISETP.GT.U32.AND P0, PT, R14, R120, PT ;  /* 0x000000780e00720c */ /* 0x000fe40003f04070 */
[----:B------:R-:W-:Y:S01]  /*2510*/  IABS R102, R2 ;  /* 0x0000000200667213 */ /* 0x000fe20000000000 */
[----:B------:R-:W-:Y:S01]  /*2520*/  @!P6 IMAD.IADD R115, R115, 0x1, -R14 ;  /* 0x000000017373e824 */ /* 0x000fe200078e0a0e */
[----:B------:R-:W-:-:S02]  /*2530*/  IABS R105, R15 ;  /* 0x0000000f00697213 */ /* 0x000fc40000000000 */
[----:B------:R-:W-:-:S07]  /*2540*/  ISETP.GT.U32.AND P6, PT, R14, R121, PT ;  /* 0x000000790e00720c */ /* 0x000fce0003fc4070 */
[----:B------:R-:W-:Y:S01]  /*2550*/  @!P0 IMAD.IADD R120, R120, 0x1, -R14 ;  /* 0x0000000178788824 */ /* 0x000fe200078e0a0e */
[----:B------:R-:W-:-:S05]  /*2560*/  ISETP.GT.U32.AND P0, PT, R14, R114, PT ;  /* 0x000000720e00720c */ /* 0x000fca0003f04070 */
[----:B------:R-:W-:-:S08]  /*2570*/  @!P6 IMAD.IADD R121, R121, 0x1, -R14 ;  /* 0x000000017979e824 */ /* 0x000fd000078e0a0e */
[----:B------:R-:W-:Y:S01]  /*2580*/  @!P0 IMAD.IADD R114, R114, 0x1, -R14 ;  /* 0x0000000172728824 */ /* 0x000fe200078e0a0e */
[----:B------:R-:W-:Y:S02]  /*2590*/  IABS R87, R235 ;  /* 0x000000eb00577213 */ /* 0x000fe40000000000 */
[----:B------:R-:W-:Y:S02]  /*25a0*/  IABS R86, R234 ;  /* 0x000000ea00567213 */ /* 0x000fe40000000000 */
[----:B------:R-:W-:Y:S02]  /*25b0*/  IABS R89, R237 ;  /* 0x000000ed00597213 */ /* 0x000fe40000000000 */
[----:B--2---:R-:W-:-:S05]  /*25c0*/  IABS R116, R6 ;  /* 0x0000000600747213 */ /* 0x004fca0000000000 */
[----:B------:R-:W-:-:S04]  /*25d0*/  IMAD.HI.U32 R3, R17, R116, RZ ;  /* 0x0000007411037227 */ /* 0x000fc800078e00ff */
[----:B------:R-:W-:Y:S02]  /*25e0*/  IMAD.MOV R7, RZ, RZ, -R3 ;  /* 0x000000ffff077224 */ /* 0x000fe400078e0a03 */
[----:B------:R-:W-:-:S04]  /*25f0*/  IMAD.HI.U32 R3, R17, R113, RZ ;  /* 0x0000007111037227 */ /* 0x000fc800078e00ff */
[----:B------:R-:W-:Y:S02]  /*2600*/  IMAD.MOV R6, RZ, RZ, -R3 ;  /* 0x000000ffff067224 */ /* 0x000fe400078e0a03 */
[----:B------:R-:W-:-:S04]  /*2610*/  IMAD.HI.U32 R3, R17, R112, RZ ;  /* 0x0000007011037227 */ /* 0x000fc800078e00ff */
[----:B------:R-:W-:Y:S02]  /*2620*/  IMAD.MOV R5, RZ, RZ, -R3 ;  /* 0x000000ffff057224 */ /* 0x000fe400078e0a03 */
[----:B------:R-:W-:-:S04]  /*2630*/  IMAD.HI.U32 R3, R17, R111, RZ ;  /* 0x0000006f11037227 */ /* 0x000fc800078e00ff */
[C---:B------:R-:W-:Y:S02]  /*2640*/  IMAD R113, R14.reuse, R6, R113 ;  /* 0x000000060e717224 */ /* 0x040fe400078e0271 */
[----:B------:R-:W-:Y:S02]  /*2650*/  IMAD.MOV R6, RZ, RZ, -R3 ;  /* 0x000000ffff067224 */ /* 0x000fe400078e0a03 */
[C---:B------:R-:W-:Y:S02]  /*2660*/  IMAD R116, R14.reuse, R7, R116 ;  /* 0x000000070e747224 */ /* 0x040fe400078e0274 */
[C---:B------:R-:W-:Y:S02]  /*2670*/  IMAD R111, R14.reuse, R6, R111 ;  /* 0x000000060e6f7224 */ /* 0x040fe400078e026f */
[C---:B------:R-:W-:Y:S01]  /*2680*/  IMAD R112, R14.reuse, R5, R112 ;  /* 0x000000050e707224 */ /* 0x040fe200078e0270 */
[C---:B------:R-:W-:Y:S01]  /*2690*/  ISETP.GT.U32.AND P4, PT, R14.reuse, R116, PT ;  /* 0x000000740e00720c */ /* 0x040fe20003f84070 */
[----:B------:R-:W-:Y:S01]  /*26a0*/  IMAD.HI.U32 R5, R17, R109, RZ ;  /* 0x0000006d11057227 */ /* 0x000fe200078e00ff */
[----:B------:R-:W-:-:S03]  /*26b0*/  ISETP.GT.U32.AND P2, PT, R14, R111, PT ;  /* 0x0000006f0e00720c */ /* 0x000fc60003f44070 */
[----:B------:R-:W-:Y:S02]  /*26c0*/  IMAD.MOV R7, RZ, RZ, -R4 ;  /* 0x000000ffff077224 */ /* 0x000fe400078e0a04 */
[----:B------:R-:W-:Y:S02]  /*26d0*/  IMAD.MOV R5, RZ, RZ, -R5 ;  /* 0x000000ffff057224 */ /* 0x000fe400078e0a05 */
[C---:B------:R-:W-:Y:S02]  /*26e0*/  IMAD R110, R14.reuse, R7, R110 ;  /* 0x000000070e6e7224 */ /* 0x040fe400078e026e */
[----:B------:R-:W-:Y:S01]  /*26f0*/  IMAD.HI.U32 R3, R17, R108, RZ ;  /* 0x0000006c11037227 */ /* 0x000fe200078e00ff */
[C---:B------:R-:W-:Y:S02]  /*2700*/  ISETP.GT.U32.AND P1, PT, R14.reuse, R113, PT ;  /* 0x000000710e00720c */ /* 0x040fe40003f24070 */
[C---:B------:R-:W-:Y:S01]  /*2710*/  ISETP.GT.U32.AND P5, PT, R14.reuse, R110, PT ;  /* 0x0000006e0e00720c */ /* 0x040fe20003fa4070 */
[----:B------:R-:W-:-:S02]  /*2720*/  IMAD R109, R14, R5, R109 ;  /* 0x000000050e6d7224 */ /* 0x000fc400078e026d */
[----:B------:R-:W-:Y:S02]  /*2730*/  IMAD.MOV R9, RZ, RZ, -R3 ;  /* 0x000000ffff097224 */ /* 0x000fe400078e0a03 */
[----:B------:R-:W-:-:S04]  /*2740*/  IMAD.HI.U32 R3, R17, R107, RZ ;  /* 0x0000006b11037227 */ /* 0x000fc800078e00ff */
[--C-:B------:R-:W-:Y:S01]  /*2750*/  @!P4 IMAD.IADD R116, R116, 0x1, -R14.reuse ;  /* 0x000000017474c824 */ /* 0x100fe200078e0a0e */
[C---:B------:R-:W-:Y:S01]  /*2760*/  ISETP.GT.U32.AND P4, PT, R14.reuse, R109, PT ;  /* 0x0000006d0e00720c */ /* 0x040fe20003f84070 */
[----:B------:R-:W-:Y:S01]  /*2770*/  @!P2 IMAD.IADD R111, R111, 0x1, -R14 ;  /* 0x000000016f6fa824 */ /* 0x000fe200078e0a0e */
[C---:B------:R-:W-:Y:S01]  /*2780*/  ISETP.GT.U32.AND P2, PT, R14.reuse, R117, PT ;  /* 0x000000750e00720c */ /* 0x040fe20003f44070 */
[----:B------:R-:W-:Y:S02]  /*2790*/  IMAD.MOV R4, RZ, RZ, -R3 ;  /* 0x000000ffff047224 */ /* 0x000fe400078e0a03 */
[----:B------:R-:W-:Y:S01]  /*27a0*/  IMAD.HI.U32 R3, R17, R106, RZ ;  /* 0x0000006a11037227 */ /* 0x000fe200078e00ff */
[----:B------:R-:W-:-:S03]  /*27b0*/  ISETP.GT.U32.AND P3, PT, R14, R112, PT ;  /* 0x000000700e00720c */ /* 0x000fc60003f64070 */
[----:B------:R-:W-:Y:S02]  /*27c0*/  IMAD.MOV R7, RZ, RZ, -R3 ;  /* 0x000000ffff077224 */ /* 0x000fe400078e0a03 */
[----:B------:R-:W-:-:S04]  /*27d0*/  IMAD.HI.U32 R5, R17, R104, RZ ;  /* 0x0000006811057227 */ /* 0x000fc800078e00ff */
[----:B------:R-:W-:-:S04]  /*27e0*/  IMAD.HI.U32 R3, R17, R103, RZ ;  /* 0x0000006711037227 */ /* 0x000fc800078e00ff */
[--C-:B------:R-:W-:Y:S01]  /*27f0*/  @!P1 IMAD.IADD R113, R113, 0x1, -R14.reuse ;  /* 0x0000000171719824 */ /* 0x100fe200078e0a0e */
[----:B------:R-:W-:Y:S01]  /*2800*/  ISETP.GT.U32.AND P1, PT, R14, R119, PT ;  /* 0x000000770e00720c */ /* 0x000fe20003f24070 */
[--C-:B------:R-:W-:Y:S01]  /*2810*/  @!P5 IMAD.IADD R110, R110, 0x1, -R14.reuse ;  /* 0x000000016e6ed824 */ /* 0x100fe200078e0a0e */
[C---:B------:R-:W-:Y:S01]  /*2820*/  ISETP.GT.U32.AND P5, PT, R14.reuse, R116, PT ;  /* 0x000000740e00720c */ /* 0x040fe20003fa4070 */
[----:B------:R-:W-:Y:S02]  /*2830*/  IMAD.MOV R5, RZ, RZ, -R5 ;  /* 0x000000ffff057224 */ /* 0x000fe400078e0a05 */
[----:B------:R-:W-:Y:S02]  /*2840*/  IMAD.MOV R6, RZ, RZ, -R3 ;  /* 0x000000ffff067224 */ /* 0x000fe400078e0a03 */
[--C-:B------:R-:W-:Y:S01]  /*2850*/  @!P4 IMAD.IADD R109, R109, 0x1, -R14.reuse ;  /* 0x000000016d6dc824 */ /* 0x100fe200078e0a0e */
[C---:B------:R-:W-:Y:S01]  /*2860*/  ISETP.GT.U32.AND P4, PT, R14.reuse, R115, PT ;  /* 0x000000730e00720c */ /* 0x040fe20003f84070 */
[----:B------:R-:W-:Y:S01]  /*2870*/  @!P2 IMAD.IADD R117, R117, 0x1, -R14 ;  /* 0x000000017575a824 */ /* 0x000fe200078e0a0e */
[----:B------:R-:W-:Y:S01]  /*2880*/  ISETP.GT.U32.AND P2, PT, R14, R111, PT ;  /* 0x0000006f0e00720c */ /* 0x000fe20003f44070 */
[----:B------:R-:W-:-:S04]  /*2890*/  IMAD.HI.U32 R3, R17, R102, RZ ;  /* 0x0000006611037227 */ /* 0x000fc800078e00ff */
[C---:B------:R-:W-:Y:S02]  /*28a0*/  IMAD R104, R14.reuse, R5, R104 ;  /* 0x000000050e687224 */ /* 0x040fe400078e0268 */
[----:B------:R-:W-:Y:S02]  /*28b0*/  IMAD R107, R14, R4, R107 ;  /* 0x000000040e6b7224 */ /* 0x000fe400078e026b */
[----:B------:R-:W-:Y:S02]  /*28c0*/  IMAD.MOV R5, RZ, RZ, -R3 ;  /* 0x000000ffff057224 */ /* 0x000fe400078e0a03 */
[----:B------:R-:W-:-:S04]  /*28d0*/  IMAD.HI.U32 R4, R17, R105, RZ ;  /* 0x0000006911047227 */ /* 0x000fc800078e00ff */
[----:B------:R-:W-:-:S04]  /*28e0*/  IMAD.HI.U32 R3, R17, R101, RZ ;  /* 0x0000006511037227 */ /* 0x000fc800078e00ff */
[----:B------:R-:W-:Y:S01]  /*28f0*/  @!P3 IMAD.IADD R112, R112, 0x1, -R14 ;  /* 0x000000017070b824 */ /* 0x000fe200078e0a0e */
[C---:B------:R-:W-:Y:S01]  /*2900*/  ISETP.GT.U32.AND P3, PT, R14.reuse, R118, PT ;  /* 0x000000760e00720c */ /* 0x040fe20003f64070 */
[C---:B------:R-:W-:Y:S02]  /*2910*/  IMAD R103, R14.reuse, R6, R103 ;  /* 0x000000060e677224 */ /* 0x040fe400078e0267 */
[C---:B------:R-:W-:Y:S02]  /*2920*/  IMAD R108, R14.reuse, R9, R108 ;  /* 0x000000090e6c7224 */ /* 0x040fe400078e026c */
[----:B------:R-:W-:Y:S02]  /*2930*/  IMAD.MOV R4, RZ, RZ, -R4 ;  /* 0x000000ffff047224 */ /* 0x000fe400078e0a04 */
[----:B------:R-:W-:Y:S02]  /*2940*/  IMAD.MOV R6, RZ, RZ, -R3 ;  /* 0x000000ffff067224 */ /* 0x000fe400078e0a03 */
[--C-:B------:R-:W-:Y:S01]  /*2950*/  @!P1 IMAD.IADD R119, R119, 0x1, -R14.reuse ;  /* 0x0000000177779824 */ /* 0x100fe200078e0a0e */
[----:B------:R-:W-:Y:S01]  /*2960*/  ISETP.GT.U32.AND P1, PT, R14, R113, PT ;  /* 0x000000710e00720c */ /* 0x000fe20003f24070 */
[----:B------:R-:W-:Y:S01]  /*2970*/  @!P5 IMAD.IADD R116, R116, 0x1, -R14 ;  /* 0x000000017474d824 */ /* 0x000fe200078e0a0e */
[----:B------:R-:W-:Y:S01]  /*2980*/  ISETP.GT.U32.AND P5, PT, R14, R110, PT ;  /* 0x0000006e0e00720c */ /* 0x000fe20003fa4070 */
[----:B------:R-:W-:-:S04]  /*2990*/  IMAD.HI.U32 R3, R17, R98, RZ ;  /* 0x0000006211037227 */ /* 0x000fc800078e00ff */
[C---:B------:R-:W-:Y:S02]  /*29a0*/  IMAD R105, R14.reuse, R4, R105 ;  /* 0x000000040e697224 */ /* 0x040fe400078e0269 */
[--C-:B------:R-:W-:Y:S01]  /*29b0*/  @!P4 IMAD.IADD R115, R115, 0x1, -R14.reuse ;  /* 0x000000017373c824 */ /* 0x100fe200078e0a0e */
[C---:B------:R-:W-:Y:S01]  /*29c0*/  ISETP.GT.U32.AND P4, PT, R14.reuse, R108, PT ;  /* 0x0000006c0e00720c */ /* 0x040fe20003f84070 */
[----:B------:R-:W-:Y:S01]  /*29d0*/  @!P2 IMAD.IADD R111, R111, 0x1, -R14 ;  /* 0x000000016f6fa824 */ /* 0x000fe200078e0a0e */
[----:B------:R-:W-:Y:S01]  /*29e0*/  ISETP.GT.U32.AND P2, PT, R14, R104, PT ;  /* 0x000000680e00720c */ /* 0x000fe20003f44070 */
[----:B------:R-:W-:-:S04]  /*29f0*/  IMAD.HI.U32 R4, R17, R100, RZ ;  /* 0x0000006411047227 */ /* 0x000fc800078e00ff */
[----:B------:R-:W-:Y:S02]  /*2a00*/  IMAD.MOV R9, RZ, RZ, -R3 ;  /* 0x000000ffff097224 */ /* 0x000fe400078e0a03 */
[----:B------:R-:W-:Y:S01]  /*2a10*/  IMAD.HI.U32 R3, R17, R97, RZ ;  /* 0x0000006111037227 */ /* 0x000fe200078e00ff */
[----:B------:R-:W-:-:S03]  /*2a20*/  ISETP.GT.U32.AND P6, PT, R14, R109, PT ;  /* 0x0000006d0e00720c */ /* 0x000fc60003fc4070 */
[C---:B------:R-:W-:Y:S02]  /*2a30*/  IMAD R106, R14.reuse, R7, R106 ;  /* 0x000000070e6a7224 */ /* 0x040fe400078e026a */
[----:B------:R-:W-:Y:S01]  /*2a40*/  IMAD.MOV R7, RZ, RZ, -R4 ;  /* 0x000000ffff077224 */ /* 0x000fe200078e0a04 */
[----:B------:R-:W-:Y:S01]  /*2a50*/  ISETP.GT.U32.AND P0, PT, R14, R107, PT ;  /* 0x0000006b0e00720c */ /* 0x000fe20003f04070 */
[----:B------:R-:W-:Y:S02]  /*2a60*/  IMAD.MOV R4, RZ, RZ, -R3 ;  /* 0x000000ffff047224 */ /* 0x000fe400078e0a03 */
[----:B------:R-:W-:Y:S01]  /*2a70*/  @!P3 IMAD.IADD R118, R118, 0x1, -R14 ;  /* 0x000000017676b824 */ /* 0x000fe200078e0a0e */
[C---:B------:R-:W-:Y:S01]  /*2a80*/  ISETP.GT.U32.AND P3, PT, R14.reuse, R112, PT ;  /* 0x000000700e00720c */ /* 0x040fe20003f64070 */
[C---:B------:R-:W-:Y:S02]  /*2a90*/  IMAD R101, R14.reuse, R6, R101 ;  /* 0x000000060e657224 */ /* 0x040fe400078e0265 */
[----:B------:R-:W-:-:S02]  /*2aa0*/  IMAD R97, R14, R4, R97 ;  /* 0x000000040e617224 */ /* 0x000fc400078e0261 */
[--C-:B------:R-:W-:Y:S01]  /*2ab0*/  @!P1 IMAD.IADD R113, R113, 0x1, -R14.reuse ;  /* 0x0000000171719824 */ /* 0x100fe200078e0a0e */
[----:B------:R-:W-:Y:S01]  /*2ac0*/  ISETP.GT.U32.AND P1, PT, R14, R106, PT ;  /* 0x0000006a0e00720c */ /* 0x000fe20003f24070 */
[----:B------:R-:W-:Y:S01]  /*2ad0*/  @!P5 IMAD.IADD R110, R110, 0x1, -R14 ;  /* 0x000000016e6ed824 */ /* 0x000fe200078e0a0e */
[C---:B------:R-:W-:Y:S01]  /*2ae0*/  ISETP.GT.U32.AND P5, PT, R14.reuse, R103, PT ;  /* 0x000000670e00720c */ /* 0x040fe20003fa4070 */
[----:B------:R-:W-:Y:S02]  /*2af0*/  IMAD R102, R14, R5, R102 ;  /* 0x000000050e667224 */ /* 0x000fe400078e0266 */
[----:B------:R-:W-:-:S04]  /*2b00*/  IMAD.HI.U32 R5, R17, R99, RZ ;  /* 0x0000006311057227 */ /* 0x000fc800078e00ff */
[----:B------:R-:W-:-:S04]  /*2b10*/  IMAD.HI.U32 R3, R17, R96, RZ ;  /* 0x0000006011037227 */ /* 0x000fc800078e00ff */
[--C-:B------:R-:W-:Y:S01]  /*2b20*/  @!P4 IMAD.IADD R108, R108, 0x1, -R14.reuse ;  /* 0x000000016c6cc824 */ /* 0x100fe200078e0a0e */
[----:B------:R-:W-:Y:S01]  /*2b30*/  ISETP.GT.U32.AND P4, PT, R14, R101, PT ;  /* 0x000000650e00720c */ /* 0x000fe20003f84070 */
[----:B------:R-:W-:Y:S01]  /*2b40*/  @!P2 IMAD.IADD R104, R104, 0x1, -R14 ;  /* 0x000000016868a824 */ /* 0x000fe200078e0a0e */
[C---:B------:R-:W-:Y:S01]  /*2b50*/  ISETP.GT.U32.AND P2, PT, R14.reuse, R97, PT ;  /* 0x000000610e00720c */ /* 0x040fe20003f44070 */
[C---:B------:R-:W-:Y:S02]  /*2b60*/  IMAD R100, R14.reuse, R7, R100 ;  /* 0x000000070e647224 */ /* 0x040fe400078e0264 */
[----:B------:R-:W-:Y:S02]  /*2b70*/  IMAD.MOV R5, RZ, RZ, -R5 ;  /* 0x000000ffff057224 */ /* 0x000fe400078e0a05 */
[----:B------:R-:W-:Y:S02]  /*2b80*/  IMAD.MOV R7, RZ, RZ, -R3 ;  /* 0x000000ffff077224 */ /* 0x000fe400078e0a03 */
[----:B------:R-:W-:-:S02]  /*2b90*/  IMAD R99, R14, R5, R99 ;  /* 0x000000050e637224 */ /* 0x000fc400078e0263 */
[----:B------:R-:W-:Y:S02]  /*2ba0*/  IMAD R96, R14, R7, R96 ;  /* 0x000000070e607224 */ /* 0x000fe400078e0260 */
[--C-:B------:R-:W-:Y:S01]  /*2bb0*/  @!P3 IMAD.IADD R112, R112, 0x1, -R14.reuse ;  /* 0x000000017070b824 */ /* 0x100fe200078e0a0e */
[C---:B------:R-:W-:Y:S01]  /*2bc0*/  ISETP.GT.U32.AND P3, PT, R14.reuse, R105, PT ;  /* 0x000000690e00720c */ /* 0x040fe20003f64070 */
[--C-:B------:R-:W-:Y:S01]  /*2bd0*/  @!P6 IMAD.IADD R109, R109, 0x1, -R14.reuse ;  /* 0x000000016d6de824 */ /* 0x100fe200078e0a0e */
[C---:B------:R-:W-:Y:S01]  /*2be0*/  ISETP.GT.U32.AND P6, PT, R14.reuse, R102, PT ;  /* 0x000000660e00720c */ /* 0x040fe20003fc4070 */
[--C-:B------:R-:W-:Y:S01]  /*2bf0*/  @!P0 IMAD.IADD R107, R107, 0x1, -R14.reuse ;  /* 0x000000016b6b8824 */ /* 0x100fe200078e0a0e */
[----:B------:R-:W-:Y:S01]  /*2c00*/  ISETP.GT.U32.AND P0, PT, R14, R100, PT ;  /* 0x000000640e00720c */ /* 0x000fe20003f04070 */
[--C-:B------:R-:W-:Y:S01]  /*2c10*/  @!P1 IMAD.IADD R106, R106, 0x1, -R14.reuse ;  /* 0x000000016a6a9824 */ /* 0x100fe200078e0a0e */
[C---:B------:R-:W-:Y:S01]  /*2c20*/  ISETP.GT.U32.AND P1, PT, R14.reuse, R99, PT ;  /* 0x000000630e00720c */ /* 0x040fe20003f24070 */
[----:B------:R-:W-:Y:S01]  /*2c30*/  @!P5 IMAD.IADD R103, R103, 0x1, -R14 ;  /* 0x000000016767d824 */ /* 0x000fe200078e0a0e */
[----:B------:R-:W-:Y:S01]  /*2c40*/  ISETP.GT.U32.AND P5, PT, R14, R96, PT ;  /* 0x000000600e00720c */ /* 0x000fe20003fa4070 */
[----:B------:R-:W-:-:S04]  /*2c50*/  IMAD.HI.U32 R5, R17, R94, RZ ;  /* 0x0000005e11057227 */ /* 0x000fc800078e00ff */
[----:B------:R-:W-:-:S04]  /*2c60*/  IMAD.HI.U32 R3, R17, R93, RZ ;  /* 0x0000005d11037227 */ /* 0x000fc800078e00ff */
[--C-:B------:R-:W-:Y:S01]  /*2c70*/  @!P4 IMAD.IADD R101, R101, 0x1, -R14.reuse ;  /* 0x000000016565c824 */ /* 0x100fe200078e0a0e */
[C---:B------:R-:W-:Y:S01]  /*2c80*/  ISETP.GT.U32.AND P4, PT, R14.reuse, R107, PT ;  /* 0x0000006b0e00720c */ /* 0x040fe20003f84070 */
[----:B------:R-:W-:Y:S01]  /*2c90*/  @!P2 IMAD.IADD R97, R97, 0x1, -R14 ;  /* 0x000000016161a824 */ /* 0x000fe200078e0a0e */
[C---:B------:R-:W-:Y:S01]  /*2ca0*/  ISETP.GT.U32.AND P2, PT, R14.reuse, R103, PT ;  /* 0x000000670e00720c */ /* 0x040fe20003f44070 */
[----:B------:R-:W-:Y:S02]  /*2cb0*/  IMAD R98, R14, R9, R98 ;  /* 0x000000090e627224 */ /* 0x000fe400078e0262 */
[----:B------:R-:W-:Y:S02]  /*2cc0*/  IMAD.MOV R5, RZ, RZ, -R5 ;  /* 0x000000ffff057224 */ /* 0x000fe400078e0a05 */
[----:B------:R-:W-:Y:S02]  /*2cd0*/  IMAD.MOV R6, RZ, RZ, -R3 ;  /* 0x000000ffff067224 */ /* 0x000fe400078e0a03 */
[----:B------:R-:W-:-:S04]  /*2ce0*/  IMAD.HI.U32 R3, R17, R92, RZ ;  /* 0x0000005c11037227 */ /* 0x000fc800078e00ff */
[--C-:B------:R-:W-:Y:S01]  /*2cf0*/  @!P3 IMAD.IADD R105, R105, 0x1, -R14.reuse ;  /* 0x000000016969b824 */ /* 0x100fe200078e0a0e */
[----:B------:R-:W-:Y:S01]  /*2d00*/  ISETP.GT.U32.AND P3, PT, R14, R98, PT ;  /* 0x000000620e00720c */ /* 0x000fe20003f64070 */
[--C-:B------:R-:W-:Y:S02]  /*2d10*/  @!P6 IMAD.IADD R102, R102, 0x1, -R14.reuse ;  /* 0x000000016666e824 */ /* 0x100fe400078e0a0e */
[----:B------:R-:W-:Y:S01]  /*2d20*/  @!P0 IMAD.IADD R100, R100, 0x1, -R14 ;  /* 0x0000000164648824 */ /* 0x000fe200078e0a0e */
[C---:B------:R-:W-:Y:S01]  /*2d30*/  ISETP.GT.U32.AND P0, PT, R14.reuse, R106, PT ;  /* 0x0000006a0e00720c */ /* 0x040fe20003f04070 */
[----:B------:R-:W-:Y:S01]  /*2d40*/  IMAD.HI.U32 R4, R17, R95, RZ ;  /* 0x0000005f11047227 */ /* 0x000fe200078e00ff */
[----:B------:R-:W-:-:S03]  /*2d50*/  ISETP.GT.U32.AND P6, PT, R14, R108, PT ;  /* 0x0000006c0e00720c */ /* 0x000fc60003fc4070 */
[----:B------:R-:W-:Y:S02]  /*2d60*/  IMAD R94, R14, R5, R94 ;  /* 0x000000050e5e7224 */ /* 0x000fe400078e025e */
[----:B------:R-:W-:Y:S02]  /*2d70*/  IMAD.MOV R5, RZ, RZ, -R3 ;  /* 0x000000ffff057224 */ /* 0x000fe400078e0a03 */
[----:B------:R-:W-:-:S04]  /*2d80*/  IMAD.HI.U32 R3, R17, R91, RZ ;  /* 0x0000005b11037227 */ /* 0x000fc800078e00ff */
[--C-:B------:R-:W-:Y:S01]  /*2d90*/  @!P1 IMAD.IADD R99, R99, 0x1, -R14.reuse ;  /* 0x0000000163639824 */ /* 0x100fe200078e0a0e */
[----:B------:R-:W-:Y:S01]  /*2da0*/  ISETP.GT.U32.AND P1, PT, R14, R105, PT ;  /* 0x000000690e00720c */ /* 0x000fe20003f24070 */
[----:B------:R-:W-:Y:S01]  /*2db0*/  @!P5 IMAD.IADD R96, R96, 0x1, -R14 ;  /* 0x000000016060d824 */ /* 0x000fe200078e0a0e */
[C---:B------:R-:W-:Y:S01]  /*2dc0*/  ISETP.GT.U32.AND P5, PT, R14.reuse, R102, PT ;  /* 0x000000660e00720c */ /* 0x040fe20003fa4070 */
[----:B------:R-:W-:Y:S02]  /*2dd0*/  IMAD.MOV R4, RZ, RZ, -R4 ;  /* 0x000000ffff047224 */ /* 0x000fe400078e0a04 */
[C---:B------:R-:W-:Y:S02]  /*2de0*/  IMAD R93, R14.reuse, R6, R93 ;  /* 0x000000060e5d7224 */ /* 0x040fe400078e025d */
[----:B------:R-:W-:Y:S02]  /*2df0*/  IMAD.MOV R6, RZ, RZ, -R3 ;  /* 0x000000ffff067224 */ /* 0x000fe400078e0a03 */
[--C-:B------:R-:W-:Y:S01]  /*2e00*/  @!P4 IMAD.IADD R107, R107, 0x1, -R14.reuse ;  /* 0x000000016b6bc824 */ /* 0x100fe200078e0a0e */
[C---:B------:R-:W-:Y:S01]  /*2e10*/  ISETP.GT.U32.AND P4, PT, R14.reuse, R101, PT ;  /* 0x000000650e00720c */ /* 0x040fe20003f84070 */
[----:B------:R-:W-:Y:S01]  /*2e20*/  @!P2 IMAD.IADD R103, R103, 0x1, -R14 ;  /* 0x000000016767a824 */ /* 0x000fe200078e0a0e */
[C---:B------:R-:W-:Y:S01]  /*2e30*/  ISETP.GT.U32.AND P2, PT, R14.reuse, R97, PT ;  /* 0x000000610e00720c */ /* 0x040fe20003f44070 */
[----:B------:R-:W-:-:S02]  /*2e40*/  IMAD R95, R14, R4, R95 ;  /* 0x000000040e5f7224 */ /* 0x000fc400078e025f */
[----:B------:R-:W-:-:S04]  /*2e50*/  IMAD.HI.U32 R3, R17, R88, RZ ;  /* 0x0000005811037227 */ /* 0x000fc800078e00ff */
[----:B------:R-:W-:-:S04]  /*2e60*/  IMAD.HI.U32 R4, R17, R90, RZ ;  /* 0x0000005a11047227 */ /* 0x000fc800078e00ff */
[----:B------:R-:W-:Y:S02]  /*2e70*/  IMAD.MOV R9, RZ, RZ, -R3 ;  /* 0x000000ffff097224 */ /* 0x000fe400078e0a03 */
[----:B------:R-:W-:Y:S02]  /*2e80*/  IMAD.MOV R7, RZ, RZ, -R4 ;  /* 0x000000ffff077224 */ /* 0x000fe400078e0a04 */
[----:B------:R-:W-:-:S04]  /*2e90*/  IMAD.HI.U32 R3, R17, R87, RZ ;  /* 0x0000005711037227 */ /* 0x000fc800078e00ff */
[--C-:B------:R-:W-:Y:S01]  /*2ea0*/  @!P3 IMAD.IADD R98, R98, 0x1, -R14.reuse ;  /* 0x000000016262b824 */ /* 0x100fe200078e0a0e */
[----:B------:R-:W-:Y:S01]  /*2eb0*/  ISETP.GT.U32.AND P3, PT, R14, R104, PT ;  /* 0x000000680e00720c */ /* 0x000fe20003f64070 */
[----:B------:R-:W-:Y:S01]  /*2ec0*/  @!P0 IMAD.IADD R106, R106, 0x1, -R14 ;  /* 0x000000016a6a8824 */ /* 0x000fe200078e0a0e */
[C---:B------:R-:W-:Y:S01]  /*2ed0*/  ISETP.GT.U32.AND P0, PT, R14.reuse, R100, PT ;  /* 0x000000640e00720c */ /* 0x040fe20003f04070 */
[----:B------:R-:W-:Y:S01]  /*2ee0*/  IMAD R90, R14, R7, R90 ;  /* 0x000000070e5a7224 */ /* 0x000fe200078e025a */
[----:B------:R-:W-:Y:S01]  /*2ef0*/  IABS R83, R231 ;  /* 0x000000e700537213 */ /* 0x000fe20000000000 */
[----:B------:R-:W-:Y:S02]  /*2f00*/  IMAD.MOV R4, RZ, RZ, -R3 ;  /* 0x000000ffff047224 */ /* 0x000fe400078e0a03 */
[--C-:B------:R-:W-:Y:S01]  /*2f10*/  @!P6 IMAD.IADD R108, R108, 0x1, -R14.reuse ;  /* 0x000000016c6ce824 */ /* 0x100fe200078e0a0e */
[C---:B------:R-:W-:Y:S01]  /*2f20*/  ISETP.GT.U32.AND P6, PT, R14.reuse, R96, PT ;  /* 0x000000600e00720c */ /* 0x040fe20003fc4070 */
[--C-:B------:R-:W-:Y:S01]  /*2f30*/  @!P1 IMAD.IADD R105, R105, 0x1, -R14.reuse ;  /* 0x0000000169699824 */ /* 0x100fe200078e0a0e */
[----:B------:R-:W-:Y:S01]  /*2f40*/  ISETP.GT.U32.AND P1, PT, R14, R99, PT ;  /* 0x000000630e00720c */ /* 0x000fe20003f24070 */
[----:B------:R-:W-:Y:S01]  /*2f50*/  @!P5 IMAD.IADD R102, R102, 0x1, -R14 ;  /* 0x000000016666d824 */ /* 0x000fe200078e0a0e */
[C---:B------:R-:W-:Y:S01]  /*2f60*/  ISETP.GT.U32.AND P5, PT, R14.reuse, R95, PT ;  /* 0x0000005f0e00720c */ /* 0x040fe20003fa4070 */
[----:B------:R-:W-:-:S02]  /*2f70*/  IMAD R92, R14, R5, R92 ;  /* 0x000000050e5c7224 */ /* 0x000fc400078e025c */
[----:B------:R-:W-:-:S04]  /*2f80*/  IMAD.HI.U32 R3, R17, R86, RZ ;  /* 0x0000005611037227 */ /* 0x000fc800078e00ff */
[----:B------:R-:W-:-:S04]  /*2f90*/  IMAD.HI.U32 R5, R17, R89, RZ ;  /* 0x0000005911057227 */ /* 0x000fc800078e00ff */
[--C-:B------:R-:W-:Y:S01]  /*2fa0*/  @!P4 IMAD.IADD R101, R101, 0x1, -R14.reuse ;  /* 0x000000016565c824 */ /* 0x100fe200078e0a0e */
[C---:B------:R-:W-:Y:S01]  /*2fb0*/  ISETP.GT.U32.AND P4, PT, R14.reuse, R94, PT ;  /* 0x0000005e0e00720c */ /* 0x040fe20003f84070 */
[----:B------:R-:W-:Y:S01]  /*2fc0*/  @!P2 IMAD.IADD R97, R97, 0x1, -R14 ;  /* 0x000000016161a824 */ /* 0x000fe200078e0a0e */
[----:B------:R-:W-:Y:S01]  /*2fd0*/  ISETP.GT.U32.AND P2, PT, R14, R90, PT ;  /* 0x0000005a0e00720c */ /* 0x000fe20003f44070 */
[----:B------:R-:W-:Y:S02]  /*2fe0*/  IMAD.MOV R7, RZ, RZ, -R3 ;  /* 0x000000ffff077224 */ /* 0x000fe400078e0a03 */
[----:B------:R-:W-:Y:S02]  /*2ff0*/  IMAD.MOV R5, RZ, RZ, -R5 ;  /* 0x000000ffff057224 */ /* 0x000fe400078e0a05 */
[----:B------:R-:W-:Y:S01]  /*3000*/  IMAD.HI.U32 R3, R17, R83, RZ ;  /* 0x0000005311037227 */ /* 0x000fe200078e00ff */
[----:B------:R-:W-:-:S03]  /*3010*/  IABS R85, R233 ;  /* 0x000000e900557213 */ /* 0x000fc60000000000 */
[C---:B------:R-:W-:Y:S02]  /*3020*/  IMAD R91, R14.reuse, R6, R91 ;  /* 0x000000060e5b7224 */ /* 0x040fe400078e025b */
[C---:B------:R-:W-:Y:S02]  /*3030*/  IMAD R89, R14.reuse, R5, R89 ;  /* 0x000000050e597224 */ /* 0x040fe400078e0259 */
[----:B------:R-:W-:Y:S02]  /*3040*/  IMAD R88, R14, R9, R88 ;  /* 0x000000090e587224 */ /* 0x000fe400078e0258 */
[----:B------:R-:W-:Y:S02]  /*3050*/  IMAD.MOV R6, RZ, RZ, -R3 ;  /* 0x000000ffff067224 */ /* 0x000fe400078e0a03 */
[--C-:B------:R-:W-:Y:S01]  /*3060*/  @!P3 IMAD.IADD R104, R104, 0x1, -R14.reuse ;  /* 0x000000016868b824 */ /* 0x100fe200078e0a0e */
[----:B------:R-:W-:Y:S01]  /*3070*/  ISETP.GT.U32.AND P3, PT, R14, R98, PT ;  /* 0x000000620e00720c */ /* 0x000fe20003f64070 */
[----:B------:R-:W-:Y:S01]  /*3080*/  @!P0 IMAD.IADD R100, R100, 0x1, -R14 ;  /* 0x0000000164648824 */ /* 0x000fe200078e0a0e */
[C---:B------:R-:W-:Y:S01]  /*3090*/  ISETP.GT.U32.AND P0, PT, R14.reuse, R93, PT ;  /* 0x0000005d0e00720c */ /* 0x040fe20003f04070 */
[C---:B------:R-:W-:Y:S01]  /*30a0*/  IMAD R87, R14.reuse, R4, R87 ;  /* 0x000000040e577224 */ /* 0x040fe200078e0257 */
[----:B------:R-:W-:Y:S01]  /*30b0*/  IABS R84, R232 ;  /* 0x000000e800547213 */ /* 0x000fe20000000000 */
[----:B------:R-:W-:-:S02]  /*30c0*/  IMAD R83, R14, R6, R83 ;  /* 0x000000060e537224 */ /* 0x000fc400078e0253 */
[--C-:B------:R-:W-:Y:S01]  /*30d0*/  @!P1 IMAD.IADD R99, R99, 0x1, -R14.reuse ;  /* 0x0000000163639824 */ /* 0x100fe200078e0a0e */
[----:B------:R-:W-:Y:S01]  /*30e0*/  ISETP.GT.U32.AND P1, PT, R14, R92, PT ;  /* 0x0000005c0e00720c */ /* 0x000fe20003f24070 */
[--C-:B------:R-:W-:Y:S01]  /*30f0*/  @!P6 IMAD.IADD R96, R96, 0x1, -R14.reuse ;  /* 0x000000016060e824 */ /* 0x100fe200078e0a0e */
[C---:B------:R-:W-:Y:S01]  /*3100*/  ISETP.GT.U32.AND P6, PT, R14.reuse, R89, PT ;  /* 0x000000590e00720c */ /* 0x040fe20003fc4070 */
[----:B------:R-:W-:Y:S01]  /*3110*/  @!P5 IMAD.IADD R95, R95, 0x1, -R14 ;  /* 0x000000015f5fd824 */ /* 0x000fe200078e0a0e */
[----:B------:R-:W-:Y:S01]  /*3120*/  ISETP.GT.U32.AND P5, PT, R14, R88, PT ;  /* 0x000000580e00720c */ /* 0x000fe20003fa4070 */
[----:B------:R-:W-:Y:S01]  /*3130*/  IMAD.HI.U32 R4, R17, R85, RZ ;  /* 0x0000005511047227 */ /* 0x000fe200078e00ff */
[----:B------:R-:W-:-:S03]  /*3140*/  IABS R82, R230 ;  /* 0x000000e600527213 */ /* 0x000fc60000000000 */
[--C-:B------:R-:W-:Y:S01]  /*3150*/  @!P4 IMAD.IADD R94, R94, 0x1, -R14.reuse ;  /* 0x000000015e5ec824 */ /* 0x100fe200078e0a0e */
[----:B------:R-:W-:Y:S01]  /*3160*/  ISETP.GT.U32.AND P4, PT, R14, R87, PT ;  /* 0x000000570e00720c */ /* 0x000fe20003f84070 */
[----:B------:R-:W-:Y:S01]  /*3170*/  @!P2 IMAD.IADD R90, R90, 0x1, -R14 ;  /* 0x000000015a5aa824 */ /* 0x000fe200078e0a0e */
[----:B------:R-:W-:Y:S01]  /*3180*/  ISETP.GT.U32.AND P2, PT, R14, R83, PT ;  /* 0x000000530e00720c */ /* 0x000fe20003f44070 */
[----:B------:R-:W-:-:S04]  /*3190*/  IMAD.HI.U32 R5, R17, R84, RZ ;  /* 0x0000005411057227 */ /* 0x000fc800078e00ff */
[----:B------:R-:W-:Y:S02]  /*31a0*/  IMAD.MOV R4, RZ, RZ, -R4 ;  /* 0x000000ffff047224 */ /* 0x000fe400078e0a04 */
[C---:B------:R-:W-:Y:S01]  /*31b0*/  IMAD R86, R14.reuse, R7, R86 ;  /* 0x000000070e567224 */ /* 0x040fe200078e0256 */
[----:B------:R-:W-:Y:S01]  /*31c0*/  IABS R81, R229 ;  /* 0x000000e500517213 */ /* 0x000fe20000000000 */
[----:B------:R-:W-:Y:S02]  /*31d0*/  IMAD.MOV R5, RZ, RZ, -R5 ;  /* 0x000000ffff057224 */ /* 0x000fe400078e0a05 */
[----:B------:R-:W-:Y:S02]  /*31e0*/  IMAD R85, R14, R4, R85 ;  /* 0x000000040e557224 */ /* 0x000fe400078e0255 */
[----:B------:R-:W-:-:S04]  /*31f0*/  IMAD.HI.U32 R3, R17, R82, RZ ;  /* 0x0000005211037227 */ /* 0x000fc800078e00ff */
[--C-:B------:R-:W-:Y:S01]  /*3200*/  @!P3 IMAD.IADD R98, R98, 0x1, -R14.reuse ;  /* 0x000000016262b824 */ /* 0x100fe200078e0a0e */
[C---:B------:R-:W-:Y:S01]  /*3210*/  ISETP.GT.U32.AND P3, PT, R14.reuse, R91, PT ;  /* 0x0000005b0e00720c */ /* 0x040fe20003f64070 */
[----:B------:R-:W-:Y:S01]  /*3220*/  @!P0 IMAD.IADD R93, R93, 0x1, -R14 ;  /* 0x000000015d5d8824 */ /* 0x000fe200078e0a0e */
[C---:B------:R-:W-:Y:S01]  /*3230*/  ISETP.GT.U32.AND P0, PT, R14.reuse, R86, PT ;  /* 0x000000560e00720c */ /* 0x040fe20003f04070 */
[----:B------:R-:W-:Y:S01]  /*3240*/  IMAD R84, R14, R5, R84 ;  /* 0x000000050e547224 */ /* 0x000fe200078e0254 */
[----:B------:R-:W-:Y:S01]  /*3250*/  IABS R78, R226 ;  /* 0x000000e2004e7213 */ /* 0x000fe20000000000 */
[----:B------:R-:W-:Y:S02]  /*3260*/  IMAD.MOV R5, RZ, RZ, -R3 ;  /* 0x000000ffff057224 */ /* 0x000fe400078e0a03 */
[--C-:B------:R-:W-:Y:S01]  /*3270*/  @!P1 IMAD.IADD R92, R92, 0x1, -R14.reuse ;  /* 0x000000015c5c9824 */ /* 0x100fe200078e0a0e */
[----:B------:R-:W-:Y:S01]  /*3280*/  ISETP.GT.U32.AND P1, PT, R14, R85, PT ;  /* 0x000000550e00720c */ /* 0x000fe20003f24070 */
[----:B------:R-:W-:-:S02]  /*3290*/  @!P6 IMAD.IADD R89, R89, 0x1, -R14 ;  /* 0x000000015959e824 */ /* 0x000fc400078e0a0e */
[----:B------:R-:W-:Y:S01]  /*32a0*/  @!P5 IMAD.IADD R88, R88, 0x1, -R14 ;  /* 0x000000015858d824 */ /* 0x000fe200078e0a0e */
[----:B------:R-:W-:Y:S01]  /*32b0*/  ISETP.GT.U32.AND P5, PT, R14, R94, PT ;  /* 0x0000005e0e00720c */ /* 0x000fe20003fa4070 */
[----:B------:R-:W-:Y:S01]  /*32c0*/  IMAD.HI.U32 R3, R17, R81, RZ ;  /* 0x0000005111037227 */ /* 0x000fe200078e00ff */
[----:B------:R-:W-:-:S03]  /*32d0*/  IABS R80, R228 ;  /* 0x000000e400507213 */ /* 0x000fc60000000000 */
[--C-:B------:R-:W-:Y:S01]  /*32e0*/  @!P4 IMAD.IADD R87, R87, 0x1, -R14.reuse ;  /* 0x000000015757c824 */ /* 0x100fe200078e0a0e */
[C---:B------:R-:W-:Y:S01]  /*32f0*/  ISETP.GT.U32.AND P4, PT, R14.reuse, R93, PT ;  /* 0x0000005d0e00720c */ /* 0x040fe20003f84070 */
[----:B------:R-:W-:Y:S01]  /*3300*/  @!P2 IMAD.IADD R83, R83, 0x1, -R14 ;  /* 0x000000015353a824 */ /* 0x000fe200078e0a0e */
[----:B------:R-:W-:Y:S01]  /*3310*/  ISETP.GT.U32.AND P2, PT, R14, R89, PT ;  /* 0x000000590e00720c */ /* 0x000fe20003f44070 */
[----:B------:R-:W-:Y:S01]  /*3320*/  IMAD.MOV R6, RZ, RZ, -R3 ;  /* 0x000000ffff067224 */ /* 0x000fe200078e0a03 */
[----:B------:R-:W-:Y:S01]  /*3330*/  IABS R77, R225 ;  /* 0x000000e1004d7213 */ /* 0x000fe20000000000 */
[----:B------:R-:W-:-:S04]  /*3340*/  IMAD.HI.U32 R3, R17, R78, RZ ;  /* 0x0000004e11037227 */ /* 0x000fc800078e00ff */
[----:B------:R-:W-:-:S04]  /*3350*/  IMAD.HI.U32 R4, R17, R80, RZ ;  /* 0x0000005011047227 */ /* 0x000fc800078e00ff */
[----:B------:R-:W-:Y:S02]  /*3360*/  IMAD.MOV R9, RZ, RZ, -R3 ;  /* 0x000000ffff097224 */ /* 0x000fe400078e0a03 */
[--C-:B------:R-:W-:Y:S01]  /*3370*/  @!P3 IMAD.IADD R91, R91, 0x1, -R14.reuse ;  /* 0x000000015b5bb824 */ /* 0x100fe200078e0a0e */
[----:B------:R-:W-:Y:S01]  /*3380*/  ISETP.GT.U32.AND P3, PT, R14, R84, PT ;  /* 0x000000540e00720c */ /* 0x000fe20003f64070 */
[----:B------:R-:W-:Y:S01]  /*3390*/  @!P0 IMAD.IADD R86, R86, 0x1, -R14 ;  /* 0x0000000156568824 */ /* 0x000fe200078e0a0e */
[----:B------:R-:W-:Y:S01]  /*33a0*/  ISETP.GT.U32.AND P0, PT, R14, R92, PT ;  /* 0x0000005c0e00720c */ /* 0x000fe20003f04070 */
[----:B------:R-:W-:Y:S01]  /*33b0*/  IMAD.HI.U32 R3, R17, R77, RZ ;  /* 0x0000004d11037227 */ /* 0x000fe200078e00ff */
[----:B------:R-:W-:-:S03]  /*33c0*/  IABS R75, R223 ;  /* 0x000000df004b7213 */ /* 0x000fc60000000000 */
[C---:B------:R-:W-:Y:S02]  /*33d0*/  IMAD R82, R14.reuse, R5, R82 ;  /* 0x000000050e527224 */ /* 0x040fe400078e0252 */
[----:B------:R-:W-:Y:S02]  /*33e0*/  IMAD.MOV R7, RZ, RZ, -R4 ;  /* 0x000000ffff077224 */ /* 0x000fe400078e0a04 */
[--C-:B------:R-:W-:Y:S01]  /*33f0*/  @!P1 IMAD.IADD R85, R85, 0x1, -R14.reuse ;  /* 0x0000000155559824 */ /* 0x100fe200078e0a0e */
[----:B------:R-:W-:Y:S01]  /*3400*/  ISETP.GT.U32.AND P1, PT, R14, R91, PT ;  /* 0x0000005b0e00720c */ /* 0x000fe20003f24070 */
[--C-:B------:R-:W-:Y:S01]  /*3410*/  @!P5 IMAD.IADD R94, R94, 0x1, -R14.reuse ;  /* 0x000000015e5ed824 */ /* 0x100fe200078e0a0e */
[C---:B------:R-:W-:Y:S01]  /*3420*/  ISETP.GT.U32.AND P5, PT, R14.reuse, R88, PT ;  /* 0x000000580e00720c */ /* 0x040fe20003fa4070 */
[----:B------:R-:W-:Y:S01]  /*3430*/  IMAD.MOV R4, RZ, RZ, -R3 ;  /* 0x000000ffff047224 */ /* 0x000fe200078e0a03 */
[----:B------:R-:W-:Y:S01]  /*3440*/  IABS R79, R227 ;  /* 0x000000e3004f7213 */ /* 0x000fe20000000000 */
[--C-:B------:R-:W-:Y:S01]  /*3450*/  @!P4 IMAD.IADD R93, R93, 0x1, -R14.reuse ;  /* 0x000000015d5dc824 */ /* 0x100fe200078e0a0e */
[C---:B------:R-:W-:Y:S01]  /*3460*/  ISETP.GT.U32.AND P4, PT, R14.reuse, R87, PT ;  /* 0x000000570e00720c */ /* 0x040fe20003f84070 */
[----:B------:R-:W-:Y:S01]  /*3470*/  @!P2 IMAD.IADD R89, R89, 0x1, -R14 ;  /* 0x000000015959a824 */ /* 0x000fe200078e0a0e */
[C---:B------:R-:W-:Y:S01]  /*3480*/  ISETP.GT.U32.AND P2, PT, R14.reuse, R82, PT ;  /* 0x000000520e00720c */ /* 0x040fe20003f44070 */
[----:B------:R-:W-:-:S02]  /*3490*/  IMAD R77, R14, R4, R77 ;  /* 0x000000040e4d7224 */ /* 0x000fc400078e024d */
[----:B------:R-:W-:Y:S01]  /*34a0*/  IMAD.HI.U32 R4, R17, R75, RZ ;  /* 0x0000004b11047227 */ /* 0x000fe200078e00ff */
[----:B------:R-:W-:-:S03]  /*34b0*/  IABS R76, R224 ;  /* 0x000000e0004c7213 */ /* 0x000fc60000000000 */
[----:B------:R-:W-:Y:S01]  /*34c0*/  IMAD.HI.U32 R5, R17, R79, RZ ;  /* 0x0000004f11057227 */ /* 0x000fe200078e00ff */
[----:B------:R-:W-:-:S03]  /*34d0*/  IABS R74, R222 ;  /* 0x000000de004a7213 */ /* 0x000fc60000000000 */
[----:B------:R-:W-:Y:S02]  /*34e0*/  IMAD R81, R14, R6, R81 ;  /* 0x000000060e517224 */ /* 0x000fe400078e0251 */
[----:B------:R-:W-:Y:S02]  /*34f0*/  IMAD.MOV R4, RZ, RZ, -R4 ;  /* 0x000000ffff047224 */ /* 0x000fe400078e0a04 */
[--C-:B------:R-:W-:Y:S01]  /*3500*/  @!P3 IMAD.IADD R84, R84, 0x1, -R14.reuse ;  /* 0x000000015454b824 */ /* 0x100fe200078e0a0e */
[----:B------:R-:W-:Y:S01]  /*3510*/  ISETP.GT.U32.AND P3, PT, R14, R90, PT ;  /* 0x0000005a0e00720c */ /* 0x000fe20003f64070 */
[----:B------:R-:W-:Y:S01]  /*3520*/  @!P0 IMAD.IADD R92, R92, 0x1, -R14 ;  /* 0x000000015c5c8824 */ /* 0x000fe200078e0a0e */
[C---:B------:R-:W-:Y:S01]  /*3530*/  ISETP.GT.U32.AND P0, PT, R14.reuse, R86, PT ;  /* 0x000000560e00720c */ /* 0x040fe20003f04070 */
[----:B------:R-:W-:Y:S01]  /*3540*/  IMAD.MOV R5, RZ, RZ, -R5 ;  /* 0x000000ffff057224 */ /* 0x000fe200078e0a05 */
[----:B------:R-:W-:Y:S01]  /*3550*/  IABS R73, R221 ;  /* 0x000000dd00497213 */ /* 0x000fe20000000000 */
[C---:B------:R-:W-:Y:S01]  /*3560*/  IMAD R80, R14.reuse, R7, R80 ;  /* 0x000000070e507224 */ /* 0x040fe200078e0250 */
[C---:B------:R-:W-:Y:S01]  /*3570*/  ISETP.GT.U32.AND P6, PT, R14.reuse, R95, PT ;  /* 0x0000005f0e00720c */ /* 0x040fe20003fc4070 */
[----:B------:R-:W-:-:S02]  /*3580*/  IMAD R75, R14, R4, R75 ;  /* 0x000000040e4b7224 */ /* 0x000fc400078e024b */
[--C-:B------:R-:W-:Y:S01]  /*3590*/  @!P1 IMAD.IADD R91, R91, 0x1, -R14.reuse ;  /* 0x000000015b5b9824 */ /* 0x100fe200078e0a0e */
[----:B------:R-:W-:Y:S01]  /*35a0*/  ISETP.GT.U32.AND P1, PT, R14, R85, PT ;  /* 0x000000550e00720c */ /* 0x000fe20003f24070 */
[----:B------:R-:W-:Y:S01]  /*35b0*/  @!P5 IMAD.IADD R88, R88, 0x1, -R14 ;  /* 0x000000015858d824 */ /* 0x000fe200078e0a0e */
[C---:B------:R-:W-:Y:S01]  /*35c0*/  ISETP.GT.U32.AND P5, PT, R14.reuse, R81, PT ;  /* 0x000000510e00720c */ /* 0x040fe20003fa4070 */
[----:B------:R-:W-:Y:S02]  /*35d0*/  IMAD R79, R14, R5, R79 ;  /* 0x000000050e4f7224 */ /* 0x000fe400078e024f */
[----:B------:R-:W-:-:S04]  /*35e0*/  IMAD.HI.U32 R3, R17, R76, RZ ;  /* 0x0000004c11037227 */ /* 0x000fc800078e00ff */
[----:B------:R-:W-:Y:S01]  /*35f0*/  IMAD.HI.U32 R5, R17, R74, RZ ;  /* 0x0000004a11057227 */ /* 0x000fe200078e00ff */
[----:B------:R-:W-:-:S03]  /*3600*/  IABS R72, R220 ;  /* 0x000000dc00487213 */ /* 0x000fc60000000000 */
[--C-:B------:R-:W-:Y:S01]  /*3610*/  @!P4 IMAD.IADD R87, R87, 0x1, -R14.reuse ;  /* 0x000000015757c824 */ /* 0x100fe200078e0a0e */
[----:B------:R-:W-:Y:S01]  /*3620*/  ISETP.GT.U32.AND P4, PT, R14, R80, PT ;  /* 0x000000500e00720c */ /* 0x000fe20003f84070 */
[----:B------:R-:W-:Y:S01]  /*3630*/  @!P2 IMAD.IADD R82, R82, 0x1, -R14 ;  /* 0x000000015252a824 */ /* 0x000fe200078e0a0e */
[----:B------:R-:W-:Y:S01]  /*3640*/  ISETP.GT.U32.AND P2, PT, R14, R75, PT ;  /* 0x0000004b0e00720c */ /* 0x000fe20003f44070 */
[----:B------:R-:W-:Y:S02]  /*3650*/  IMAD.MOV R7, RZ, RZ, -R3 ;  /* 0x000000ffff077224 */ /* 0x000fe400078e0a03 */
[----:B------:R-:W-:-:S04]  /*3660*/  IMAD.HI.U32 R3, R17, R73, RZ ;  /* 0x0000004911037227 */ /* 0x000fc800078e00ff */
[----:B------:R-:W-:Y:S01]  /*3670*/  IMAD.MOV R5, RZ, RZ, -R5 ;  /* 0x000000ffff057224 */ /* 0x000fe200078e0a05 */
[----:B------:R-:W-:Y:S01]  /*3680*/  IABS R71, R219 ;  /* 0x000000db00477213 */ /* 0x000fe20000000000 */
[C---:B------:R-:W-:Y:S02]  /*3690*/  IMAD R78, R14.reuse, R9, R78 ;  /* 0x000000090e4e7224 */ /* 0x040fe400078e024e */
[----:B------:R-:W-:Y:S02]  /*36a0*/  IMAD.MOV R6, RZ, RZ, -R3 ;  /* 0x000000ffff067224 */ /* 0x000fe400078e0a03 */
[----:B------:R-:W-:Y:S02]  /*36b0*/  IMAD R74, R14, R5, R74 ;  /* 0x000000050e4a7224 */ /* 0x000fe400078e024a */
        /* <DEDUP_REMOVED lines=8> */
[--C-:B------:R-:W-:Y:S01]  /*3740*/  @!P1 IMAD.IADD R85, R85, 0x1, -R14.reuse ;  /* 0x0000000155559824 */ /* 0x100fe200078e0a0e */
[C---:B------:R-:W-:Y:S01]  /*3750*/  ISETP.GT.U32.AND P1, PT, R14.reuse, R78, PT ;  /* 0x0000004e0e00720c */ /* 0x040fe20003f24070 */
[----:B------:R-:W-:Y:S01]  /*3760*/  @!P5 IMAD.IADD R81, R81, 0x1, -R14 ;  /* 0x000000015151d824 */ /* 0x000fe200078e0a0e */
[----:B------:R-:W-:Y:S01]  /*3770*/  ISETP.GT.U32.AND P5, PT, R14, R74, PT ;  /* 0x0000004a0e00720c */ /* 0x000fe20003fa4070 */
[----:B------:R-:W-:Y:S02]  /*3780*/  IMAD.MOV R5, RZ, RZ, -R3 ;  /* 0x000000ffff057224 */ /* 0x000fe400078e0a03 */
[----:B------:R-:W-:Y:S01]  /*3790*/  IMAD.HI.U32 R3, R17, R71, RZ ;  /* 0x0000004711037227 */ /* 0x000fe200078e00ff */
[----:B------:R-:W-:-:S03]  /*37a0*/  IABS R68, R216 ;  /* 0x000000d800447213 */ /* 0x000fc60000000000 */
[--C-:B------:R-:W-:Y:S01]  /*37b0*/  @!P4 IMAD.IADD R80, R80, 0x1, -R14.reuse ;  /* 0x000000015050c824 */ /* 0x100fe200078e0a0e */
[C---:B------:R-:W-:Y:S01]  /*37c0*/  ISETP.GT.U32.AND P4, PT, R14.reuse, R73, PT ;  /* 0x000000490e00720c */ /* 0x040fe20003f84070 */
[----:B------:R-:W-:Y:S01]  /*37d0*/  @!P2 IMAD.IADD R75, R75, 0x1, -R14 ;  /* 0x000000014b4ba824 */ /* 0x000fe200078e0a0e */
[C---:B------:R-:W-:Y:S01]  /*37e0*/  ISETP.GT.U32.AND P2, PT, R14.reuse, R81, PT ;  /* 0x000000510e00720c */ /* 0x040fe20003f44070 */
[----:B------:R-:W-:Y:S01]  /*37f0*/  IMAD R72, R14, R5, R72 ;  /* 0x000000050e487224 */ /* 0x000fe200078e0248 */
[----:B------:R-:W-:Y:S01]  /*3800*/  IABS R70, R218 ;  /* 0x000000da00467213 */ /* 0x000fe20000000000 */
[----:B------:R-:W-:Y:S01]  /*3810*/  IMAD.MOV R6, RZ, RZ, -R3 ;  /* 0x000000ffff067224 */ /* 0x000fe200078e0a03 */
[----:B------:R-:W-:Y:S01]  /*3820*/  IABS R67, R215 ;  /* 0x000000d700437213 */ /* 0x000fe20000000000 */
[----:B------:R-:W-:Y:S01]  /*3830*/  IMAD.HI.U32 R3, R17, R68, RZ ;  /* 0x0000004411037227 */ /* 0x000fe200078e00ff */
[----:B------:R-:W-:-:S03]  /*3840*/  IABS R69, R217 ;  /* 0x000000d900457213 */ /* 0x000fc60000000000 */
[C---:B------:R-:W-:Y:S02]  /*3850*/  IMAD R76, R14.reuse, R7, R76 ;  /* 0x000000070e4c7224 */ /* 0x040fe400078e024c */
[----:B------:R-:W-:Y:S02]  /*3860*/  IMAD R71, R14, R6, R71 ;  /* 0x000000060e477224 */ /* 0x000fe400078e0247 */
[--C-:B------:R-:W-:Y:S01]  /*3870*/  @!P3 IMAD.IADD R84, R84, 0x1, -R14.reuse ;  /* 0x000000015454b824 */ /* 0x100fe200078e0a0e */
[C---:B------:R-:W-:Y:S01]  /*3880*/  ISETP.GT.U32.AND P3, PT, R14.reuse, R77, PT ;  /* 0x0000004d0e00720c */ /* 0x040fe20003f64070 */
[----:B------:R-:W-:Y:S01]  /*3890*/  @!P0 IMAD.IADD R79, R79, 0x1, -R14 ;  /* 0x000000014f4f8824 */ /* 0x000fe200078e0a0e */
[----:B------:R-:W-:Y:S01]  /*38a0*/  ISETP.GT.U32.AND P0, PT, R14, R72, PT ;  /* 0x000000480e00720c */ /* 0x000fe20003f04070 */
[----:B------:R-:W-:Y:S01]  /*38b0*/  IMAD.HI.U32 R4, R17, R70, RZ ;  /* 0x0000004611047227 */ /* 0x000fe200078e00ff */
[----:B------:R-:W-:-:S03]  /*38c0*/  IABS R66, R214 ;  /* 0x000000d600427213 */ /* 0x000fc60000000000 */
[----:B------:R-:W-:Y:S02]  /*38d0*/  IMAD.MOV R9, RZ, RZ, -R3 ;  /* 0x000000ffff097224 */ /* 0x000fe400078e0a03 */
[----:B------:R-:W-:-:S04]  /*38e0*/  IMAD.HI.U32 R3, R17, R67, RZ ;  /* 0x0000004311037227 */ /* 0x000fc800078e00ff */
[--C-:B------:R-:W-:Y:S01]  /*38f0*/  @!P6 IMAD.IADD R83, R83, 0x1, -R14.reuse ;  /* 0x000000015353e824 */ /* 0x100fe200078e0a0e */
[----:B------:R-:W-:Y:S01]  /*3900*/  ISETP.GT.U32.AND P6, PT, R14, R76, PT ;  /* 0x0000004c0e00720c */ /* 0x000fe20003fc4070 */
[--C-:B------:R-:W-:Y:S01]  /*3910*/  @!P1 IMAD.IADD R78, R78, 0x1, -R14.reuse ;  /* 0x000000014e4e9824 */ /* 0x100fe200078e0a0e */
[----:B------:R-:W-:Y:S01]  /*3920*/  ISETP.GT.U32.AND P1, PT, R14, R71, PT ;  /* 0x000000470e00720c */ /* 0x000fe20003f24070 */
[----:B------:R-:W-:Y:S01]  /*3930*/  @!P5 IMAD.IADD R74, R74, 0x1, -R14 ;  /* 0x000000014a4ad824 */ /* 0x000fe200078e0a0e */
[----:B------:R-:W-:Y:S01]  /*3940*/  ISETP.GT.U32.AND P5, PT, R14, R80, PT ;  /* 0x000000500e00720c */ /* 0x000fe20003fa4070 */
[----:B------:R-:W-:Y:S01]  /*3950*/  IMAD.HI.U32 R5, R17, R69, RZ ;  /* 0x0000004511057227 */ /* 0x000fe200078e00ff */
[----:B------:R-:W-:-:S03]  /*3960*/  IABS R64, R212 ;  /* 0x000000d400407213 */ /* 0x000fc60000000000 */
[----:B------:R-:W-:Y:S01]  /*3970*/  IMAD.MOV R7, RZ, RZ, -R4 ;  /* 0x000000ffff077224 */ /* 0x000fe200078e0a04 */
[----:B------:R-:W-:Y:S01]  /*3980*/  IABS R63, R211 ;  /* 0x000000d3003f7213 */ /* 0x000fe20000000000 */
[----:B------:R-:W-:Y:S02]  /*3990*/  IMAD.MOV R4, RZ, RZ, -R3 ;  /* 0x000000ffff047224 */ /* 0x000fe400078e0a03 */
[--C-:B------:R-:W-:Y:S01]  /*39a0*/  @!P4 IMAD.IADD R73, R73, 0x1, -R14.reuse ;  /* 0x000000014949c824 */ /* 0x100fe200078e0a0e */
[C---:B------:R-:W-:Y:S01]  /*39b0*/  ISETP.GT.U32.AND P4, PT, R14.reuse, R79, PT ;  /* 0x0000004f0e00720c */ /* 0x040fe20003f84070 */
[----:B------:R-:W-:Y:S01]  /*39c0*/  @!P2 IMAD.IADD R81, R81, 0x1, -R14 ;  /* 0x000000015151a824 */ /* 0x000fe200078e0a0e */
[----:B------:R-:W-:Y:S01]  /*39d0*/  ISETP.GT.U32.AND P2, PT, R14, R75, PT ;  /* 0x0000004b0e00720c */ /* 0x000fe20003f44070 */
[----:B------:R-:W-:Y:S02]  /*39e0*/  IMAD.MOV R5, RZ, RZ, -R5 ;  /* 0x000000ffff057224 */ /* 0x000fe400078e0a05 */
[----:B------:R-:W-:-:S04]  /*39f0*/  IMAD.HI.U32 R3, R17, R66, RZ ;  /* 0x0000004211037227 */ /* 0x000fc800078e00ff */
[C---:B------:R-:W-:Y:S01]  /*3a00*/  IMAD R70, R14.reuse, R7, R70 ;  /* 0x000000070e467224 */ /* 0x040fe200078e0246 */
[----:B------:R-:W-:Y:S01]  /*3a10*/  IABS R62, R210 ;  /* 0x000000d2003e7213 */ /* 0x000fe20000000000 */
[----:B------:R-:W-:Y:S02]  /*3a20*/  IMAD R69, R14, R5, R69 ;  /* 0x000000050e457224 */ /* 0x000fe400078e0245 */
[----:B------:R-:W-:Y:S02]  /*3a30*/  IMAD.MOV R7, RZ, RZ, -R3 ;  /* 0x000000ffff077224 */ /* 0x000fe400078e0a03 */
[----:B------:R-:W-:-:S04]  /*3a40*/  IMAD.HI.U32 R5, R17, R64, RZ ;  /* 0x0000004011057227 */ /* 0x000fc800078e00ff */
        /* <DEDUP_REMOVED lines=8> */
[----:B------:R-:W-:Y:S02]  /*3ad0*/  IMAD.MOV R6, RZ, RZ, -R3 ;  /* 0x000000ffff067224 */ /* 0x000fe400078e0a03 */
[--C-:B------:R-:W-:Y:S01]  /*3ae0*/  @!P6 IMAD.IADD R76, R76, 0x1, -R14.reuse ;  /* 0x000000014c4ce824 */ /* 0x100fe200078e0a0e */
[C---:B------:R-:W-:Y:S01]  /*3af0*/  ISETP.GT.U32.AND P6, PT, R14.reuse, R82, PT ;  /* 0x000000520e00720c */ /* 0x040fe20003fc4070 */
[--C-:B------:R-:W-:Y:S01]  /*3b00*/  @!P1 IMAD.IADD R71, R71, 0x1, -R14.reuse ;  /* 0x0000000147479824 */ /* 0x100fe200078e0a0e */
[----:B------:R-:W-:Y:S01]  /*3b10*/  ISETP.GT.U32.AND P1, PT, R14, R77, PT ;  /* 0x0000004d0e00720c */ /* 0x000fe20003f24070 */
[----:B------:R-:W-:Y:S01]  /*3b20*/  @!P5 IMAD.IADD R80, R80, 0x1, -R14 ;  /* 0x000000015050d824 */ /* 0x000fe200078e0a0e */
[----:B------:R-:W-:Y:S01]  /*3b30*/  ISETP.GT.U32.AND P5, PT, R14, R74, PT ;  /* 0x0000004a0e00720c */ /* 0x000fe20003fa4070 */
[----:B------:R-:W-:Y:S01]  /*3b40*/  IMAD.HI.U32 R3, R17, R62, RZ ;  /* 0x0000003e11037227 */ /* 0x000fe200078e00ff */
[----:B------:R-:W-:-:S03]  /*3b50*/  IABS R65, R213 ;  /* 0x000000d500417213 */ /* 0x000fc60000000000 */
[C---:B------:R-:W-:Y:S02]  /*3b60*/  IMAD R64, R14.reuse, R5, R64 ;  /* 0x000000050e407224 */ /* 0x040fe400078e0240 */
[--C-:B------:R-:W-:Y:S01]  /*3b70*/  @!P4 IMAD.IADD R79, R79, 0x1, -R14.reuse ;  /* 0x000000014f4fc824 */ /* 0x100fe200078e0a0e */
[C---:B------:R-:W-:Y:S01]  /*3b80*/  ISETP.GT.U32.AND P4, PT, R14.reuse, R73, PT ;  /* 0x000000490e00720c */ /* 0x040fe20003f84070 */
[----:B------:R-:W-:Y:S01]  /*3b90*/  @!P2 IMAD.IADD R75, R75, 0x1, -R14 ;  /* 0x000000014b4ba824 */ /* 0x000fe200078e0a0e */
[C---:B------:R-:W-:Y:S01]  /*3ba0*/  ISETP.GT.U32.AND P2, PT, R14.reuse, R68, PT ;  /* 0x000000440e00720c */ /* 0x040fe20003f44070 */
[----:B------:R-:W-:Y:S02]  /*3bb0*/  IMAD.MOV R5, RZ, RZ, -R3 ;  /* 0x000000ffff057224 */ /* 0x000fe400078e0a03 */
[----:B------:R-:W-:Y:S02]  /*3bc0*/  IMAD R67, R14, R4, R67 ;  /* 0x000000040e437224 */ /* 0x000fe400078e0243 */
[----:B------:R-:W-:-:S04]  /*3bd0*/  IMAD.HI.U32 R3, R17, R61, RZ ;  /* 0x0000003d11037227 */ /* 0x000fc800078e00ff */
        /* <DEDUP_REMOVED lines=10> */
[----:B------:R-:W-:-:S02]  /*3c80*/  IMAD R66, R14, R7, R66 ;  /* 0x000000070e427224 */ /* 0x000fc400078e0242 */
[----:B------:R-:W-:Y:S02]  /*3c90*/  IMAD R61, R14, R6, R61 ;  /* 0x000000060e3d7224 */ /* 0x000fe400078e023d */
[--C-:B------:R-:W-:Y:S01]  /*3ca0*/  @!P6 IMAD.IADD R82, R82, 0x1, -R14.reuse ;  /* 0x000000015252e824 */ /* 0x100fe200078e0a0e */
[C---:B------:R-:W-:Y:S01]  /*3cb0*/  ISETP.GT.U32.AND P6, PT, R14.reuse, R70, PT ;  /* 0x000000460e00720c */ /* 0x040fe20003fc4070 */
[--C-:B------:R-:W-:Y:S01]  /*3cc0*/  @!P1 IMAD.IADD R77, R77, 0x1, -R14.reuse ;  /* 0x000000014d4d9824 */ /* 0x100fe200078e0a0e */
[----:B------:R-:W-:Y:S01]  /*3cd0*/  ISETP.GT.U32.AND P1, PT, R14, R71, PT ;  /* 0x000000470e00720c */ /* 0x000fe20003f24070 */
        /* <DEDUP_REMOVED lines=9> */
[----:B------:R-:W-:Y:S02]  /*3d70*/  IMAD R62, R14, R5, R62 ;  /* 0x000000050e3e7224 */ /* 0x000fe400078e023e */
[----:B------:R-:W-:-:S04]  /*3d80*/  IMAD.HI.U32 R5, R17, R59, RZ ;  /* 0x0000003b11057227 */ /* 0x000fc800078e00ff */
[----:B------:R-:W-:Y:S01]  /*3d90*/  IMAD.MOV R7, RZ, RZ, -R4 ;  /* 0x000000ffff077224 */ /* 0x000fe200078e0a04 */
[----:B------:R-:W-:Y:S01]  /*3da0*/  IABS R57, R205 ;  /* 0x000000cd00397213 */ /* 0x000fe20000000000 */
        /* <DEDUP_REMOVED lines=9> */
[----:B------:R-:W-:Y:S01]  /*3e40*/  ISETP.GT.U32.AND P1, PT, R14, R64, PT ;  /* 0x000000400e00720c */ /* 0x000fe20003f24070 */
        /* <DEDUP_REMOVED lines=11> */
[----:B------:R-:W-:Y:S02]  /*3f00*/  IMAD R58, R14, R9, R58 ;  /* 0x000000090e3a7224 */ /* 0x000fe400078e023a */
[----:B------:R-:W-:Y:S01]  /*3f10*/  IMAD.MOV R4, RZ, RZ, -R3 ;  /* 0x000000ffff047224 */ /* 0x000fe200078e0a03 */
[----:B------:R-:W-:Y:S01]  /*3f20*/  IABS R54, R202 ;  /* 0x000000ca00367213 */ /* 0x000fe20000000000 */
[----:B------:R-:W-:Y:S01]  /*3f30*/  IMAD.HI.U32 R3, R17, R56, RZ ;  /* 0x0000003811037227 */ /* 0x000fe200078e00ff */
[----:B------:R-:W-:-:S03]  /*3f40*/  IABS R53, R201 ;  /* 0x000000c900357213 */ /* 0x000fc60000000000 */
[C---:B------:R-:W-:Y:S02]  /*3f50*/  IMAD R57, R14.reuse, R4, R57 ;  /* 0x000000040e397224 */ /* 0x040fe400078e0239 */
[--C-:B------:R-:W-:Y:S02]  /*3f60*/  @!P3 IMAD.IADD R69, R69, 0x1, -R14.reuse ;  /* 0x000000014545b824 */ /* 0x100fe400078e0a0e */
[----:B------:R-:W-:Y:S01]  /*3f70*/  @!P0 IMAD.IADD R65, R65, 0x1, -R14 ;  /* 0x0000000141418824 */ /* 0x000fe200078e0a0e */
[----:B------:R-:W-:Y:S01]  /*3f80*/  ISETP.GT.U32.AND P0, PT, R14, R58, PT ;  /* 0x0000003a0e00720c */ /* 0x000fe20003f04070 */
[----:B------:R-:W-:Y:S01]  /*3f90*/  IMAD.MOV R7, RZ, RZ, -R3 ;  /* 0x000000ffff077224 */ /* 0x000fe200078e0a03 */
[----:B------:R-:W-:Y:S01]  /*3fa0*/  IABS R52, R200 ;  /* 0x000000c800347213 */ /* 0x000fe20000000000 */
[----:B------:R-:W-:-:S04]  /*3fb0*/  IMAD.HI.U32 R5, R17, R54, RZ ;  /* 0x0000003611057227 */ /* 0x000fc800078e00ff */
[----:B------:R-:W-:-:S04]  /*3fc0*/  IMAD.HI.U32 R3, R17, R53, RZ ;  /* 0x0000003511037227 */ /* 0x000fc800078e00ff */
[--C-:B------:R-:W-:Y:S01]  /*3fd0*/  @!P1 IMAD.IADD R64, R64, 0x1, -R14.reuse ;  /* 0x0000000140409824 */ /* 0x100fe200078e0a0e */
[C---:B------:R-:W-:Y:S01]  /*3fe0*/  ISETP.GT.U32.AND P1, PT, R14.reuse, R57, PT ;  /* 0x000000390e00720c */ /* 0x040fe20003f24070 */
[--C-:B------:R-:W-:Y:S01]  /*3ff0*/  @!P6 IMAD.IADD R63, R63, 0x1, -R14.reuse ;  /* 0x000000013f3fe824 */ /* 0x100fe200078e0a0e */
[----:B------:R-:W-:Y:S01]  /*4000*/  ISETP.GT.U32.AND P6, PT, R14, R69, PT ;  /* 0x000000450e00720c */ /* 0x000fe20003fc4070 */
[--C-:B------:R-:W-:Y:S01]  /*4010*/  @!P5 IMAD.IADD R60, R60, 0x1, -R14.reuse ;  /* 0x000000013c3cd824 */ /* 0x100fe200078e0a0e */
[C---:B------:R-:W-:Y:S01]  /*4020*/  ISETP.GT.U32.AND P5, PT, R14.reuse, R66, PT ;  /* 0x000000420e00720c */ /* 0x040fe20003fa4070 */
[----:B------:R-:W-:Y:S01]  /*4030*/  IMAD.MOV R5, RZ, RZ, -R5 ;  /* 0x000000ffff057224 */ /* 0x000fe200078e0a05 */
[----:B------:R-:W-:Y:S01]  /*4040*/  IABS R55, R203 ;  /* 0x000000cb00377213 */ /* 0x000fe20000000000 */
[----:B------:R-:W-:Y:S01]  /*4050*/  IMAD.MOV R6, RZ, RZ, -R3 ;  /* 0x000000ffff067224 */ /* 0x000fe200078e0a03 */
[----:B------:R-:W-:Y:S01]  /*4060*/  IABS R51, R199 ;  /* 0x000000c700337213 */ /* 0x000fe20000000000 */
[--C-:B------:R-:W-:Y:S01]  /*4070*/  @!P4 IMAD.IADD R59, R59, 0x1, -R14.reuse ;  /* 0x000000013b3bc824 */ /* 0x100fe200078e0a0e */
[C---:B------:R-:W-:Y:S01]  /*4080*/  ISETP.GT.U32.AND P4, PT, R14.reuse, R65, PT ;  /* 0x000000410e00720c */ /* 0x040fe20003f84070 */
[----:B------:R-:W-:Y:S01]  /*4090*/  @!P2 IMAD.IADD R67, R67, 0x1, -R14 ;  /* 0x000000014343a824 */ /* 0x000fe200078e0a0e */
[----:B------:R-:W-:Y:S01]  /*40a0*/  ISETP.GT.U32.AND P2, PT, R14, R61, PT ;  /* 0x0000003d0e00720c */ /* 0x000fe20003f44070 */
[----:B------:R-:W-:Y:S01]  /*40b0*/  IMAD.HI.U32 R3, R17, R52, RZ ;  /* 0x0000003411037227 */ /* 0x000fe200078e00ff */
[----:B------:R-:W-:-:S03]  /*40c0*/  IABS R48, R196 ;  /* 0x000000c400307213 */ /* 0x000fc60000000000 */
[----:B------:R-:W-:Y:S02]  /*40d0*/  IMAD R54, R14, R5, R54 ;  /* 0x000000050e367224 */ /* 0x000fe400078e0236 */
[----:B------:R-:W-:Y:S02]  /*40e0*/  IMAD.MOV R5, RZ, RZ, -R3 ;  /* 0x000000ffff057224 */ /* 0x000fe400078e0a03 */
[----:B------:R-:W-:-:S04]  /*40f0*/  IMAD.HI.U32 R4, R17, R55, RZ ;  /* 0x0000003711047227 */ /* 0x000fc800078e00ff */
[----:B------:R-:W-:-:S04]  /*4100*/  IMAD.HI.U32 R3, R17, R51, RZ ;  /* 0x0000003311037227 */ /* 0x000fc800078e00ff */
[----:B------:R-:W-:Y:S01]  /*4110*/  @!P0 IMAD.IADD R58, R58, 0x1, -R14 ;  /* 0x000000013a3a8824 */ /* 0x000fe200078e0a0e */
[C---:B------:R-:W-:Y:S01]  /*4120*/  ISETP.GT.U32.AND P0, PT, R14.reuse, R64, PT ;  /* 0x000000400e00720c */ /* 0x040fe20003f04070 */
[C---:B------:R-:W-:Y:S01]  /*4130*/  IMAD R53, R14.reuse, R6, R53 ;  /* 0x000000060e357224 */ /* 0x040fe200078e0235 */
[----:B------:R-:W-:Y:S01]  /*4140*/  IABS R50, R198 ;  /* 0x000000c600327213 */ /* 0x000fe20000000000 */
[----:B------:R-:W-:Y:S01]  /*4150*/  IMAD.MOV R4, RZ, RZ, -R4 ;  /* 0x000000ffff047224 */ /* 0x000fe200078e0a04 */
[----:B------:R-:W-:Y:S01]  /*4160*/  IABS R47, R195 ;  /* 0x000000c3002f7213 */ /* 0x000fe20000000000 */
[----:B------:R-:W-:Y:S02]  /*4170*/  IMAD.MOV R6, RZ, RZ, -R3 ;  /* 0x000000ffff067224 */ /* 0x000fe400078e0a03 */
[--C-:B------:R-:W-:Y:S01]  /*4180*/  @!P1 IMAD.IADD R57, R57, 0x1, -R14.reuse ;  /* 0x0000000139399824 */ /* 0x100fe200078e0a0e */
[C---:B------:R-:W-:Y:S01]  /*4190*/  ISETP.GT.U32.AND P1, PT, R14.reuse, R63, PT ;  /* 0x0000003f0e00720c */ /* 0x040fe20003f24070 */
        /* <DEDUP_REMOVED lines=13> */
[----:B------:R-:W-:-:S03]  /*4270*/  IABS R46, R194 ;  /* 0x000000c2002e7213 */ /* 0x000fc60000000000 */
[C---:B------:R-:W-:Y:S02]  /*4280*/  IMAD R56, R14.reuse, R7, R56 ;  /* 0x000000070e387224 */ /* 0x040fe400078e0238 */
[----:B------:R-:W-:Y:S01]  /*4290*/  IMAD.MOV R7, RZ, RZ, -R4 ;  /* 0x000000ffff077224 */ /* 0x000fe200078e0a04 */
[----:B------:R-:W-:Y:S01]  /*42a0*/  IABS R45, R193 ;  /* 0x000000c1002d7213 */ /* 0x000fe20000000000 */
[----:B------:R-:W-:Y:S02]  /*42b0*/  IMAD R52, R14, R5, R52 ;  /* 0x000000050e347224 */ /* 0x000fe400078e0234 */
[----:B------:R-:W-:Y:S02]  /*42c0*/  IMAD.MOV R4, RZ, RZ, -R3 ;  /* 0x000000ffff047224 */ /* 0x000fe400078e0a03 */
[----:B------:R-:W-:Y:S01]  /*42d0*/  @!P0 IMAD.IADD R64, R64, 0x1, -R14 ;  /* 0x0000000140408824 */ /* 0x000fe200078e0a0e */
[C---:B------:R-:W-:Y:S02]  /*42e0*/  ISETP.GT.U32.AND P0, PT, R14.reuse, R58, PT ;  /* 0x0000003a0e00720c */ /* 0x040fe40003f04070 */
[----:B------:R-:W-:Y:S01]  /*42f0*/  IABS R49, R197 ;  /* 0x000000c500317213 */ /* 0x000fe20000000000 */
[----:B------:R-:W-:-:S02]  /*4300*/  IMAD R50, R14, R7, R50 ;  /* 0x000000070e327224 */ /* 0x000fc400078e0232 */
[C---:B------:R-:W-:Y:S02]  /*4310*/  IMAD R47, R14.reuse, R4, R47 ;  /* 0x000000040e2f7224 */ /* 0x040fe400078e022f */
        /* <DEDUP_REMOVED lines=8> */
[----:B------:R-:W-:Y:S01]  /*43a0*/  IMAD.HI.U32 R5, R17, R49, RZ ;  /* 0x0000003111057227 */ /* 0x000fe200078e00ff */
[----:B------:R-:W-:-:S03]  /*43b0*/  IABS R44, R192 ;  /* 0x000000c0002c7213 */ /* 0x000fc60000000000 */
[--C-:B------:R-:W-:Y:S01]  /*43c0*/  @!P4 IMAD.IADD R57, R57, 0x1, -R14.reuse ;  /* 0x000000013939c824 */ /* 0x100fe200078e0a0e */
[----:B------:R-:W-:Y:S01]  /*43d0*/  ISETP.GT.U32.AND P4, PT, R14, R50, PT ;  /* 0x000000320e00720c */ /* 0x000fe20003f84070 */
[----:B------:R-:W-:Y:S01]  /*43e0*/  @!P2 IMAD.IADD R54, R54, 0x1, -R14 ;  /* 0x000000013636a824 */ /* 0x000fe200078e0a0e */
[C---:B------:R-:W-:Y:S01]  /*43f0*/  ISETP.GT.U32.AND P2, PT, R14.reuse, R47, PT ;  /* 0x0000002f0e00720c */ /* 0x040fe20003f44070 */
[----:B------:R-:W-:Y:S02]  /*4400*/  IMAD R51, R14, R6, R51 ;  /* 0x000000060e337224 */ /* 0x000fe400078e0233 */
[----:B------:R-:W-:Y:S02]  /*4410*/  IMAD.MOV R7, RZ, RZ, -R3 ;  /* 0x000000ffff077224 */ /* 0x000fe400078e0a03 */
[----:B------:R-:W-:Y:S01]  /*4420*/  IMAD.MOV R4, RZ, RZ, -R4 ;  /* 0x000000ffff047224 */ /* 0x000fe200078e0a04 */
[----:B------:R-:W-:Y:S01]  /*4430*/  IABS R43, R191 ;  /* 0x000000bf002b7213 */ /* 0x000fe20000000000 */
[----:B------:R-:W-:-:S02]  /*4440*/  IMAD.MOV R5, RZ, RZ, -R5 ;  /* 0x000000ffff057224 */ /* 0x000fc400078e0a05 */
[C---:B------:R-:W-:Y:S02]  /*4450*/  IMAD R46, R14.reuse, R7, R46 ;  /* 0x000000070e2e7224 */ /* 0x040fe400078e022e */
[----:B------:R-:W-:Y:S02]  /*4460*/  IMAD R45, R14, R4, R45 ;  /* 0x000000040e2d7224 */ /* 0x000fe400078e022d */
[----:B------:R-:W-:Y:S01]  /*4470*/  @!P0 IMAD.IADD R58, R58, 0x1, -R14 ;  /* 0x000000013a3a8824 */ /* 0x000fe200078e0a0e */
[C---:B------:R-:W-:Y:S01]  /*4480*/  ISETP.GT.U32.AND P0, PT, R14.reuse, R51, PT ;  /* 0x000000330e00720c */ /* 0x040fe20003f04070 */
[----:B------:R-:W-:Y:S01]  /*4490*/  IMAD R49, R14, R5, R49 ;  /* 0x000000050e317224 */ /* 0x000fe200078e0231 */
[----:B------:R-:W-:Y:S01]  /*44a0*/  IABS R42, R190 ;  /* 0x000000be002a7213 */ /* 0x000fe20000000000 */
[----:B------:R-:W-:-:S04]  /*44b0*/  IMAD.HI.U32 R5, R17, R44, RZ ;  /* 0x0000002c11057227 */ /* 0x000fc800078e00ff */
[----:B------:R-:W-:-:S04]  /*44c0*/  IMAD.HI.U32 R3, R17, R43, RZ ;  /* 0x0000002b11037227 */ /* 0x000fc800078e00ff */
[--C-:B------:R-:W-:Y:S02]  /*44d0*/  @!P1 IMAD.IADD R56, R56, 0x1, -R14.reuse ;  /* 0x0000000138389824 */ /* 0x100fe400078e0a0e */
[--C-:B------:R-:W-:Y:S01]  /*44e0*/  @!P6 IMAD.IADD R53, R53, 0x1, -R14.reuse ;  /* 0x000000013535e824 */ /* 0x100fe200078e0a0e */
[----:B------:R-:W-:Y:S01]  /*44f0*/  ISETP.GT.U32.AND P6, PT, R14, R46, PT ;  /* 0x0000002e0e00720c */ /* 0x000fe20003fc4070 */
[----:B------:R-:W-:Y:S01]  /*4500*/  @!P5 IMAD.IADD R52, R52, 0x1, -R14 ;  /* 0x000000013434d824 */ /* 0x000fe200078e0a0e */
[----:B------:R-:W-:Y:S01]  /*4510*/  ISETP.GT.U32.AND P5, PT, R14, R45, PT ;  /* 0x0000002d0e00720c */ /* 0x000fe20003fa4070 */
[----:B------:R-:W-:Y:S01]  /*4520*/  IMAD.MOV R5, RZ, RZ, -R5 ;  /* 0x000000ffff057224 */ /* 0x000fe200078e0a05 */
[----:B------:R-:W-:Y:S01]  /*4530*/  IABS R41, R189 ;  /* 0x000000bd00297213 */ /* 0x000fe20000000000 */
[----:B------:R-:W-:Y:S02]  /*4540*/  IMAD.MOV R6, RZ, RZ, -R3 ;  /* 0x000000ffff067224 */ /* 0x000fe400078e0a03 */
        /* <DEDUP_REMOVED lines=8> */
[----:B------:R-:W-:Y:S01]  /*45d0*/  IMAD.HI.U32 R3, R17, R41, RZ ;  /* 0x0000002911037227 */ /* 0x000fe200078e00ff */
[----:B------:R-:W-:-:S03]  /*45e0*/  IABS R40, R188 ;  /* 0x000000bc00287213 */ /* 0x000fc60000000000 */
[----:B------:R-:W-:Y:S01]  /*45f0*/  @!P0 IMAD.IADD R51, R51, 0x1, -R14 ;  /* 0x0000000133338824 */ /* 0x000fe200078e0a0e */
[C---:B------:R-:W-:Y:S01]  /*4600*/  ISETP.GT.U32.AND P0, PT, R14.reuse, R44, PT ;  /* 0x0000002c0e00720c */ /* 0x040fe20003f04070 */
[----:B------:R-:W-:Y:S01]  /*4610*/  IMAD R43, R14, R6, R43 ;  /* 0x000000060e2b7224 */ /* 0x000fe200078e022b */
[----:B------:R-:W-:Y:S01]  /*4620*/  IABS R37, R185 ;  /* 0x000000b900257213 */ /* 0x000fe20000000000 */
[----:B------:R-:W-:Y:S01]  /*4630*/  IMAD.MOV R6, RZ, RZ, -R3 ;  /* 0x000000ffff067224 */ /* 0x000fe200078e0a03 */
[----:B------:R-:W-:Y:S01]  /*4640*/  IABS R39, R187 ;  /* 0x000000bb00277213 */ /* 0x000fe20000000000 */
[----:B------:R-:W-:-:S04]  /*4650*/  IMAD.HI.U32 R3, R17, R38, RZ ;  /* 0x0000002611037227 */ /* 0x000fc800078e00ff */
[--C-:B------:R-:W-:Y:S01]  /*4660*/  @!P6 IMAD.IADD R46, R46, 0x1, -R14.reuse ;  /* 0x000000012e2ee824 */ /* 0x100fe200078e0a0e */
[C---:B------:R-:W-:Y:S01]  /*4670*/  ISETP.GT.U32.AND P6, PT, R14.reuse, R52, PT ;  /* 0x000000340e00720c */ /* 0x040fe20003fc4070 */
[----:B------:R-:W-:Y:S01]  /*4680*/  @!P5 IMAD.IADD R45, R45, 0x1, -R14 ;  /* 0x000000012d2dd824 */ /* 0x000fe200078e0a0e */
[C---:B------:R-:W-:Y:S01]  /*4690*/  ISETP.GT.U32.AND P5, PT, R14.reuse, R51, PT ;  /* 0x000000330e00720c */ /* 0x040fe20003fa4070 */
[----:B------:R-:W-:Y:S01]  /*46a0*/  IMAD R48, R14, R9, R48 ;  /* 0x000000090e307224 */ /* 0x000fe200078e0230 */
[----:B------:R-:W-:Y:S01]  /*46b0*/  IABS R36, R184 ;  /* 0x000000b800247213 */ /* 0x000fe20000000000 */
[----:B------:R-:W-:-:S04]  /*46c0*/  IMAD.HI.U32 R4, R17, R40, RZ ;  /* 0x0000002811047227 */ /* 0x000fc800078e00ff */
[----:B------:R-:W-:Y:S02]  /*46d0*/  IMAD.MOV R9, RZ, RZ, -R3 ;  /* 0x000000ffff097224 */ /* 0x000fe400078e0a03 */
[--C-:B------:R-:W-:Y:S01]  /*46e0*/  @!P4 IMAD.IADD R56, R56, 0x1, -R14.reuse ;  /* 0x000000013838c824 */ /* 0x100fe200078e0a0e */
[C---:B------:R-:W-:Y:S01]  /*46f0*/  ISETP.GT.U32.AND P4, PT, R14.reuse, R46, PT ;  /* 0x0000002e0e00720c */ /* 0x040fe20003f84070 */
[----:B------:R-:W-:Y:S01]  /*4700*/  @!P2 IMAD.IADD R53, R53, 0x1, -R14 ;  /* 0x000000013535a824 */ /* 0x000fe200078e0a0e */
[C---:B------:R-:W-:Y:S01]  /*4710*/  ISETP.GT.U32.AND P2, PT, R14.reuse, R47, PT ;  /* 0x0000002f0e00720c */ /* 0x040fe20003f44070 */
[----:B------:R-:W-:Y:S02]  /*4720*/  IMAD R42, R14, R5, R42 ;  /* 0x000000050e2a7224 */ /* 0x000fe400078e022a */
[----:B------:R-:W-:-:S04]  /*4730*/  IMAD.HI.U32 R3, R17, R37, RZ ;  /* 0x0000002511037227 */ /* 0x000fc800078e00ff */
[----:B------:R-:W-:Y:S01]  /*4740*/  IMAD.HI.U32 R5, R17, R39, RZ ;  /* 0x0000002711057227 */ /* 0x000fe200078e00ff */
[----:B------:R-:W-:-:S03]  /*4750*/  IABS R34, R182 ;  /* 0x000000b600227213 */ /* 0x000fc60000000000 */
[----:B------:R-:W-:Y:S01]  /*4760*/  IMAD.MOV R7, RZ, RZ, -R4 ;  /* 0x000000ffff077224 */ /* 0x000fe200078e0a04 */
[----:B------:R-:W-:Y:S01]  /*4770*/  IABS R33, R181 ;  /* 0x000000b500217213 */ /* 0x000fe20000000000 */
[----:B------:R-:W-:Y:S02]  /*4780*/  IMAD.MOV R4, RZ, RZ, -R3 ;  /* 0x000000ffff047224 */ /* 0x000fe400078e0a03 */
[----:B------:R-:W-:Y:S02]  /*4790*/  IMAD.MOV R5, RZ, RZ, -R5 ;  /* 0x000000ffff057224 */ /* 0x000fe400078e0a05 */
[----:B------:R-:W-:-:S04]  /*47a0*/  IMAD.HI.U32 R3, R17, R36, RZ ;  /* 0x0000002411037227 */ /* 0x000fc800078e00ff */
[----:B------:R-:W-:Y:S01]  /*47b0*/  @!P0 IMAD.IADD R44, R44, 0x1, -R14 ;  /* 0x000000012c2c8824 */ /* 0x000fe200078e0a0e */
[C---:B------:R-:W-:Y:S01]  /*47c0*/  ISETP.GT.U32.AND P0, PT, R14.reuse, R50, PT ;  /* 0x000000320e00720c */ /* 0x040fe20003f04070 */
[C---:B------:R-:W-:Y:S01]  /*47d0*/  IMAD R40, R14.reuse, R7, R40 ;  /* 0x000000070e287224 */ /* 0x040fe200078e0228 */
[----:B------:R-:W-:Y:S01]  /*47e0*/  IABS R32, R180 ;  /* 0x000000b400207213 */ /* 0x000fe20000000000 */
[----:B------:R-:W-:Y:S02]  /*47f0*/  IMAD R39, R14, R5, R39 ;  /* 0x000000050e277224 */ /* 0x000fe400078e0227 */
[----:B------:R-:W-:Y:S02]  /*4800*/  IMAD.MOV R7, RZ, RZ, -R3 ;  /* 0x000000ffff077224 */ /* 0x000fe400078e0a03 */
[--C-:B------:R-:W-:Y:S01]  /*4810*/  @!P6 IMAD.IADD R52, R52, 0x1, -R14.reuse ;  /* 0x000000013434e824 */ /* 0x100fe200078e0a0e */
[C---:B------:R-:W-:Y:S01]  /*4820*/  ISETP.GT.U32.AND P6, PT, R14.reuse, R45, PT ;  /* 0x0000002d0e00720c */ /* 0x040fe20003fc4070 */
[----:B------:R-:W-:Y:S01]  /*4830*/  @!P5 IMAD.IADD R51, R51, 0x1, -R14 ;  /* 0x000000013333d824 */ /* 0x000fe200078e0a0e */
[----:B------:R-:W-:Y:S01]  /*4840*/  ISETP.GT.U32.AND P5, PT, R14, R44, PT ;  /* 0x0000002c0e00720c */ /* 0x000fe20003fa4070 */
[----:B------:R-:W-:-:S04]  /*4850*/  IMAD.HI.U32 R5, R17, R34, RZ ;  /* 0x0000002211057227 */ /* 0x000fc800078e00ff */
[----:B------:R-:W-:-:S04]  /*4860*/  IMAD.HI.U32 R3, R17, R33, RZ ;  /* 0x0000002111037227 */ /* 0x000fc800078e00ff */
[C---:B------:R-:W-:Y:S02]  /*4870*/  IMAD R41, R14.reuse, R6, R41 ;  /* 0x000000060e297224 */ /* 0x040fe400078e0229 */
[--C-:B------:R-:W-:Y:S01]  /*4880*/  @!P2 IMAD.IADD R47, R47, 0x1, -R14.reuse ;  /* 0x000000012f2fa824 */ /* 0x100fe200078e0a0e */
[----:B------:R-:W-:Y:S01]  /*4890*/  ISETP.GT.U32.AND P2, PT, R14, R40, PT ;  /* 0x000000280e00720c */ /* 0x000fe20003f44070 */
        /* <DEDUP_REMOVED lines=10> */
[----:B------:R-:W-:Y:S01]  /*4940*/  @!P0 IMAD.IADD R50, R50, 0x1, -R14 ;  /* 0x0000000132328824 */ /* 0x000fe200078e0a0e */
[C---:B------:R-:W-:Y:S01]  /*4950*/  ISETP.GT.U32.AND P0, PT, R14.reuse, R43, PT ;  /* 0x0000002b0e00720c */ /* 0x040fe20003f04070 */
[----:B------:R-:W-:-:S02]  /*4960*/  IMAD R33, R14, R6, R33 ;  /* 0x000000060e217224 */ /* 0x000fc400078e0221 */
[C---:B------:R-:W-:Y:S02]  /*4970*/  IMAD R32, R14.reuse, R5, R32 ;  /* 0x000000050e207224 */ /* 0x040fe400078e0220 */
[--C-:B------:R-:W-:Y:S01]  /*4980*/  @!P6 IMAD.IADD R45, R45, 0x1, -R14.reuse ;  /* 0x000000012d2de824 */ /* 0x100fe200078e0a0e */
[----:B------:R-:W-:Y:S01]  /*4990*/  ISETP.GT.U32.AND P6, PT, R14, R38, PT ;  /* 0x000000260e00720c */ /* 0x000fe20003fc4070 */
[----:B------:R-:W-:Y:S01]  /*49a0*/  @!P5 IMAD.IADD R44, R44, 0x1, -R14 ;  /* 0x000000012c2cd824 */ /* 0x000fe200078e0a0e */
[----:B------:R-:W-:Y:S01]  /*49b0*/  ISETP.GT.U32.AND P5, PT, R14, R37, PT ;  /* 0x000000250e00720c */ /* 0x000fe20003fa4070 */
[----:B------:R-:W-:-:S04]  /*49c0*/  IMAD.HI.U32 R3, R17, R31, RZ ;  /* 0x0000001f11037227 */ /* 0x000fc800078e00ff */
[--C-:B------:R-:W-:Y:S01]  /*49d0*/  @!P2 IMAD.IADD R40, R40, 0x1, -R14.reuse ;  /* 0x000000012828a824 */ /* 0x100fe200078e0a0e */
[C---:B------:R-:W-:Y:S01]  /*49e0*/  ISETP.GT.U32.AND P2, PT, R14.reuse, R33, PT ;  /* 0x000000210e00720c */ /* 0x040fe20003f44070 */
[--C-:B------:R-:W-:Y:S01]  /*49f0*/  @!P4 IMAD.IADD R39, R39, 0x1, -R14.reuse ;  /* 0x000000012727c824 */ /* 0x100fe200078e0a0e */
[C---:B------:R-:W-:Y:S01]  /*4a00*/  ISETP.GT.U32.AND P4, PT, R14.reuse, R32, PT ;  /* 0x000000200e00720c */ /* 0x040fe20003f84070 */
[----:B------:R-:W-:Y:S01]  /*4a10*/  IMAD.MOV R6, RZ, RZ, -R3 ;  /* 0x000000ffff067224 */ /* 0x000fe200078e0a03 */
[----:B------:R-:W-:Y:S01]  /*4a20*/  IABS R132, R176 ;  /* 0x000000b000847213 */ /* 0x000fe20000000000 */
[--C-:B------:R-:W-:Y:S02]  /*4a30*/  @!P0 IMAD.IADD R43, R43, 0x1, -R14.reuse ;  /* 0x000000012b2b8824 */ /* 0x100fe400078e0a0e */
[----:B------:R-:W-:Y:S02]  /*4a40*/  IMAD R31, R14, R6, R31 ;  /* 0x000000060e1f7224 */ /* 0x000fe400078e021f */
[----:B------:R-:W-:-:S02]  /*4a50*/  @!P6 IMAD.IADD R38, R38, 0x1, -R14 ;  /* 0x000000012626e824 */ /* 0x000fc400078e0a0e */
[--C-:B------:R-:W-:Y:S01]  /*4a60*/  @!P5 IMAD.IADD R37, R37, 0x1, -R14.reuse ;  /* 0x000000012525d824 */ /* 0x100fe200078e0a0e */
[C---:B------:R-:W-:Y:S01]  /*4a70*/  ISETP.GT.U32.AND P6, PT, R14.reuse, R31, PT ;  /* 0x0000001f0e00720c */ /* 0x040fe20003fc4070 */
[----:B------:R-:W-:Y:S01]  /*4a80*/  IMAD.HI.U32 R3, R17, R132, RZ ;  /* 0x0000008411037227 */ /* 0x000fe200078e00ff */
[C---:B------:R-:W-:Y:S02]  /*4a90*/  ISETP.GT.U32.AND P5, PT, R14.reuse, R43, PT ;  /* 0x0000002b0e00720c */ /* 0x040fe40003fa4070 */
[----:B------:R-:W-:Y:S02]  /*4aa0*/  IABS R35, R183 ;  /* 0x000000b700237213 */ /* 0x000fe40000000000 */
[----:B------:R-:W-:Y:S01]  /*4ab0*/  IABS R27, R175 ;  /* 0x000000af001b7213 */ /* 0x000fe20000000000 */
[--C-:B------:R-:W-:Y:S01]  /*4ac0*/  @!P2 IMAD.IADD R33, R33, 0x1, -R14.reuse ;  /* 0x000000012121a824 */ /* 0x100fe200078e0a0e */
[----:B------:R-:W-:Y:S01]  /*4ad0*/  ISETP.GT.U32.AND P2, PT, R14, R39, PT ;  /* 0x000000270e00720c */ /* 0x000fe20003f44070 */
[----:B------:R-:W-:Y:S01]  /*4ae0*/  @!P4 IMAD.IADD R32, R32, 0x1, -R14 ;  /* 0x000000012020c824 */ /* 0x000fe200078e0a0e */
[----:B------:R-:W-:Y:S01]  /*4af0*/  ISETP.GT.U32.AND P4, PT, R14, R38, PT ;  /* 0x000000260e00720c */ /* 0x000fe20003f84070 */
[----:B------:R-:W-:-:S02]  /*4b00*/  IMAD.MOV R9, RZ, RZ, -R3 ;  /* 0x000000ffff097224 */ /* 0x000fc400078e0a03 */
[----:B------:R-:W-:Y:S01]  /*4b10*/  IMAD.HI.U32 R4, R17, R35, RZ ;  /* 0x0000002311047227 */ /* 0x000fe200078e00ff */
[----:B------:R-:W-:-:S03]  /*4b20*/  IABS R133, R177 ;  /* 0x000000b100857213 */ /* 0x000fc60000000000 */
[----:B------:R-:W-:Y:S01]  /*4b30*/  IMAD.HI.U32 R3, R17, R27, RZ ;  /* 0x0000001b11037227 */ /* 0x000fe200078e00ff */
[----:B------:R-:W-:Y:S02]  /*4b40*/  IABS R30, R178 ;  /* 0x000000b2001e7213 */ /* 0x000fe40000000000 */
[----:B------:R-:W-:Y:S01]  /*4b50*/  IABS R24, R172 ;  /* 0x000000ac00187213 */ /* 0x000fe20000000000 */
[----:B------:R-:W-:Y:S02]  /*4b60*/  IMAD.MOV R4, RZ, RZ, -R4 ;  /* 0x000000ffff047224 */ /* 0x000fe400078e0a04 */
[----:B------:R-:W-:Y:S01]  /*4b70*/  IMAD.MOV R3, RZ, RZ, -R3 ;  /* 0x000000ffff037224 */ /* 0x000fe200078e0a03 */
[----:B------:R-:W-:Y:S01]  /*4b80*/  IABS R26, R174 ;  /* 0x000000ae001a7213 */ /* 0x000fe20000000000 */
[--C-:B------:R-:W-:Y:S02]  /*4b90*/  @!P6 IMAD.IADD R31, R31, 0x1, -R14.reuse ;  /* 0x000000011f1fe824 */ /* 0x100fe400078e0a0e */
[----:B------:R-:W-:Y:S01]  /*4ba0*/  @!P5 IMAD.IADD R43, R43, 0x1, -R14 ;  /* 0x000000012b2bd824 */ /* 0x000fe200078e0a0e */
[C---:B------:R-:W-:Y:S01]  /*4bb0*/  ISETP.GT.U32.AND P5, PT, R14.reuse, R37, PT ;  /* 0x000000250e00720c */ /* 0x040fe20003fa4070 */
[----:B------:R-:W-:-:S02]  /*4bc0*/  IMAD R35, R14, R4, R35 ;  /* 0x000000040e237224 */ /* 0x000fc400078e0223 */
[----:B------:R-:W-:-:S04]  /*4bd0*/  IMAD.HI.U32 R5, R17, R133, RZ ;  /* 0x0000008511057227 */ /* 0x000fc800078e00ff */
[----:B------:R-:W-:Y:S02]  /*4be0*/  IMAD R27, R14, R3, R27 ;  /* 0x000000030e1b7224 */ /* 0x000fe400078e021b */
[----:B------:R-:W-:Y:S01]  /*4bf0*/  IMAD.HI.U32 R4, R17, R30, RZ ;  /* 0x0000001e11047227 */ /* 0x000fe200078e00ff */
[----:B------:R-:W-:-:S03]  /*4c00*/  IABS R25, R173 ;  /* 0x000000ad00197213 */ /* 0x000fc60000000000 */
[----:B------:R-:W-:Y:S01]  /*4c10*/  IMAD.HI.U32 R3, R17, R24, RZ ;  /* 0x0000001811037227 */ /* 0x000fe200078e00ff */
[----:B------:R-:W-:-:S03]  /*4c20*/  IABS R22, R170 ;  /* 0x000000aa00167213 */ /* 0x000fc60000000000 */
[--C-:B------:R-:W-:Y:S01]  /*4c30*/  @!P2 IMAD.IADD R39, R39, 0x1, -R14.reuse ;  /* 0x000000012727a824 */ /* 0x100fe200078e0a0e */
[----:B------:R-:W-:Y:S01]  /*4c40*/  ISETP.GT.U32.AND P2, PT, R14, R33, PT ;  /* 0x000000210e00720c */ /* 0x000fe20003f44070 */
[----:B------:R-:W-:Y:S01]  /*4c50*/  @!P4 IMAD.IADD R38, R38, 0x1, -R14 ;  /* 0x000000012626c824 */ /* 0x000fe200078e0a0e */
[C---:B------:R-:W-:Y:S01]  /*4c60*/  ISETP.GT.U32.AND P4, PT, R14.reuse, R31, PT ;  /* 0x0000001f0e00720c */ /* 0x040fe20003f84070 */
[C---:B------:R-:W-:Y:S02]  /*4c70*/  IMAD R36, R14.reuse, R7, R36 ;  /* 0x000000070e247224 */ /* 0x040fe400078e0224 */
[----:B------:R-:W-:Y:S02]  /*4c80*/  IMAD.MOV R5, RZ, RZ, -R5 ;  /* 0x000000ffff057224 */ /* 0x000fe400078e0a05 */
[----:B------:R-:W-:Y:S02]  /*4c90*/  IMAD.MOV R7, RZ, RZ, -R4 ;  /* 0x000000ffff077224 */ /* 0x000fe400078e0a04 */
[----:B------:R-:W-:Y:S01]  /*4ca0*/  IMAD.HI.U32 R6, R17, R26, RZ ;  /* 0x0000001a11067227 */ /* 0x000fe200078e00ff */
[----:B------:R-:W-:-:S03]  /*4cb0*/  ISETP.GT.U32.AND P6, PT, R14, R32, PT ;  /* 0x000000200e00720c */ /* 0x000fc60003fc4070 */
[----:B------:R-:W-:Y:S01]  /*4cc0*/  IMAD.MOV R3, RZ, RZ, -R3 ;  /* 0x000000ffff037224 */ /* 0x000fe200078e0a03 */
[----:B------:R-:W-:Y:S01]  /*4cd0*/  IABS R23, R171 ;  /* 0x000000ab00177213 */ /* 0x000fe20000000000 */
[C---:B------:R-:W-:Y:S02]  /*4ce0*/  IMAD R133, R14.reuse, R5, R133 ;  /* 0x000000050e857224 */ /* 0x040fe400078e0285 */
[----:B------:R-:W-:Y:S02]  /*4cf0*/  IMAD R30, R14, R7, R30 ;  /* 0x000000070e1e7224 */ /* 0x000fe400078e021e */
[----:B------:R-:W-:-:S04]  /*4d00*/  IMAD.HI.U32 R5, R17, R25, RZ ;  /* 0x0000001911057227 */ /* 0x000fc800078e00ff */
[----:B------:R-:W-:Y:S02]  /*4d10*/  IMAD.MOV R6, RZ, RZ, -R6 ;  /* 0x000000ffff067224 */ /* 0x000fe400078e0a06 */
[----:B------:R-:W-:Y:S02]  /*4d20*/  IMAD R24, R14, R3, R24 ;  /* 0x000000030e187224 */ /* 0x000fe400078e0218 */
[----:B------:R-:W-:Y:S01]  /*4d30*/  IMAD.HI.U32 R3, R17, R22, RZ ;  /* 0x0000001611037227 */ /* 0x000fe200078e00ff */
[----:B------:R-:W-:-:S03]  /*4d40*/  IABS R19, R167 ;  /* 0x000000a700137213 */ /* 0x000fc60000000000 */
[----:B------:R-:W-:Y:S02]  /*4d50*/  IMAD.MOV R5, RZ, RZ, -R5 ;  /* 0x000000ffff057224 */ /* 0x000fe400078e0a05 */
[C---:B------:R-:W-:Y:S02]  /*4d60*/  IMAD R26, R14.reuse, R6, R26 ;  /* 0x000000060e1a7224 */ /* 0x040fe400078e021a */
[----:B------:R-:W-:Y:S01]  /*4d70*/  @!P5 IMAD.IADD R37, R37, 0x1, -R14 ;  /* 0x000000012525d824 */ /* 0x000fe200078e0a0e */
[----:B------:R-:W-:Y:S01]  /*4d80*/  ISETP.GT.U32.AND P5, PT, R14, R30, PT ;  /* 0x0000001e0e00720c */ /* 0x000fe20003fa4070 */
[----:B------:R-:W-:-:S04]  /*4d90*/  IMAD.HI.U32 R4, R17, R23, RZ ;  /* 0x0000001711047227 */ /* 0x000fc800078e00ff */
[----:B------:R-:W-:Y:S01]  /*4da0*/  IMAD.MOV R3, RZ, RZ, -R3 ;  /* 0x000000ffff037224 */ /* 0x000fe200078e0a03 */
[----:B------:R-:W-:Y:S01]  /*4db0*/  IABS R18, R166 ;  /* 0x000000a600127213 */ /* 0x000fe20000000000 */
[C---:B------:R-:W-:Y:S02]  /*4dc0*/  IMAD R25, R14.reuse, R5, R25 ;  /* 0x000000050e197224 */ /* 0x040fe400078e0219 */
[--C-:B------:R-:W-:Y:S01]  /*4dd0*/  @!P2 IMAD.IADD R33, R33, 0x1, -R14.reuse ;  /* 0x000000012121a824 */ /* 0x100fe200078e0a0e */
[C---:B------:R-:W-:Y:S01]  /*4de0*/  ISETP.GT.U32.AND P2, PT, R14.reuse, R26, PT ;  /* 0x0000001a0e00720c */ /* 0x040fe20003f44070 */
[----:B------:R-:W-:Y:S01]  /*4df0*/  @!P4 IMAD.IADD R31, R31, 0x1, -R14 ;  /* 0x000000011f1fc824 */ /* 0x000fe200078e0a0e */
[C---:B------:R-:W-:Y:S01]  /*4e00*/  ISETP.GT.U32.AND P4, PT, R14.reuse, R24, PT ;  /* 0x000000180e00720c */ /* 0x040fe20003f84070 */
[----:B------:R-:W-:Y:S02]  /*4e10*/  IMAD.MOV R4, RZ, RZ, -R4 ;  /* 0x000000ffff047224 */ /* 0x000fe400078e0a04 */
[----:B------:R-:W-:-:S02]  /*4e20*/  IMAD R22, R14, R3, R22 ;  /* 0x000000030e167224 */ /* 0x000fc400078e0216 */
[----:B------:R-:W-:-:S04]  /*4e30*/  IMAD.HI.U32 R3, R17, R19, RZ ;  /* 0x0000001311037227 */ /* 0x000fc800078e00ff */
[----:B------:R-:W-:Y:S01]  /*4e40*/  @!P6 IMAD.IADD R32, R32, 0x1, -R14 ;  /* 0x000000012020e824 */ /* 0x000fe200078e0a0e */
[C---:B------:R-:W-:Y:S01]  /*4e50*/  ISETP.GT.U32.AND P6, PT, R14.reuse, R25, PT ;  /* 0x000000190e00720c */ /* 0x040fe20003fc4070 */
[----:B------:R-:W-:Y:S02]  /*4e60*/  IMAD R23, R14, R4, R23 ;  /* 0x000000040e177224 */ /* 0x000fe400078e0217 */
[----:B------:R-:W-:-:S04]  /*4e70*/  IMAD.HI.U32 R4, R17, R18, RZ ;  /* 0x0000001211047227 */ /* 0x000fc800078e00ff */
[----:B------:R-:W-:Y:S02]  /*4e80*/  IMAD.MOV R3, RZ, RZ, -R3 ;  /* 0x000000ffff037224 */ /* 0x000fe400078e0a03 */
[----:B------:R-:W-:Y:S02]  /*4e90*/  IMAD.MOV R4, RZ, RZ, -R4 ;  /* 0x000000ffff047224 */ /* 0x000fe400078e0a04 */
[----:B------:R-:W-:Y:S02]  /*4ea0*/  IMAD R19, R14, R3, R19 ;  /* 0x000000030e137224 */ /* 0x000fe400078e0213 */
[----:B------:R-:W-:Y:S02]  /*4eb0*/  @!P5 IMAD.IADD R30, R30, 0x1, -R14 ;  /* 0x000000011e1ed824 */ /* 0x000fe400078e0a0e */
[----:B------:R-:W-:Y:S02]  /*4ec0*/  IMAD R18, R14, R4, R18 ;  /* 0x000000040e127224 */ /* 0x000fe400078e0212 */
[--C-:B------:R-:W-:Y:S01]  /*4ed0*/  @!P2 IMAD.IADD R26, R26, 0x1, -R14.reuse ;  /* 0x000000011a1aa824 */ /* 0x100fe200078e0a0e */
[----:B------:R-:W-:Y:S01]  /*4ee0*/  ISETP.GT.U32.AND P2, PT, R14, R19, PT ;  /* 0x000000130e00720c */ /* 0x000fe20003f44070 */
[--C-:B------:R-:W-:Y:S01]  /*4ef0*/  @!P4 IMAD.IADD R24, R24, 0x1, -R14.reuse ;  /* 0x000000011818c824 */ /* 0x100fe200078e0a0e */
[C---:B------:R-:W-:Y:S01]  /*4f00*/  ISETP.GT.U32.AND P4, PT, R14.reuse, R30, PT ;  /* 0x0000001e0e00720c */ /* 0x040fe20003f84070 */
[----:B------:R-:W-:Y:S01]  /*4f10*/  @!P6 IMAD.IADD R25, R25, 0x1, -R14 ;  /* 0x000000011919e824 */ /* 0x000fe200078e0a0e */
[----:B------:R-:W-:-:S02]  /*4f20*/  ISETP.GT.U32.AND P6, PT, R14, R18, PT ;  /* 0x000000120e00720c */ /* 0x000fc40003fc4070 */
[----:B------:R-:W-:Y:S02]  /*4f30*/  IABS R16, R165 ;  /* 0x000000a500107213 */ /* 0x000fe40000000000 */
[----:B------:R-:W-:-:S03]  /*4f40*/  IABS R7, R160 ;  /* 0x000000a000077213 */ /* 0x000fc60000000000 */
[----:B------:R-:W-:-:S04]  /*4f50*/  IMAD.HI.U32 R3, R17, R16, RZ ;  /* 0x0000001011037227 */ /* 0x000fc800078e00ff */
[--C-:B------:R-:W-:Y:S02]  /*4f60*/  @!P2 IMAD.IADD R19, R19, 0x1, -R14.reuse ;  /* 0x000000011313a824 */ /* 0x100fe400078e0a0e */
[--C-:B------:R-:W-:Y:S01]  /*4f70*/  @!P4 IMAD.IADD R30, R30, 0x1, -R14.reuse ;  /* 0x000000011e1ec824 */ /* 0x100fe200078e0a0e */
[----:B------:R-:W-:Y:S01]  /*4f80*/  ISETP.GT.U32.AND P4, PT, R14, R24, PT ;  /* 0x000000180e00720c */ /* 0x000fe20003f84070 */
[----:B------:R-:W-:Y:S01]  /*4f90*/  @!P6 IMAD.IADD R18, R18, 0x1, -R14 ;  /* 0x000000011212e824 */ /* 0x000fe200078e0a0e */
[----:B------:R-:W-:Y:S01]  /*4fa0*/  ISETP.GT.U32.AND P6, PT, R14, R19, PT ;  /* 0x000000130e00720c */ /* 0x000fe20003fc4070 */
[----:B------:R-:W-:Y:S02]  /*4fb0*/  IMAD.MOV R3, RZ, RZ, -R3 ;  /* 0x000000ffff037224 */ /* 0x000fe400078e0a03 */
[----:B------:R-:W-:-:S04]  /*4fc0*/  IMAD.HI.U32 R10, R17, R7, RZ ;  /* 0x00000007110a7227 */ /* 0x000fc800078e00ff */
[----:B------:R-:W-:Y:S02]  /*4fd0*/  IMAD R16, R14, R3, R16 ;  /* 0x000000030e107224 */ /* 0x000fe400078e0210 */
[----:B------:R-:W-:Y:S02]  /*4fe0*/  IMAD.MOV R10, RZ, RZ, -R10 ;  /* 0x000000ffff0a7224 */ /* 0x000fe400078e0a0a */
[--C-:B------:R-:W-:Y:S01]  /*4ff0*/  @!P4 IMAD.IADD R24, R24, 0x1, -R14.reuse ;  /* 0x000000011818c824 */ /* 0x100fe200078e0a0e */
[C---:B------:R-:W-:Y:S01]  /*5000*/  ISETP.GT.U32.AND P4, PT, R14.reuse, R16, PT ;  /* 0x000000100e00720c */ /* 0x040fe20003f84070 */
[----:B------:R-:W-:Y:S02]  /*5010*/  IMAD R7, R14, R10, R7 ;  /* 0x0000000a0e077224 */ /* 0x000fe400078e0207 */
[----:B------:R-:W-:-:S03]  /*5020*/  @!P6 IMAD.IADD R19, R19, 0x1, -R14 ;  /* 0x000000011313e824 */ /* 0x000fc600078e0a0e */
[----:B------:R-:W-:-:S07]  /*5030*/  ISETP.GT.U32.AND P6, PT, R14, R7, PT ;  /* 0x000000070e00720c */ /* 0x000fce0003fc4070 */
[----:B------:R-:W-:-:S06]  /*5040*/  @!P4 IMAD.IADD R16, R16, 0x1, -R14 ;  /* 0x000000011010c824 */ /* 0x000fcc00078e0a0e */
[----:B------:R-:W-:Y:S01]  /*5050*/  @!P6 IMAD.IADD R7, R7, 0x1, -R14 ;  /* 0x000000010707e824 */ /* 0x000fe200078e0a0e */
[----:B------:R-:W-:Y:S01]  /*5060*/  ISETP.GT.U32.AND P6, PT, R14, R16, PT ;  /* 0x000000100e00720c */ /* 0x000fe20003fc4070 */
[----:B------:R0:W-:Y:S01]  /*5070*/  STL [R1+0x64c], R251 ;  /* 0x00064cfb01007387 */ /* 0x0001e20000100800 */
[----:B------:R-:W-:-:S03]  /*5080*/  IABS R20, R168 ;  /* 0x000000a800147213 */ /* 0x000fc60000000000 */
[----:B------:R-:W-:Y:S01]  /*5090*/  STL [R1+0x650], R2 ;  /* 0x0006500201007387 */ /* 0x000fe20000100800 */
[----:B0-----:R-:W-:-:S03]  /*50a0*/  IMAD.MOV.U32 R251, RZ, RZ, R11 ;  /* 0x000000fffffb7224 */ /* 0x001fc600078e000b */
[----:B------:R-:W-:Y:S04]  /*50b0*/  STL [R1+0x654], R250 ;  /* 0x000654fa01007387 */ /* 0x000fe80000100800 */
[----:B------:R-:W-:Y:S02]  /*50c0*/  @!P6 IMAD.IADD R16, R16, 0x1, -R14 ;  /* 0x000000011010e824 */ /* 0x000fe400078e0a0e */
[----:B------:R-:W-:Y:S01]  /*50d0*/  IMAD.HI.U32 R5, R17, R20, RZ ;  /* 0x0000001411057227 */ /* 0x000fe200078e00ff */
[----:B------:R-:W-:Y:S01]  /*50e0*/  STL [R1+0x658], R248 ;  /* 0x000658f801007387 */ /* 0x000fe20000100800 */
[----:B------:R-:W-:-:S03]  /*50f0*/  ISETP.GE.AND P6, PT, R251, RZ, PT ;  /* 0x000000fffb00720c */ /* 0x000fc60003fc6270 */
[----:B------:R-:W-:Y:S01]  /*5100*/  STL [R1+0x65c], R247 ;  /* 0x00065cf701007387 */ /* 0x000fe20000100800 */
[----:B------:R-:W0:Y:S01]  /*5110*/  S2R R251, SR_TID.X ;  /* 0x0000000000fb7919 */ /* 0x000e220000002100 */
[----:B------:R-:W-:Y:S02]  /*5120*/  IMAD.MOV R5, RZ, RZ, -R5 ;  /* 0x000000ffff057224 */ /* 0x000fe400078e0a05 */
[----:B------:R-:W-:Y:S01]  /*5130*/  STL [R1+0x660], R246 ;  /* 0x000660f601007387 */ /* 0x000fe20000100800 */
[----:B------:R-:W-:-:S03]  /*5140*/  IABS R13, R163 ;  /* 0x000000a3000d7213 */ /* 0x000fc60000000000 */
[----:B------:R1:W-:Y:S04]  /*5150*/  STL [R1+0x664], R245 ;  /* 0x000664f501007387 */ /* 0x0003e80000100800 */
[----:B------:R-:W-:Y:S04]  /*5160*/  STL [R1+0x668], R244 ;  /* 0x000668f401007387 */ /* 0x000fe80000100800 */
[----:B------:R2:W-:Y:S01]  /*5170*/  STL [R1+0x66c], R243 ;  /* 0x00066cf301007387 */ /* 0x0005e20000100800 */
[----:B------:R-:W-:-:S03]  /*5180*/  IMAD R20, R14, R5, R20 ;  /* 0x000000050e147224 */ /* 0x000fc600078e0214 */
[----:B------:R-:W-:Y:S01]  /*5190*/  STL [R1+0x670], R242 ;  /* 0x000670f201007387 */ /* 0x000fe20000100800 */
[----:B------:R-:W-:-:S03]  /*51a0*/  IMAD.HI.U32 R5, R17, R13, RZ ;  /* 0x0000000d11057227 */ /* 0x000fc600078e00ff */
[----:B------:R3:W-:Y:S04]  /*51b0*/  STL [R1+0x674], R241 ;  /* 0x000674f101007387 */ /* 0x0007e80000100800 */
[----:B-1----:R-:W4:Y:S01]  /*51c0*/  LDL R245, [R1+0x48c] ;  /* 0x00048c0001f57983 */ /* 0x002f220000100800 */
[----:B------:R-:W-:-:S03]  /*51d0*/  IMAD.MOV R5, RZ, RZ, -R5 ;  /* 0x000000ffff057224 */ /* 0x000fc600078e0a05 */
[----:B--2---:R-:W2:Y:S01]  /*51e0*/  LDL R243, [R1+0x490] ;  /* 0x0004900001f37983 */ /* 0x004ea20000100800 */
[----:B------:R-:W-:Y:S01]  /*51f0*/  IMAD R13, R14, R5, R13 ;  /* 0x000000050e0d7224 */ /* 0x000fe200078e020d */
[----:B------:R-:W-:Y:S02]  /*5200*/  IABS R5, R159 ;  /* 0x0000009f00057213 */ /* 0x000fe40000000000 */
[----:B------:R-:W5:Y:S04]  /*5210*/  LDL R246, [R1+0x494] ;  /* 0x0004940001f67983 */ /* 0x000f680000100800 */
[----:B------:R-:W2:Y:S01]  /*5220*/  LDL R247, [R1+0x498] ;  /* 0x0004980001f77983 */ /* 0x000ea20000100800 */
[----:B------:R-:W-:-:S03]  /*5230*/  IMAD.HI.U32 R134, R17, R5, RZ ;  /* 0x0000000511867227 */ /* 0x000fc600078e00ff */
[----:B------:R-:W2:Y:S04]  /*5240*/  LDL R248, [R1+0x49c] ;  /* 0x00049c0001f87983 */ /* 0x000ea80000100800 */
[----:B------:R-:W2:Y:S01]  /*5250*/  LDL R250, [R1+0x4a0] ;  /* 0x0004a00001fa7983 */ /* 0x000ea20000100800 */
[----:B------:R-:W-:-:S03]  /*5260*/  IMAD.MOV R134, RZ, RZ, -R134 ;  /* 0x000000ffff867224 */ /* 0x000fc600078e0a86 */
[----:B------:R-:W2:Y:S01]  /*5270*/  LDL R2, [R1+0x4a4] ;  /* 0x0004a40001027983 */ /* 0x000ea20000100800 */
[C---:B------:R-:W-:Y:S01]  /*5280*/  IMAD R5, R14.reuse, R134, R5 ;  /* 0x000000860e057224 */ /* 0x040fe200078e0205 */
[----:B0-----:R-:W-:Y:S02]  /*5290*/  SHF.R.U32.HI R134, RZ, 0x5, R251 ;  /* 0x00000005ff867819 */ /* 0x001fe400000116fb */
[----:B------:R-:W2:Y:S01]  /*52a0*/  LDL R251, [R1+0x4a8] ;  /* 0x0004a80001fb7983 */ /* 0x000ea20000100800 */
[C---:B------:R-:W-:Y:S02]  /*52b0*/  ISETP.GT.U32.AND P3, PT, R14.reuse, R62, PT ;  /* 0x0000003e0e00720c */ /* 0x040fe40003f64070 */
[C---:B------:R-:W-:Y:S02]  /*52c0*/  ISETP.GT.U32.AND P1, PT, R14.reuse, R49, PT ;  /* 0x000000310e00720c */ /* 0x040fe40003f24070 */
[----:B------:R-:W-:Y:S01]  /*52d0*/  IABS R21, R169 ;  /* 0x000000a900157213 */ /* 0x000fe20000000000 */
[C---:B------:R-:W-:Y:S01]  /*52e0*/  IMAD R132, R14.reuse, R9, R132 ;  /* 0x000000090e847224 */ /* 0x040fe200078e0284 */
[----:B------:R-:W-:Y:S01]  /*52f0*/  ISETP.GT.U32.AND P0, PT, R14, R36, PT ;  /* 0x000000240e00720c */ /* 0x000fe20003f04070 */
[----:B------:R-:W2:Y:S01]  /*5300*/  LDL R244, [R1+0x4ac] ;  /* 0x0004ac0001f47983 */ /* 0x000ea20000100800 */
[----:B------:R-:W-:-:S02]  /*5310*/  IABS R15, R164 ;  /* 0x000000a4000f7213 */ /* 0x000fc40000000000 */
[----:B------:R-:W-:Y:S01]  /*5320*/  ISETP.GT.U32.AND P5, PT, R14, R23, PT ;  /* 0x000000170e00720c */ /* 0x000fe20003fa4070 */
[----:B---3--:R-:W3:Y:S02]  /*5330*/  LDL R241, [R1+0x4cc] ;  /* 0x0004cc0001f17983 */ /* 0x008ee40000100800 */
[----:B------:R-:W-:Y:S01]  /*5340*/  @!P3 IMAD.IADD R62, R62, 0x1, -R14 ;  /* 0x000000013e3eb824 */ /* 0x000fe200078e0a0e */
[----:B------:R-:W-:Y:S01]  /*5350*/  ISETP.GT.U32.AND P3, PT, R14, R68, PT ;  /* 0x000000440e00720c */ /* 0x000fe20003f64070 */
[----:B------:R-:W3:-:S12]  /*5360*/  LDL R242, [R1+0x4d0] ;  /* 0x0004d00001f27983 */ /* 0x000ed80000100800 */
[----:B------:R-:W-:Y:S01]  /*5370*/  @!P3 IMAD.IADD R68, R68, 0x1, -R14 ;  /* 0x000000014444b824 */ /* 0x000fe200078e0a0e */
[----:B------:R-:W-:-:S13]  /*5380*/  ISETP.GT.U32.AND P3, PT, R14, R62, PT ;  /* 0x0000003e0e00720c */ /* 0x000fda0003f64070 */
[--C-:B------:R-:W-:Y:S01]  /*5390*/  @!P3 IMAD.IADD R62, R62, 0x1, -R14.reuse ;  /* 0x000000013e3eb824 */ /* 0x100fe200078e0a0e */
[----:B------:R-:W-:Y:S01]  /*53a0*/  ISETP.GT.U32.AND P3, PT, R14, R55, PT ;  /* 0x000000370e00720c */ /* 0x000fe20003f64070 */
[----:B------:R-:W-:-:S12]  /*53b0*/  @!P1 IMAD.IADD R49, R49, 0x1, -R14 ;  /* 0x0000000131319824 */ /* 0x000fd800078e0a0e */
[----:B------:R-:W-:Y:S01]  /*53c0*/  @!P3 IMAD.IADD R55, R55, 0x1, -R14 ;  /* 0x000000013737b824 */ /* 0x000fe200078e0a0e */
[----:B------:R-:W-:-:S04]  /*53d0*/  ISETP.GT.U32.AND P3, PT, R14, R48, PT ;  /* 0x000000300e00720c */ /* 0x000fc80003f64070 */
[----:B------:R-:W-:-:S09]  /*53e0*/  ISETP.GT.U32.AND P1, PT, R14, R55, PT ;  /* 0x000000370e00720c */ /* 0x000fd20003f24070 */
[----:B------:R-:W-:Y:S01]  /*53f0*/  @!P3 IMAD.IADD R48, R48, 0x1, -R14 ;  /* 0x000000013030b824 */ /* 0x000fe200078e0a0e */
[----:B------:R-:W-:-:S03]  /*5400*/  ISETP.GT.U32.AND P3, PT, R14, R54, PT ;  /* 0x000000360e00720c */ /* 0x000fc60003f64070 */
[----:B------:R-:W-:Y:S01]  /*5410*/  @!P1 IMAD.IADD R55, R55, 0x1, -R14 ;  /* 0x0000000137379824 */ /* 0x000fe200078e0a0e */
        /* <DEDUP_REMOVED lines=11> */
[--C-:B------:R-:W-:Y:S01]  /*54d0*/  @!P1 IMAD.IADD R35, R35, 0x1, -R14.reuse ;  /* 0x0000000123239824 */ /* 0x100fe200078e0a0e */
[----:B------:R-:W-:Y:S01]  /*54e0*/  ISETP.GT.U32.AND P1, PT, R14, R41, PT ;  /* 0x000000290e00720c */ /* 0x000fe20003f24070 */
[----:B------:R-:W-:Y:S01]  /*54f0*/  @!P0 IMAD.IADD R36, R36, 0x1, -R14 ;  /* 0x0000000124248824 */ /* 0x000fe200078e0a0e */
[----:B------:R-:W-:-:S07]  /*5500*/  ISETP.GT.U32.AND P0, PT, R14, R42, PT ;  /* 0x0000002a0e00720c */ /* 0x000fce0003f04070 */
[----:B------:R-:W-:Y:S01]  /*5510*/  @!P3 IMAD.IADD R34, R34, 0x1, -R14 ;  /* 0x000000012222b824 */ /* 0x000fe200078e0a0e */
[----:B------:R-:W-:-:S03]  /*5520*/  ISETP.GT.U32.AND P3, PT, R14, R40, PT ;  /* 0x000000280e00720c */ /* 0x000fc60003f64070 */
[----:B------:R-:W-:Y:S01]  /*5530*/  @!P1 IMAD.IADD R41, R41, 0x1, -R14 ;  /* 0x0000000129299824 */ /* 0x000fe200078e0a0e */
[----:B------:R-:W-:Y:S01]  /*5540*/  ISETP.GT.U32.AND P1, PT, R14, R35, PT ;  /* 0x000000230e00720c */ /* 0x000fe20003f24070 */
[----:B------:R-:W-:-:S04]  /*5550*/  IMAD.HI.U32 R6, R17, R21, RZ ;  /* 0x0000001511067227 */ /* 0x000fc800078e00ff */
[----:B------:R-:W-:Y:S01]  /*5560*/  @!P0 IMAD.IADD R42, R42, 0x1, -R14 ;  /* 0x000000012a2a8824 */ /* 0x000fe200078e0a0e */
[----:B------:R-:W-:Y:S01]  /*5570*/  ISETP.GT.U32.AND P0, PT, R14, R36, PT ;  /* 0x000000240e00720c */ /* 0x000fe20003f04070 */
[----:B------:R-:W-:Y:S02]  /*5580*/  IMAD.MOV R6, RZ, RZ, -R6 ;  /* 0x000000ffff067224 */ /* 0x000fe400078e0a06 */
[--C-:B------:R-:W-:Y:S01]  /*5590*/  @!P3 IMAD.IADD R40, R40, 0x1, -R14.reuse ;  /* 0x000000012828b824 */ /* 0x100fe200078e0a0e */
[C---:B------:R-:W-:Y:S01]  /*55a0*/  ISETP.GT.U32.AND P3, PT, R14.reuse, R34, PT ;  /* 0x000000220e00720c */ /* 0x040fe20003f64070 */
[C---:B------:R-:W-:Y:S02]  /*55b0*/  IMAD R21, R14.reuse, R6, R21 ;  /* 0x000000060e157224 */ /* 0x040fe400078e0215 */
[----:B------:R-:W-:Y:S01]  /*55c0*/  @!P1 IMAD.IADD R35, R35, 0x1, -R14 ;  /* 0x0000000123239824 */ /* 0x000fe200078e0a0e */
[----:B------:R-:W-:Y:S01]  /*55d0*/  ISETP.GT.U32.AND P1, PT, R14, R132, PT ;  /* 0x000000840e00720c */ /* 0x000fe20003f24070 */
[----:B------:R-:W-:-:S04]  /*55e0*/  IMAD.HI.U32 R6, R17, R15, RZ ;  /* 0x0000000f11067227 */ /* 0x000fc800078e00ff */
[----:B------:R-:W-:Y:S02]  /*55f0*/  IMAD.MOV R6, RZ, RZ, -R6 ;  /* 0x000000ffff067224 */ /* 0x000fe400078e0a06 */
[--C-:B------:R-:W-:Y:S01]  /*5600*/  @!P0 IMAD.IADD R36, R36, 0x1, -R14.reuse ;  /* 0x0000000124248824 */ /* 0x100fe200078e0a0e */
[C---:B------:R-:W-:Y:S01]  /*5610*/  ISETP.GT.U32.AND P0, PT, R14.reuse, R133, PT ;  /* 0x000000850e00720c */ /* 0x040fe20003f04070 */
[----:B------:R-:W-:Y:S01]  /*5620*/  IMAD R15, R14, R6, R15 ;  /* 0x000000060e0f7224 */ /* 0x000fe200078e020f */
[----:B------:R-:W-:Y:S01]  /*5630*/  IABS R6, R156 ;  /* 0x0000009c00067213 */ /* 0x000fe20000000000 */
[--C-:B------:R-:W-:Y:S01]  /*5640*/  @!P3 IMAD.IADD R34, R34, 0x1, -R14.reuse ;  /* 0x000000012222b824 */ /* 0x100fe200078e0a0e */
[----:B------:R-:W-:Y:S01]  /*5650*/  ISETP.GT.U32.AND P3, PT, R14, R27, PT ;  /* 0x0000001b0e00720c */ /* 0x000fe20003f64070 */
[----:B------:R-:W-:Y:S01]  /*5660*/  @!P1 IMAD.IADD R132, R132, 0x1, -R14 ;  /* 0x0000000184849824 */ /* 0x000fe200078e0a0e */
[----:B------:R-:W-:Y:S01]  /*5670*/  ISETP.GT.U32.AND P1, PT, R14, R21, PT ;  /* 0x000000150e00720c */ /* 0x000fe20003f24070 */
[----:B------:R-:W-:Y:S01]  /*5680*/  IMAD.HI.U32 R10, R17, R6, RZ ;  /* 0x00000006110a7227 */ /* 0x000fe200078e00ff */
[----:B------:R-:W-:-:S03]  /*5690*/  IABS R11, R162 ;  /* 0x000000a2000b7213 */ /* 0x000fc60000000000 */
[----:B------:R-:W-:Y:S02]  /*56a0*/  IMAD.MOV R10, RZ, RZ, -R10 ;  /* 0x000000ffff0a7224 */ /* 0x000fe400078e0a0a */
[----:B------:R-:W-:-:S04]  /*56b0*/  IMAD.HI.U32 R4, R17, R11, RZ ;  /* 0x0000000b11047227 */ /* 0x000fc800078e00ff */
[----:B------:R-:W-:Y:S01]  /*56c0*/  @!P0 IMAD.IADD R133, R133, 0x1, -R14 ;  /* 0x0000000185858824 */ /* 0x000fe200078e0a0e */
[C---:B------:R-:W-:Y:S01]  /*56d0*/  ISETP.GT.U32.AND P0, PT, R14.reuse, R22, PT ;  /* 0x000000160e00720c */ /* 0x040fe20003f04070 */
[C---:B------:R-:W-:Y:S01]  /*56e0*/  IMAD R6, R14.reuse, R10, R6 ;  /* 0x0000000a0e067224 */ /* 0x040fe200078e0206 */
[----:B------:R-:W-:Y:S01]  /*56f0*/  IABS R10, R155 ;  /* 0x0000009b000a7213 */ /* 0x000fe20000000000 */
[----:B------:R-:W-:Y:S02]  /*5700*/  @!P3 IMAD.IADD R27, R27, 0x1, -R14 ;  /* 0x000000011b1bb824 */ /* 0x000fe400078e0a0e */
[----:B------:R-:W-:Y:S02]  /*5710*/  IMAD.MOV R4, RZ, RZ, -R4 ;  /* 0x000000ffff047224 */ /* 0x000fe400078e0a04 */
[--C-:B------:R-:W-:Y:S01]  /*5720*/  @!P5 IMAD.IADD R23, R23, 0x1, -R14.reuse ;  /* 0x000000011717d824 */ /* 0x100fe200078e0a0e */
[C---:B------:R-:W-:Y:S01]  /*5730*/  ISETP.GT.U32.AND P5, PT, R14.reuse, R133, PT ;  /* 0x000000850e00720c */ /* 0x040fe20003fa4070 */
[----:B------:R-:W-:Y:S01]  /*5740*/  @!P1 IMAD.IADD R21, R21, 0x1, -R14 ;  /* 0x0000000115159824 */ /* 0x000fe200078e0a0e */
[C---:B------:R-:W-:Y:S01]  /*5750*/  ISETP.GT.U32.AND P3, PT, R14.reuse, R20, PT ;  /* 0x000000140e00720c */ /* 0x040fe20003f64070 */
[C---:B------:R-:W-:Y:S01]  /*5760*/  IMAD R11, R14.reuse, R4, R11 ;  /* 0x000000040e0b7224 */ /* 0x040fe200078e020b */
[----:B------:R-:W-:Y:S01]  /*5770*/  ISETP.GT.U32.AND P1, PT, R14, R27, PT ;  /* 0x0000001b0e00720c */ /* 0x000fe20003f24070 */
[----:B------:R-:W-:Y:S01]  /*5780*/  IMAD.HI.U32 R8, R17, R10, RZ ;  /* 0x0000000a11087227 */ /* 0x000fe200078e00ff */
[----:B------:R-:W-:-:S02]  /*5790*/  IABS R9, R161 ;  /* 0x000000a100097213 */ /* 0x000fc40000000000 */
[----:B------:R-:W-:Y:S02]  /*57a0*/  IABS R4, R157 ;  /* 0x0000009d00047213 */ /* 0x000fe40000000000 */
[----:B------:R-:W-:Y:S01]  /*57b0*/  ISETP.GT.U32.AND P2, PT, R14, R25, PT ;  /* 0x000000190e00720c */ /* 0x000fe20003f44070 */
[----:B------:R-:W-:Y:S02]  /*57c0*/  IMAD.MOV R8, RZ, RZ, -R8 ;  /* 0x000000ffff087224 */ /* 0x000fe400078e0a08 */
[----:B------:R-:W-:-:S04]  /*57d0*/  IMAD.HI.U32 R3, R17, R9, RZ ;  /* 0x0000000911037227 */ /* 0x000fc800078e00ff */
[----:B------:R-:W-:-:S04]  /*57e0*/  IMAD.HI.U32 R12, R17, R4, RZ ;  /* 0x00000004110c7227 */ /* 0x000fc800078e00ff */
[----:B------:R-:W-:Y:S01]  /*57f0*/  @!P0 IMAD.IADD R22, R22, 0x1, -R14 ;  /* 0x0000000116168824 */ /* 0x000fe200078e0a0e */
[C---:B------:R-:W-:Y:S01]  /*5800*/  ISETP.GT.U32.AND P0, PT, R14.reuse, R132, PT ;  /* 0x000000840e00720c */ /* 0x040fe20003f04070 */
[C---:B------:R-:W-:Y:S01]  /*5810*/  IMAD R8, R14.reuse, R8, R10 ;  /* 0x000000080e087224 */ /* 0x040fe200078e020a */
[----:B------:R-:W-:Y:S01]  /*5820*/  IABS R10, R154 ;  /* 0x0000009a000a7213 */ /* 0x000fe20000000000 */
[----:B------:R-:W-:Y:S02]  /*5830*/  IMAD.MOV R3, RZ, RZ, -R3 ;  /* 0x000000ffff037224 */ /* 0x000fe400078e0a03 */
[----:B------:R-:W-:Y:S02]  /*5840*/  IMAD.MOV R12, RZ, RZ, -R12 ;  /* 0x000000ffff0c7224 */ /* 0x000fe400078e0a0c */
[--C-:B------:R-:W-:Y:S01]  /*5850*/  @!P5 IMAD.IADD R133, R133, 0x1, -R14.reuse ;  /* 0x000000018585d824 */ /* 0x100fe200078e0a0e */
[----:B------:R-:W-:Y:S01]  /*5860*/  ISETP.GT.U32.AND P5, PT, R14, R23, PT ;  /* 0x000000170e00720c */ /* 0x000fe20003fa4070 */
[--C-:B------:R-:W-:Y:S01]  /*5870*/  @!P3 IMAD.IADD R20, R20, 0x1, -R14.reuse ;  /* 0x000000011414b824 */ /* 0x100fe200078e0a0e */
[C---:B------:R-:W-:Y:S01]  /*5880*/  ISETP.GT.U32.AND P3, PT, R14.reuse, R26, PT ;  /* 0x0000001a0e00720c */ /* 0x040fe20003f64070 */
[----:B------:R-:W-:Y:S01]  /*5890*/  @!P1 IMAD.IADD R27, R27, 0x1, -R14 ;  /* 0x000000011b1b9824 */ /* 0x000fe200078e0a0e */
[C---:B------:R-:W-:Y:S01]  /*58a0*/  ISETP.GT.U32.AND P1, PT, R14.reuse, R21, PT ;  /* 0x000000150e00720c */ /* 0x040fe20003f24070 */
[C---:B------:R-:W-:Y:S01]  /*58b0*/  IMAD R9, R14.reuse, R3, R9 ;  /* 0x000000030e097224 */ /* 0x040fe200078e0209 */
[----:B------:R-:W-:Y:S01]  /*58c0*/  IABS R3, R158 ;  /* 0x0000009e00037213 */ /* 0x000fe20000000000 */
[----:B------:R-:W-:-:S02]  /*58d0*/  IMAD R4, R14, R12, R4 ;  /* 0x0000000c0e047224 */ /* 0x000fc400078e0204 */
[----:B------:R-:W-:Y:S01]  /*58e0*/  @!P2 IMAD.IADD R25, R25, 0x1, -R14 ;  /* 0x000000011919a824 */ /* 0x000fe200078e0a0e */
[----:B------:R-:W-:Y:S01]  /*58f0*/  ISETP.GT.U32.AND P2, PT, R14, R18, PT ;  /* 0x000000120e00720c */ /* 0x000fe20003f44070 */
[----:B------:R-:W-:-:S04]  /*5900*/  IMAD.HI.U32 R12, R17, R10, RZ ;  /* 0x0000000a110c7227 */ /* 0x000fc800078e00ff */
[----:B------:R-:W-:Y:S02]  /*5910*/  IMAD.MOV R12, RZ, RZ, -R12 ;  /* 0x000000ffff0c7224 */ /* 0x000fe400078e0a0c */
[----:B------:R-:W-:-:S04]  /*5920*/  IMAD.HI.U32 R131, R17, R3, RZ ;  /* 0x0000000311837227 */ /* 0x000fc800078e00ff */
[----:B------:R-:W-:Y:S01]  /*5930*/  @!P0 IMAD.IADD R132, R132, 0x1, -R14 ;  /* 0x0000000184848824 */ /* 0x000fe200078e0a0e */
[C---:B------:R-:W-:Y:S01]  /*5940*/  ISETP.GT.U32.AND P0, PT, R14.reuse, R22, PT ;  /* 0x000000160e00720c */ /* 0x040fe20003f04070 */
[C---:B------:R-:W-:Y:S01]  /*5950*/  IMAD R10, R14.reuse, R12, R10 ;  /* 0x0000000c0e0a7224 */ /* 0x040fe200078e020a */
[----:B------:R-:W-:Y:S01]  /*5960*/  IABS R12, R153 ;  /* 0x00000099000c7213 */ /* 0x000fe20000000000 */
[----:B------:R-:W-:Y:S02]  /*5970*/  IMAD.MOV R131, RZ, RZ, -R131 ;  /* 0x000000ffff837224 */ /* 0x000fe400078e0a83 */
[--C-:B------:R-:W-:Y:S01]  /*5980*/  @!P5 IMAD.IADD R23, R23, 0x1, -R14.reuse ;  /* 0x000000011717d824 */ /* 0x100fe200078e0a0e */
[----:B------:R-:W-:Y:S01]  /*5990*/  ISETP.GT.U32.AND P5, PT, R14, R15, PT ;  /* 0x0000000f0e00720c */ /* 0x000fe20003fa4070 */
[--C-:B------:R-:W-:Y:S01]  /*59a0*/  @!P3 IMAD.IADD R26, R26, 0x1, -R14.reuse ;  /* 0x000000011a1ab824 */ /* 0x100fe200078e0a0e */
[C---:B------:R-:W-:Y:S01]  /*59b0*/  ISETP.GT.U32.AND P3, PT, R14.reuse, R20, PT ;  /* 0x000000140e00720c */ /* 0x040fe20003f64070 */
[----:B------:R-:W-:Y:S01]  /*59c0*/  @!P1 IMAD.IADD R21, R21, 0x1, -R14 ;  /* 0x0000000115159824 */ /* 0x000fe200078e0a0e */
[C---:B------:R-:W-:Y:S01]  /*59d0*/  ISETP.GT.U32.AND P1, PT, R14.reuse, R11, PT ;  /* 0x0000000b0e00720c */ /* 0x040fe20003f24070 */
[----:B------:R-:W-:-:S02]  /*59e0*/  IMAD R3, R14, R131, R3 ;  /* 0x000000830e037224 */ /* 0x000fc400078e0203 */
[----:B------:R-:W-:Y:S01]  /*59f0*/  @!P2 IMAD.IADD R18, R18, 0x1, -R14 ;  /* 0x000000011212a824 */ /* 0x000fe200078e0a0e */
[----:B------:R-:W-:Y:S01]  /*5a00*/  ISETP.GT.U32.AND P2, PT, R14, R5, PT ;  /* 0x000000050e00720c */ /* 0x000fe20003f44070 */
[----:B------:R-:W-:-:S04]  /*5a10*/  IMAD.HI.U32 R131, R17, R12, RZ ;  /* 0x0000000c11837227 */ /* 0x000fc800078e00ff */
[----:B------:R-:W-:Y:S02]  /*5a20*/  IMAD.MOV R131, RZ, RZ, -R131 ;  /* 0x000000ffff837224 */ /* 0x000fe400078e0a83 */
[----:B------:R-:W-:Y:S01]  /*5a30*/  @!P0 IMAD.IADD R22, R22, 0x1, -R14 ;  /* 0x0000000116168824 */ /* 0x000fe200078e0a0e */
[C---:B------:R-:W-:Y:S01]  /*5a40*/  ISETP.GT.U32.AND P0, PT, R14.reuse, R13, PT ;  /* 0x0000000d0e00720c */ /* 0x040fe20003f04070 */
[C---:B------:R-:W-:Y:S01]  /*5a50*/  IMAD R12, R14.reuse, R131, R12 ;  /* 0x000000830e0c7224 */ /* 0x040fe200078e020c */
[----:B------:R-:W-:Y:S01]  /*5a60*/  IABS R131, R152 ;  /* 0x0000009800837213 */ /* 0x000fe20000000000 */
[--C-:B------:R-:W-:Y:S01]  /*5a70*/  @!P5 IMAD.IADD R15, R15, 0x1, -R14.reuse ;  /* 0x000000010f0fd824 */ /* 0x100fe200078e0a0e */
[----:B------:R-:W-:Y:S01]  /*5a80*/  ISETP.GT.U32.AND P5, PT, R14, R4, PT ;  /* 0x000000040e00720c */ /* 0x000fe20003fa4070 */
[--C-:B------:R-:W-:Y:S01]  /*5a90*/  @!P3 IMAD.IADD R20, R20, 0x1, -R14.reuse ;  /* 0x000000011414b824 */ /* 0x100fe200078e0a0e */
[C---:B------:R-:W-:Y:S01]  /*5aa0*/  ISETP.GT.U32.AND P3, PT, R14.reuse, R9, PT ;  /* 0x000000090e00720c */ /* 0x040fe20003f64070 */
[--C-:B------:R-:W-:Y:S01]  /*5ab0*/  @!P1 IMAD.IADD R11, R11, 0x1, -R14.reuse ;  /* 0x000000010b0b9824 */ /* 0x100fe200078e0a0e */
[C---:B------:R-:W-:Y:S01]  /*5ac0*/  ISETP.GT.U32.AND P4, PT, R14.reuse, R3, PT ;  /* 0x000000030e00720c */ /* 0x040fe20003f84070 */
[----:B------:R-:W-:Y:S01]  /*5ad0*/  @!P2 IMAD.IADD R5, R5, 0x1, -R14 ;  /* 0x000000010505a824 */ /* 0x000fe200078e0a0e */
[C---:B------:R-:W-:Y:S01]  /*5ae0*/  ISETP.GT.U32.AND P1, PT, R14.reuse, R8, PT ;  /* 0x000000080e00720c */ /* 0x040fe20003f24070 */
[----:B------:R-:W-:Y:S01]  /*5af0*/  IMAD.HI.U32 R17, R17, R131, RZ ;  /* 0x0000008311117227 */ /* 0x000fe200078e00ff */
[----:B------:R-:W-:-:S03]  /*5b00*/  ISETP.GT.U32.AND P2, PT, R14, R15, PT ;  /* 0x0000000f0e00720c */ /* 0x000fc60003f44070 */
[----:B------:R-:W-:Y:S02]  /*5b10*/  IMAD.MOV R17, RZ, RZ, -R17 ;  /* 0x000000ffff117224 */ /* 0x000fe400078e0a11 */
[--C-:B------:R-:W-:Y:S01]  /*5b20*/  @!P0 IMAD.IADD R13, R13, 0x1, -R14.reuse ;  /* 0x000000010d0d8824 */ /* 0x100fe200078e0a0e */
[C---:B------:R-:W-:Y:S01]  /*5b30*/  ISETP.GT.U32.AND P0, PT, R14.reuse, R6, PT ;  /* 0x000000060e00720c */ /* 0x040fe20003f04070 */
[C---:B------:R-:W-:Y:S02]  /*5b40*/  IMAD R131, R14.reuse, R17, R131 ;  /* 0x000000110e837224 */ /* 0x040fe400078e0283 */
[--C-:B------:R-:W-:Y:S01]  /*5b50*/  @!P3 IMAD.IADD R9, R9, 0x1, -R14.reuse ;  /* 0x000000010909b824 */ /* 0x100fe200078e0a0e */
[----:B------:R-:W-:Y:S01]  /*5b60*/  ISETP.GT.U32.AND P3, PT, R14, R10, PT ;  /* 0x0000000a0e00720c */ /* 0x000fe20003f64070 */
[--C-:B------:R-:W-:Y:S01]  /*5b70*/  @!P5 IMAD.IADD R4, R4, 0x1, -R14.reuse ;  /* 0x000000010404d824 */ /* 0x100fe200078e0a0e */
[C---:B------:R-:W-:Y:S01]  /*5b80*/  ISETP.GT.U32.AND P5, PT, R14.reuse, R11, PT ;  /* 0x0000000b0e00720c */ /* 0x040fe20003fa4070 */
[--C-:B------:R-:W-:Y:S01]  /*5b90*/  @!P4 IMAD.IADD R3, R3, 0x1, -R14.reuse ;  /* 0x000000010303c824 */ /* 0x100fe200078e0a0e */
[----:B------:R-:W-:Y:S01]  /*5ba0*/  ISETP.GT.U32.AND P4, PT, R14, R13, PT ;  /* 0x0000000d0e00720c */ /* 0x000fe20003f84070 */
[--C-:B------:R-:W-:Y:S01]  /*5bb0*/  @!P1 IMAD.IADD R8, R8, 0x1, -R14.reuse ;  /* 0x0000000108089824 */ /* 0x100fe200078e0a0e */
[C---:B------:R-:W-:Y:S01]  /*5bc0*/  ISETP.GT.U32.AND P1, PT, R14.reuse, R131, PT ;  /* 0x000000830e00720c */ /* 0x040fe20003f24070 */
[--C-:B------:R-:W-:Y:S01]  /*5bd0*/  @!P2 IMAD.IADD R15, R15, 0x1, -R14.reuse ;  /* 0x000000010f0fa824 */ /* 0x100fe200078e0a0e */
[----:B------:R-:W-:Y:S01]  /*5be0*/  ISETP.GT.U32.AND P2, PT, R14, R7, PT ;  /* 0x000000070e00720c */ /* 0x000fe20003f44070 */
[----:B------:R-:W-:Y:S01]  /*5bf0*/  @!P0 IMAD.IADD R6, R6, 0x1, -R14 ;  /* 0x0000000106068824 */ /* 0x000fe200078e0a0e */
[----:B------:R-:W-:-:S03]  /*5c00*/  ISETP.GT.U32.AND P0, PT, R14, R12, PT ;  /* 0x0000000c0e00720c */ /* 0x000fc60003f04070 */
[--C-:B------:R-:W-:Y:S01]  /*5c10*/  @!P3 IMAD.IADD R10, R10, 0x1, -R14.reuse ;  /* 0x000000010a0ab824 */ /* 0x100fe200078e0a0e */
[C---:B------:R-:W-:Y:S01]  /*5c20*/  ISETP.GT.U32.AND P3, PT, R14.reuse, R9, PT ;  /* 0x000000090e00720c */ /* 0x040fe20003f64070 */
[--C-:B------:R-:W-:Y:S01]  /*5c30*/  @!P5 IMAD.IADD R11, R11, 0x1, -R14.reuse ;  /* 0x000000010b0bd824 */ /* 0x100fe200078e0a0e */
[C---:B------:R-:W-:Y:S01]  /*5c40*/  ISETP.GT.U32.AND P5, PT, R14.reuse, R3, PT ;  /* 0x000000030e00720c */ /* 0x040fe20003fa4070 */
[--C-:B------:R-:W-:Y:S01]  /*5c50*/  @!P4 IMAD.IADD R13, R13, 0x1, -R14.reuse ;  /* 0x000000010d0dc824 */ /* 0x100fe200078e0a0e */
[C---:B------:R-:W-:Y:S01]  /*5c60*/  ISETP.GT.U32.AND P4, PT, R14.reuse, R5, PT ;  /* 0x000000050e00720c */ /* 0x040fe20003f84070 */
[--C-:B------:R-:W-:Y:S01]  /*5c70*/  @!P1 IMAD.IADD R131, R131, 0x1, -R14.reuse ;  /* 0x0000000183839824 */ /* 0x100fe200078e0a0e */
[C---:B------:R-:W-:Y:S01]  /*5c80*/  ISETP.GT.U32.AND P1, PT, R14.reuse, R6, PT ;  /* 0x000000060e00720c */ /* 0x040fe20003f24070 */
[--C-:B------:R-:W-:Y:S01]  /*5c90*/  @!P2 IMAD.IADD R7, R7, 0x1, -R14.reuse ;  /* 0x000000010707a824 */ /* 0x100fe200078e0a0e */
[----:B------:R-:W-:Y:S01]  /*5ca0*/  ISETP.GT.U32.AND P2, PT, R14, R8, PT ;  /* 0x000000080e00720c */ /* 0x000fe20003f44070 */
[----:B------:R-:W-:-:S04]  /*5cb0*/  @!P0 IMAD.IADD R12, R12, 0x1, -R14 ;  /* 0x000000010c0c8824 */ /* 0x000fc800078e0a0e */
[--C-:B------:R-:W-:Y:S01]  /*5cc0*/  @!P3 IMAD.IADD R9, R9, 0x1, -R14.reuse ;  /* 0x000000010909b824 */ /* 0x100fe200078e0a0e */
[C---:B------:R-:W-:Y:S01]  /*5cd0*/  ISETP.GT.U32.AND P3, PT, R14.reuse, R10, PT ;  /* 0x0000000a0e00720c */ /* 0x040fe20003f64070 */
[--C-:B------:R-:W-:Y:S01]  /*5ce0*/  @!P5 IMAD.IADD R3, R3, 0x1, -R14.reuse ;  /* 0x000000010303d824 */ /* 0x100fe200078e0a0e */
[C---:B------:R-:W-:Y:S01]  /*5cf0*/  ISETP.GT.U32.AND P5, PT, R14.reuse, R12, PT ;  /* 0x0000000c0e00720c */ /* 0x040fe20003fa4070 */
[--C-:B------:R-:W-:Y:S01]  /*5d00*/  @!P4 IMAD.IADD R5, R5, 0x1, -R14.reuse ;  /* 0x000000010505c824 */ /* 0x100fe200078e0a0e */
[----:B------:R-:W-:Y:S01]  /*5d10*/  ISETP.GT.U32.AND P4, PT, R14, R131, PT ;  /* 0x000000830e00720c */ /* 0x000fe20003f84070 */
[--C-:B------:R-:W-:Y:S01]  /*5d20*/  @!P1 IMAD.IADD R6, R6, 0x1, -R14.reuse ;  /* 0x0000000106069824 */ /* 0x100fe200078e0a0e */
[----:B------:R-:W-:Y:S01]  /*5d30*/  ISETP.GE.AND P1, PT, R0, RZ, PT ;  /* 0x000000ff0000720c */ /* 0x000fe20003f26270 */
[--C-:B------:R-:W-:Y:S01]  /*5d40*/  @!P2 IMAD.IADD R8, R8, 0x1, -R14.reuse ;  /* 0x000000010808a824 */ /* 0x100fe200078e0a0e */
[----:B----4-:R-:W-:Y:S02]  /*5d50*/  ISETP.GE.AND P2, PT, R245, RZ, PT ;  /* 0x000000fff500720c */ /* 0x010fe40003f46270 */
[----:B------:R-:W4:Y:S03]  /*5d60*/  LDL R245, [R1+0x4b0] ;  /* 0x0004b00001f57983 */ /* 0x000f260000100800 */
[--C-:B------:R-:W-:Y:S01]  /*5d70*/  @!P3 IMAD.IADD R10, R10, 0x1, -R14.reuse ;  /* 0x000000010a0ab824 */ /* 0x100fe200078e0a0e */
[----:B-----5:R-:W-:Y:S01]  /*5d80*/  ISETP.GE.AND P3, PT, R246, RZ, PT ;  /* 0x000000fff600720c */ /* 0x020fe20003f66270 */
[--C-:B------:R-:W-:Y:S01]  /*5d90*/  @!P5 IMAD.IADD R12, R12, 0x1, -R14.reuse ;  /* 0x000000010c0cd824 */ /* 0x100fe200078e0a0e */
[----:B--2---:R-:W-:Y:S01]  /*5da0*/  ISETP.GE.AND P5, PT, R243, RZ, PT ;  /* 0x000000fff300720c */ /* 0x004fe20003fa6270 */
[----:B------:R-:W-:Y:S01]  /*5db0*/  @!P4 IMAD.IADD R131, R131, 0x1, -R14 ;  /* 0x000000018383c824 */ /* 0x000fe200078e0a0e */
[----:B------:R-:W2:Y:S01]  /*5dc0*/  LDL R246, [R1+0x4b4] ;  /* 0x0004b40001f67983 */ /* 0x000ea20000100800 */
[----:B------:R-:W-:Y:S01]  /*5dd0*/  ISETP.GE.AND P4, PT, R247, RZ, PT ;  /* 0x000000fff700720c */ /* 0x000fe20003f86270 */
[----:B------:R-:W-:Y:S01]  /*5de0*/  @!P1 IMAD.MOV R249, RZ, RZ, -R249 ;  /* 0x000000fffff99224 */ /* 0x000fe200078e0af9 */
[----:B------:R-:W-:Y:S01]  /*5df0*/  ISETP.GE.AND P1, PT, R248, RZ, PT ;  /* 0x000000fff800720c */ /* 0x000fe20003f26270 */
[----:B------:R-:W5:Y:S01]  /*5e00*/  LDL R247, [R1+0x4b8] ;  /* 0x0004b80001f77983 */ /* 0x000f620000100800 */
[----:B------:R-:W-:Y:S01]  /*5e10*/  @!P2 IMAD.MOV R252, RZ, RZ, -R252 ;  /* 0x000000fffffca224 */ /* 0x000fe200078e0afc */
[----:B------:R-:W-:-:S02]  /*5e20*/  ISETP.GE.AND P2, PT, R250, RZ, PT ;  /* 0x000000fffa00720c */ /* 0x000fc40003f46270 */
[----:B------:R-:W3:Y:S04]  /*5e30*/  LDL R248, [R1+0x4bc] ;  /* 0x0004bc0001f87983 */ /* 0x000ee80000100800 */
[----:B------:R-:W3:Y:S01]  /*5e40*/  LDL R250, [R1+0x4c0] ;  /* 0x0004c00001fa7983 */ /* 0x000ee20000100800 */
[----:B------:R-:W-:Y:S01]  /*5e50*/  @!P5 IMAD.MOV R129, RZ, RZ, -R129 ;  /* 0x000000ffff81d224 */ /* 0x000fe200078e0a81 */
[----:B------:R-:W-:Y:S01]  /*5e60*/  ISETP.GE.AND P5, PT, R2, RZ, PT ;  /* 0x000000ff0200720c */ /* 0x000fe20003fa6270 */
[----:B------:R-:W-:Y:S01]  /*5e70*/  @!P3 IMAD.MOV R128, RZ, RZ, -R128 ;  /* 0x000000ffff80b224 */ /* 0x000fe200078e0a80 */
[----:B------:R-:W3:Y:S01]  /*5e80*/  LDL R2, [R1+0x4c4] ;  /* 0x0004c40001027983 */ /* 0x000ee20000100800 */
[----:B------:R-:W-:-:S03]  /*5e90*/  ISETP.GE.AND P3, PT, R251, RZ, PT ;  /* 0x000000fffb00720c */ /* 0x000fc60003f66270 */
[----:B------:R-:W3:Y:S01]  /*5ea0*/  LDL R251, [R1+0x4c8] ;  /* 0x0004c80001fb7983 */ /* 0x000ee20000100800 */
[----:B------:R-:W-:Y:S01]  /*5eb0*/  @!P4 IMAD.MOV R127, RZ, RZ, -R127 ;  /* 0x000000ffff7fc224 */ /* 0x000fe200078e0a7f */
[----:B------:R-:W-:Y:S02]  /*5ec0*/  ISETP.GE.AND P4, PT, R244, RZ, PT ;  /* 0x000000fff400720c */ /* 0x000fe40003f86270 */
[----:B------:R-:W3:Y:S04]  /*5ed0*/  LDL R243, [R1+0x4d4] ;  /* 0x0004d40001f37983 */ /* 0x000ee80000100800 */
[----:B------:R-:W3:Y:S01]  /*5ee0*/  LDL R244, [R1+0x4d8] ;  /* 0x0004d80001f47983 */ /* 0x000ee20000100800 */
[----:B------:R-:W-:Y:S02]  /*5ef0*/  @!P1 IMAD.MOV R126, RZ, RZ, -R126 ;  /* 0x000000ffff7e9224 */ /* 0x000fe400078e0a7e */
[----:B------:R-:W-:-:S02]  /*5f00*/  @!P2 IMAD.MOV R125, RZ, RZ, -R125 ;  /* 0x000000ffff7da224 */ /* 0x000fc400078e0a7d */
[----:B------:R-:W-:Y:S02]  /*5f10*/  @!P5 IMAD.MOV R124, RZ, RZ, -R124 ;  /* 0x000000ffff7cd224 */ /* 0x000fe400078e0a7c */
[----:B------:R-:W-:Y:S02]  /*5f20*/  @!P3 IMAD.MOV R123, RZ, RZ, -R123 ;  /* 0x000000ffff7bb224 */ /* 0x000fe400078e0a7b */
[----:B------:R-:W-:Y:S01]  /*5f30*/  @!P4 IMAD.MOV R122, RZ, RZ, -R122 ;  /* 0x000000ffff7ac224 */ /* 0x000fe200078e0a7a */
[----:B----4-:R-:W-:Y:S02]  /*5f40*/  ISETP.GE.AND P1, PT, R245, RZ, PT ;  /* 0x000000fff500720c */ /* 0x010fe40003f26270 */
[----:B------:R-:W4:Y:S01]  /*5f50*/  LDL R245, [R1+0x4dc] ;  /* 0x0004dc0001f57983 */ /* 0x000f220000100800 */
[----:B--2---:R-:W-:-:S03]  /*5f60*/  ISETP.GE.AND P2, PT, R246, RZ, PT ;  /* 0x000000fff600720c */ /* 0x004fc60003f46270 */
[----:B------:R-:W2:Y:S01]  /*5f70*/  LDL R246, [R1+0x4e0] ;  /* 0x0004e00001f67983 */ /* 0x000ea20000100800 */
[----:B-----5:R-:W-:-:S03]  /*5f80*/  ISETP.GE.AND P5, PT, R247, RZ, PT ;  /* 0x000000fff700720c */ /* 0x020fc60003fa6270 */
[----:B------:R-:W5:Y:S01]  /*5f90*/  LDL R247, [R1+0x4e4] ;  /* 0x0004e40001f77983 */ /* 0x000f620000100800 */
[----:B---3--:R-:W-:-:S03]  /*5fa0*/  ISETP.GE.AND P3, PT, R248, RZ, PT ;  /* 0x000000fff800720c */ /* 0x008fc60003f66270 */
[----:B------:R-:W3:Y:S01]  /*5fb0*/  LDL R248, [R1+0x4e8] ;  /* 0x0004e80001f87983 */ /* 0x000ee20000100800 */
[----:B------:R-:W-:-:S03]  /*5fc0*/  ISETP.GE.AND P4, PT, R250, RZ, PT ;  /* 0x000000fffa00720c */ /* 0x000fc60003f86270 */
        /* <DEDUP_REMOVED lines=8> */
[----:B------:R-:W-:Y:S01]  /*6050*/  ISETP.GE.AND P5, PT, R241, RZ, PT ;  /* 0x000000fff100720c */ /* 0x000fe20003fa6270 */
[----:B------:R-:W-:Y:S01]  /*6060*/  @!P3 IMAD.MOV R118, RZ, RZ, -R118 ;  /* 0x000000ffff76b224 */ /* 0x000fe200078e0a76 */
[----:B------:R-:W-:Y:S01]  /*6070*/  ISETP.GE.AND P3, PT, R242, RZ, PT ;  /* 0x000000fff200720c */ /* 0x000fe20003f66270 */
[----:B------:R-:W-:Y:S01]  /*6080*/  @!P4 IMAD.MOV R117, RZ, RZ, -R117 ;  /* 0x000000ffff75c224 */ /* 0x000fe200078e0a75 */
[----:B------:R-:W-:Y:S01]  /*6090*/  ISETP.GE.AND P4, PT, R243, RZ, PT ;  /* 0x000000fff300720c */ /* 0x000fe20003f86270 */
[----:B------:R-:W-:Y:S01]  /*60a0*/  @!P1 IMAD.MOV R116, RZ, RZ, -R116 ;  /* 0x000000ffff749224 */ /* 0x000fe200078e0a74 */
[----:B------:R-:W-:Y:S01]  /*60b0*/  ISETP.GE.AND P1, PT, R244, RZ, PT ;  /* 0x000000fff400720c */ /* 0x000fe20003f26270 */
[----:B------:R-:W3:Y:S01]  /*60c0*/  LDL.LU R241, [R1+0x674] ;  /* 0x0006740001f17983 */ /* 0x000ee20000300800 */
[----:B------:R-:W-:-:S03]  /*60d0*/  @!P2 IMAD.MOV R115, RZ, RZ, -R115 ;  /* 0x000000ffff73a224 */ /* 0x000fc600078e0a73 */
[----:B------:R-:W3:Y:S02]  /*60e0*/  LDL.LU R242, [R1+0x670] ;  /* 0x0006700001f27983 */ /* 0x000ee40000300800 */
[----:B------:R-:W-:Y:S02]  /*60f0*/  @!P5 IMAD.MOV R114, RZ, RZ, -R114 ;  /* 0x000000ffff72d224 */ /* 0x000fe400078e0a72 */
[----:B------:R-:W3:Y:S01]  /*6100*/  LDL.LU R243, [R1+0x66c] ;  /* 0x00066c0001f37983 */ /* 0x000ee20000300800 */
[----:B------:R-:W-:-:S03]  /*6110*/  @!P3 IMAD.MOV R113, RZ, RZ, -R113 ;  /* 0x000000ffff71b224 */ /* 0x000fc600078e0a71 */
[----:B------:R-:W3:Y:S01]  /*6120*/  LDL.LU R244, [R1+0x668] ;  /* 0x0006680001f47983 */ /* 0x000ee20000300800 */
[----:B------:R-:W-:Y:S02]  /*6130*/  @!P4 IMAD.MOV R112, RZ, RZ, -R112 ;  /* 0x000000ffff70c224 */ /* 0x000fe400078e0a70 */
[----:B------:R-:W-:Y:S01]  /*6140*/  @!P1 IMAD.MOV R111, RZ, RZ, -R111 ;  /* 0x000000ffff6f9224 */ /* 0x000fe200078e0a6f */
[----:B----4-:R-:W-:Y:S02]  /*6150*/  ISETP.GE.AND P2, PT, R245, RZ, PT ;  /* 0x000000fff500720c */ /* 0x010fe40003f46270 */
[----:B------:R-:W4:Y:S01]  /*6160*/  LDL.LU R245, [R1+0x664] ;  /* 0x0006640001f57983 */ /* 0x000f220000300800 */
[----:B--2---:R-:W-:-:S03]  /*6170*/  ISETP.GE.AND P5, PT, R246, RZ, PT ;  /* 0x000000fff600720c */ /* 0x004fc60003fa6270 */
[----:B------:R-:W2:Y:S01]  /*6180*/  LDL.LU R246, [R1+0x660] ;  /* 0x0006600001f67983 */ /* 0x000ea20000300800 */
[----:B-----5:R-:W-:-:S03]  /*6190*/  ISETP.GE.AND P3, PT, R247, RZ, PT ;  /* 0x000000fff700720c */ /* 0x020fc60003f66270 */
[----:B------:R-:W5:Y:S01]  /*61a0*/  LDL.LU R247, [R1+0x65c] ;  /* 0x00065c0001f77983 */ /* 0x000f620000300800 */
[----:B---3--:R-:W-:-:S03]  /*61b0*/  ISETP.GE.AND P4, PT, R248, RZ, PT ;  /* 0x000000fff800720c */ /* 0x008fc60003f86270 */
[----:B------:R-:W3:Y:S01]  /*61c0*/  LDL.LU R248, [R1+0x658] ;  /* 0x0006580001f87983 */ /* 0x000ee20000300800 */
[----:B------:R-:W-:-:S03]  /*61d0*/  ISETP.GE.AND P1, PT, R250, RZ, PT ;  /* 0x000000fffa00720c */ /* 0x000fc60003f26270 */
[----:B------:R-:W4:Y:S01]  /*61e0*/  LDL.LU R250, [R1+0x654] ;  /* 0x0006540001fa7983 */ /* 0x000f220000300800 */
[----:B------:R-:W-:Y:S01]  /*61f0*/  @!P2 IMAD.MOV R110, RZ, RZ, -R110 ;  /* 0x000000ffff6ea224 */ /* 0x000fe200078e0a6e */
[----:B------:R-:W-:Y:S01]  /*6200*/  ISETP.GE.AND P2, PT, R2, RZ, PT ;  /* 0x000000ff0200720c */ /* 0x000fe20003f46270 */
[----:B------:R-:W-:Y:S01]  /*6210*/  @!P5 IMAD.MOV R109, RZ, RZ, -R109 ;  /* 0x000000ffff6dd224 */ /* 0x000fe200078e0a6d */
[----:B------:R-:W2:Y:S01]  /*6220*/  LDL.LU R2, [R1+0x650] ;  /* 0x0006500001027983 */ /* 0x000ea20000300800 */
[----:B------:R-:W-:-:S03]  /*6230*/  ISETP.GE.AND P5, PT, R251, RZ, PT ;  /* 0x000000fffb00720c */ /* 0x000fc60003fa6270 */
[----:B------:R-:W5:Y:S02]  /*6240*/  LDL.LU R251, [R1+0x64c] ;  /* 0x00064c0001fb7983 */ /* 0x000f640000300800 */
[----:B------:R-:W-:Y:S02]  /*6250*/  @!P1 IMAD.MOV R106, RZ, RZ, -R106 ;  /* 0x000000ffff6a9224 */ /* 0x000fe400078e0a6a */
[----:B------:R-:W-:Y:S02]  /*6260*/  @!P3 IMAD.MOV R108, RZ, RZ, -R108 ;  /* 0x000000ffff6cb224 */ /* 0x000fe400078e0a6c */
[----:B------:R-:W-:Y:S02]  /*6270*/  @!P4 IMAD.MOV R107, RZ, RZ, -R107 ;  /* 0x000000ffff6bc224 */ /* 0x000fe400078e0a6b */
[----:B------:R-:W-:Y:S02]  /*6280*/  @!P2 IMAD.MOV R105, RZ, RZ, -R105 ;  /* 0x000000ffff69a224 */ /* 0x000fe400078e0a69 */
[----:B------:R-:W-:Y:S01]  /*6290*/  @!P5 IMAD.MOV R104, RZ, RZ, -R104 ;  /* 0x000000ffff68d224 */ /* 0x000fe200078e0a68 */
[----:B------:R-:W-:-:S13]  /*62a0*/  ISETP.GT.U32.AND P0, PT, R14, R4, PT ;  /* 0x000000040e00720c */ /* 0x000fda0003f04070 */
[----:B------:R-:W-:Y:S01]  /*62b0*/  @!P0 IMAD.IADD R4, R4, 0x1, -R14 ;  /* 0x0000000104048824 */ /* 0x000fe200078e0a0e */
[----:B------:R-:W-:Y:S01]  /*62c0*/  ISETP.NE.AND P0, PT, R28, RZ, PT ;  /* 0x000000ff1c00720c */ /* 0x000fe20003f05270 */
[----:B------:R-:W-:Y:S01]  /*62d0*/  @!P6 IMAD.MOV R130, RZ, RZ, -R130 ;  /* 0x000000ffff82e224 */ /* 0x000fe200078e0a82 */
[----:B------:R-:W-:-:S11]  /*62e0*/  LOP3.LUT R14, RZ, R29, RZ, 0x33, !PT ;  /* 0x0000001dff0e7212 */ /* 0x000fd600078e33ff */
[----:B------:R-:W-:Y:S01]  /*62f0*/  @!P0 LOP3.LUT R130, RZ, R28, RZ, 0x33, !PT ;  /* 0x0000001cff828212 */ /* 0x000fe200078e33ff */
[----:B------:R-:W-:Y:S01]  /*6300*/  IMAD.MOV.U32 R28, RZ, RZ, R132 ;  /* 0x000000ffff1c7224 */ /* 0x000fe200078e0084 */
[----:B------:R-:W-:Y:S01]  /*6310*/  ISETP.NE.AND P0, PT, R29, RZ, PT ;  /* 0x000000ff1d00720c */ /* 0x000fe20003f05270 */
[----:B------:R-:W-:Y:S01]  /*6320*/  IMAD.MOV.U32 R29, RZ, RZ, R133 ;  /* 0x000000ffff1d7224 */ /* 0x000fe200078e0085 */
[----:B----4-:R-:W-:Y:S02]  /*6330*/  ISETP.GE.AND P1, PT, R250, RZ, PT ;  /* 0x000000fffa00720c */ /* 0x010fe40003f26270 */
[----:B---3--:R-:W-:Y:S02]  /*6340*/  ISETP.GE.AND P2, PT, R248, RZ, PT ;  /* 0x000000fff800720c */ /* 0x008fe40003f46270 */
[----:B--2---:R-:W-:Y:S02]  /*6350*/  ISETP.GE.AND P4, PT, R2, RZ, PT ;  /* 0x000000ff0200720c */ /* 0x004fe40003f86270 */
[----:B-----5:R-:W-:-:S07]  /*6360*/  ISETP.GE.AND P3, PT, R251, RZ, PT ;  /* 0x000000fffb00720c */ /* 0x020fce0003f66270 */
[----:B------:R-:W-:Y:S01]  /*6370*/  @!P1 IMAD.MOV R101, RZ, RZ, -R101 ;  /* 0x000000ffff659224 */ /* 0x000fe200078e0a65 */
[----:B------:R-:W-:Y:S01]  /*6380*/  ISETP.GE.AND P1, PT, R244, RZ, PT ;  /* 0x000000fff400720c */ /* 0x000fe20003f26270 */
[----:B------:R-:W-:Y:S01]  /*6390*/  @!P2 IMAD.MOV R100, RZ, RZ, -R100 ;  /* 0x000000ffff64a224 */ /* 0x000fe200078e0a64 */
[----:B------:R-:W-:Y:S01]  /*63a0*/  ISETP.GE.AND P5, PT, R247, RZ, PT ;  /* 0x000000fff700720c */ /* 0x000fe20003fa6270 */
[----:B------:R-:W-:Y:S01]  /*63b0*/  @!P4 IMAD.MOV R102, RZ, RZ, -R102 ;  /* 0x000000ffff66c224 */ /* 0x000fe200078e0a66 */
[----:B------:R-:W-:Y:S02]  /*63c0*/  ISETP.GE.AND P4, PT, R245, RZ, PT ;  /* 0x000000fff500720c */ /* 0x000fe40003f86270 */
[----:B------:R-:W-:Y:S01]  /*63d0*/  ISETP.GE.AND P2, PT, R243, RZ, PT ;  /* 0x000000fff300720c */ /* 0x000fe20003f46270 */
[----:B------:R-:W-:Y:S01]  /*63e0*/  @!P3 IMAD.MOV R103, RZ, RZ, -R103 ;  /* 0x000000ffff67b224 */ /* 0x000fe200078e0a67 */
[----:B------:R-:W-:-:S05]  /*63f0*/  ISETP.GE.AND P3, PT, R246, RZ, PT ;  /* 0x000000fff600720c */ /* 0x000fca0003f66270 */
        /* <DEDUP_REMOVED lines=172> */
[----:B------:R-:W-:Y:S01]  /*6ec0*/  IMAD R130, R130, UR4, RZ ;  /* 0x0000000482827c24 */ /* 0x000fe2000f8e02ff */
        /* <DEDUP_REMOVED lines=9> */
[----:B------:R-:W-:-:S02]  /*6f60*/  ULDC UR4, c[0x0][0x240] ;  /* 0x0000900000047ab9 */ /* 0x000fc40000000800 */
[----:B------:R-:W-:Y:S01]  /*6f70*/  @!P1 IMAD.MOV R10, RZ, RZ, -R10 ;  /* 0x000000ffff0a9224 */ /* 0x000fe200078e0a0a */
[----:B------:R-:W-:Y:S02]  /*6f80*/  LEA R152, P1, R130, UR6, 0x1 ;  /* 0x0000000682987c11 */ /* 0x000fe4000f8208ff */
[C---:B------:R-:W-:Y:S02]  /*6f90*/  SEL R252, R14.reuse, R252, !P0 ;  /* 0x000000fc0efc7207 */ /* 0x040fe40004000000 */
[C---:B------:R-:W-:Y:S01]  /*6fa0*/  SEL R129, R14.reuse, R129, !P0 ;  /* 0x000000810e817207 */ /* 0x040fe20004000000 */
[----:B------:R0:W-:Y:S01]  /*6fb0*/  STL [R1+0x428], R152 ;  /* 0x0004289801007387 */ /* 0x0001e20000100800 */
[----:B------:R-:W-:Y:S01]  /*6fc0*/  SEL R128, R14, R128, !P0 ;  /* 0x000000800e807207 */ /* 0x000fe20004000000 */
[----:B------:R-:W-:Y:S01]  /*6fd0*/  IMAD R252, R252, UR4, RZ ;  /* 0x00000004fcfc7c24 */ /* 0x000fe2000f8e02ff */
[C---:B------:R-:W-:Y:S01]  /*6fe0*/  SEL R127, R14.reuse, R127, !P0 ;  /* 0x0000007f0e7f7207 */ /* 0x040fe20004000000 */
[----:B------:R-:W-:Y:S01]  /*6ff0*/  IMAD R129, R129, UR4, RZ ;  /* 0x0000000481817c24 */ /* 0x000fe2000f8e02ff */
[----:B------:R-:W-:-:S02]  /*7000*/  SEL R126, R14, R126, !P0 ;  /* 0x0000007e0e7e7207 */ /* 0x000fc40004000000 */
[----:B0-----:R-:W-:Y:S01]  /*7010*/  LEA.HI.X.SX32 R152, R130, UR7, 0x1, P1 ;  /* 0x0000000782987c11 */ /* 0x001fe200088f0eff */
[----:B------:R-:W-:Y:S01]  /*7020*/  @!P5 IMAD.MOV R4, RZ, RZ, -R4 ;  /* 0x000000ffff04d224 */ /* 0x000fe200078e0a04 */
[----:B------:R-:W-:Y:S01]  /*7030*/  SEL R125, R14, R125, !P0 ;  /* 0x0000007d0e7d7207 */ /* 0x000fe20004000000 */
[----:B------:R-:W-:Y:S02]  /*7040*/  @!P3 IMAD.MOV R6, RZ, RZ, -R6 ;  /* 0x000000ffff06b224 */ /* 0x000fe400078e0a06 */
[----:B------:R-:W-:Y:S01]  /*7050*/  @!P4 IMAD.MOV R8, RZ, RZ, -R8 ;  /* 0x000000ffff08c224 */ /* 0x000fe200078e0a08 */
[----:B------:R0:W-:Y:S01]  /*7060*/  STL [R1+0x424], R152 ;  /* 0x0004249801007387 */ /* 0x0001e20000100800 */
[----:B------:R-:W-:Y:S02]  /*7070*/  @!P2 IMAD.MOV R12, RZ, RZ, -R12 ;  /* 0x000000ffff0ca224 */ /* 0x000fe400078e0a0c */
[----:B------:R-:W-:Y:S02]  /*7080*/  IMAD R128, R128, UR4, RZ ;  /* 0x0000000480807c24 */ /* 0x000fe4000f8e02ff */
[----:B------:R-:W-:Y:S01]  /*7090*/  @!P6 IMAD.MOV R131, RZ, RZ, -R131 ;  /* 0x000000ffff83e224 */ /* 0x000fe200078e0a83 */
[----:B------:R-:W-:Y:S01]  /*70a0*/  SEL R124, R14, R124, !P0 ;  /* 0x0000007c0e7c7207 */ /* 0x000fe20004000000 */
[----:B------:R-:W-:Y:S01]  /*70b0*/  IMAD R127, R127, UR4, RZ ;  /* 0x000000047f7f7c24 */ /* 0x000fe2000f8e02ff */
[----:B0-----:R-:W-:Y:S01]  /*70c0*/  LEA R152, P3, R252, UR12, 0x1 ;  /* 0x0000000cfc987c11 */ /* 0x001fe2000f8608ff */
[----:B------:R-:W-:Y:S01]  /*70d0*/  IMAD R126, R126, UR4, RZ ;  /* 0x000000047e7e7c24 */ /* 0x000fe2000f8e02ff */
[----:B------:R-:W-:Y:S01]  /*70e0*/  LEA R154, P2, R129, UR12, 0x1 ;  /* 0x0000000c819a7c11 */ /* 0x000fe2000f8408ff */
[----:B------:R-:W-:Y:S01]  /*70f0*/  IMAD R125, R125, UR4, RZ ;  /* 0x000000047d7d7c24 */ /* 0x000fe2000f8e02ff */
[C---:B------:R-:W-:Y:S01]  /*7100*/  SEL R249, R14.reuse, R249, !P0 ;  /* 0x000000f90ef97207 */ /* 0x040fe20004000000 */
[----:B------:R0:W-:Y:S01]  /*7110*/  STL [R1+0x220], R152 ;  /* 0x0002209801007387 */ /* 0x0001e20000100800 */
[----:B------:R-:W-:-:S02]  /*7120*/  SEL R123, R14, R123, !P0 ;  /* 0x0000007b0e7b7207 */ /* 0x000fc40004000000 */
[C---:B------:R-:W-:Y:S02]  /*7130*/  SEL R122, R14.reuse, R122, !P0 ;  /* 0x0000007a0e7a7207 */ /* 0x040fe40004000000 */
[C---:B------:R-:W-:Y:S02]  /*7140*/  SEL R121, R14.reuse, R121, !P0 ;  /* 0x000000790e797207 */ /* 0x040fe40004000000 */
[C---:B------:R-:W-:Y:S02]  /*7150*/  SEL R120, R14.reuse, R120, !P0 ;  /* 0x000000780e787207 */ /* 0x040fe40004000000 */
[C---:B------:R-:W-:Y:S02]  /*7160*/  SEL R119, R14.reuse, R119, !P0 ;  /* 0x000000770e777207 */ /* 0x040fe40004000000 */
[C---:B------:R-:W-:Y:S02]  /*7170*/  SEL R118, R14.reuse, R118, !P0 ;  /* 0x000000760e767207 */ /* 0x040fe40004000000 */
        /* <DEDUP_REMOVED lines=112> */
[----:B------:R-:W-:Y:S02]  /*7880*/  SEL R12, R14, R12, !P0 ;  /* 0x0000000c0e0c7207 */ /* 0x000fe40004000000 */
[----:B------:R-:W-:Y:S02]  /*7890*/  LEA R153, P1, R128, UR12, 0x1 ;  /* 0x0000000c80997c11 */ /* 0x000fe4000f8208ff */
[----:B------:R-:W-:Y:S01]  /*78a0*/  SEL R14, R14, R131, !P0 ;  /* 0x000000830e0e7207 */ /* 0x000fe20004000000 */
[----:B------:R-:W-:Y:S01]  /*78b0*/  IMAD R124, R124, UR4, RZ ;  /* 0x000000047c7c7c24 */ /* 0x000fe2000f8e02ff */
[----:B0-----:R-:W-:Y:S01]  /*78c0*/  LEA R152, P0, R127, UR12, 0x1 ;  /* 0x0000000c7f987c11 */ /* 0x001fe2000f8008ff */
[----:B------:R0:W-:Y:S01]  /*78d0*/  STL [R1+0x21c], R154 ;  /* 0x00021c9a01007387 */ /* 0x0001e20000100800 */
[----:B------:R-:W-:-:S03]  /*78e0*/  IMAD R123, R123, UR4, RZ ;  /* 0x000000047b7b7c24 */ /* 0x000fc6000f8e02ff */
[----:B------:R1:W-:Y:S01]  /*78f0*/  STL [R1+0x224], R153 ;  /* 0x0002249901007387 */ /* 0x0003e20000100800 */
[----:B------:R-:W-:-:S03]  /*7900*/  IMAD R122, R122, UR4, RZ ;  /* 0x000000047a7a7c24 */ /* 0x000fc6000f8e02ff */
[----:B------:R2:W-:Y:S01]  /*7910*/  STL [R1+0x228], R152 ;  /* 0x0002289801007387 */ /* 0x0005e20000100800 */
[----:B0-----:R-:W-:Y:S02]  /*7920*/  LEA R154, P6, R126, UR12, 0x1 ;  /* 0x0000000c7e9a7c11 */ /* 0x001fe4000f8c08ff */
[----:B-1----:R-:W-:-:S03]  /*7930*/  LEA R153, P5, R125, UR12, 0x1 ;  /* 0x0000000c7d997c11 */ /* 0x002fc6000f8a08ff */
[----:B------:R0:W-:Y:S01]  /*7940*/  STL [R1+0x22c], R154 ;  /* 0x00022c9a01007387 */ /* 0x0001e20000100800 */
[----:B--2---:R-:W-:-:S03]  /*7950*/  LEA R152, P4, R124, UR12, 0x1 ;  /* 0x0000000c7c987c11 */ /* 0x004fc6000f8808ff */
[----:B------:R1:W-:Y:S01]  /*7960*/  STL [R1+0x230], R153 ;  /* 0x0002309901007387 */ /* 0x0003e20000100800 */
[----:B------:R-:W-:Y:S01]  /*7970*/  LEA.HI.X.SX32 R252, R252, UR13, 0x1, P3 ;  /* 0x0000000dfcfc7c11 */ /* 0x000fe200098f0eff */
[----:B------:R-:W-:Y:S02]  /*7980*/  IMAD R121, R121, UR4, RZ ;  /* 0x0000000479797c24 */ /* 0x000fe4000f8e02ff */
[----:B------:R2:W-:Y:S01]  /*7990*/  STL [R1+0x234], R152 ;  /* 0x0002349801007387 */ /* 0x0005e20000100800 */
[----:B0-----:R-:W-:Y:S02]  /*79a0*/  LEA.HI.X.SX32 R154, R129, UR13, 0x1, P2 ;  /* 0x0000000d819a7c11 */ /* 0x001fe400090f0eff */
[----:B-1----:R-:W-:Y:S02]  /*79b0*/  LEA R153, P3, R123, UR12, 0x1 ;  /* 0x0000000c7b997c11 */ /* 0x002fe4000f8608ff */
[----:B--2---:R-:W-:-:S03]  /*79c0*/  LEA R152, P2, R122, UR12, 0x1 ;  /* 0x0000000c7a987c11 */ /* 0x004fc6000f8408ff */
[----:B------:R0:W-:Y:S01]  /*79d0*/  STL [R1+0x238], R153 ;  /* 0x0002389901007387 */ /* 0x0001e20000100800 */
[----:B------:R-:W-:-:S03]  /*79e0*/  IMAD R120, R120, UR4, RZ ;  /* 0x0000000478787c24 */ /* 0x000fc6000f8e02ff */
[----:B------:R1:W-:Y:S01]  /*79f0*/  STL [R1+0x210], R154 ;  /* 0x0002109a01007387 */ /* 0x0003e20000100800 */
[----:B------:R-:W-:-:S03]  /*7a00*/  IMAD R119, R119, UR4, RZ ;  /* 0x0000000477777c24 */ /* 0x000fc6000f8e02ff */
[----:B------:R2:W-:Y:S01]  /*7a10*/  STL [R1+0x23c], R152 ;  /* 0x00023c9801007387 */ /* 0x0005e20000100800 */
[----:B0-----:R-:W-:Y:S02]  /*7a20*/  LEA.HI.X.SX32 R153, R128, UR13, 0x1, P1 ;  /* 0x0000000d80997c11 */ /* 0x001fe400088f0eff */
[----:B-1----:R-:W-:-:S03]  /*7a30*/  LEA R154, P1, R121, UR12, 0x1 ;  /* 0x0000000c799a7c11 */ /* 0x002fc6000f8208ff */
[----:B------:R0:W-:Y:S01]  /*7a40*/  STL [R1+0x208], R153 ;  /* 0x0002089901007387 */ /* 0x0001e20000100800 */
[----:B--2---:R-:W-:-:S03]  /*7a50*/  LEA.HI.X.SX32 R152, R127, UR13, 0x1, P0 ;  /* 0x0000000d7f987c11 */ /* 0x004fc600080f0eff */
[----:B------:R1:W-:Y:S01]  /*7a60*/  STL [R1+0x240], R154 ;  /* 0x0002409a01007387 */ /* 0x0003e20000100800 */
[----:B------:R-:W-:-:S03]  /*7a70*/  IMAD R118, R118, UR4, RZ ;  /* 0x0000000476767c24 */ /* 0x000fc6000f8e02ff */
[----:B------:R2:W-:Y:S01]  /*7a80*/  STL [R1+0x200], R152 ;  /* 0x0002009801007387 */ /* 0x0005e20000100800 */
[----:B0-----:R-:W-:Y:S02]  /*7a90*/  LEA R153, P0, R120, UR12, 0x1 ;  /* 0x0000000c78997c11 */ /* 0x001fe4000f8008ff */
[----:B-1----:R-:W-:-:S03]  /*7aa0*/  LEA.HI.X.SX32 R154, R126, UR13, 0x1, P6 ;  /* 0x0000000d7e9a7c11 */ /* 0x002fc6000b0f0eff */
[----:B------:R0:W-:Y:S01]  /*7ab0*/  STL [R1+0x244], R153 ;  /* 0x0002449901007387 */ /* 0x0001e20000100800 */
[----:B--2---:R-:W-:-:S03]  /*7ac0*/  LEA R152, P6, R119, UR12, 0x1 ;  /* 0x0000000c77987c11 */ /* 0x004fc6000f8c08ff */
[----:B------:R1:W-:Y:S01]  /*7ad0*/  STL [R1+0x1f8], R154 ;  /* 0x0001f89a01007387 */ /* 0x0003e20000100800 */
[----:B------:R-:W-:-:S03]  /*7ae0*/  IMAD R117, R117, UR4, RZ ;  /* 0x0000000475757c24 */ /* 0x000fc6000f8e02ff */
[----:B------:R2:W-:Y:S01]  /*7af0*/  STL [R1+0x248], R152 ;  /* 0x0002489801007387 */ /* 0x0005e20000100800 */
[----:B0-----:R-:W-:Y:S01]  /*7b00*/  LEA.HI.X.SX32 R153, R125, UR13, 0x1, P5 ;  /* 0x0000000d7d997c11 */ /* 0x001fe2000a8f0eff */
[----:B------:R-:W-:Y:S01]  /*7b10*/  IMAD R116, R116, UR4, RZ ;  /* 0x0000000474747c24 */ /* 0x000fe2000f8e02ff */
        /* <DEDUP_REMOVED lines=501> */
[----:B0-----:R-:W-:Y:S01]  /*9a70*/  LEA R153, P3, R18, UR12, 0x1 ;  /* 0x0000000c12997c11 */ /* 0x001fe2000f8608ff */
[----:B------:R-:W-:Y:S01]  /*9a80*/  IMAD R13, R13, UR4, RZ ;  /* 0x000000040d0d7c24 */ /* 0x000fe2000f8e02ff */
[----:B-1----:R-:W-:-:S03]  /*9a90*/  LEA.HI.X.SX32 R154, R24, UR13, 0x1, P2 ;  /* 0x0000000d189a7c11 */ /* 0x002fc600090f0eff */
[----:B------:R0:W-:Y:S01]  /*9aa0*/  STL [R1+0x3dc], R153 ;  /* 0x0003dc9901007387 */ /* 0x0001e20000100800 */
[----:B--2---:R-:W-:-:S03]  /*9ab0*/  LEA R152, P2, R16, UR12, 0x1 ;  /* 0x0000000c10987c11 */ /* 0x004fc6000f8408ff */
[----:B------:R-:W-:Y:S01]  /*9ac0*/  STL [R1+0x17c], R154 ;  /* 0x00017c9a01007387 */ /* 0x000fe20000100800 */
[----:B------:R-:W-:-:S03]  /*9ad0*/  IMAD R11, R11, UR4, RZ ;  /* 0x000000040b0b7c24 */ /* 0x000fc6000f8e02ff */
[----:B------:R1:W-:Y:S01]  /*9ae0*/  STL [R1+0x3e0], R152 ;  /* 0x0003e09801007387 */ /* 0x0003e20000100800 */
[----:B0-----:R-:W-:Y:S02]  /*9af0*/  LEA.HI.X.SX32 R153, R23, UR13, 0x1, P1 ;  /* 0x0000000d17997c11 */ /* 0x001fe400088f0eff */
[----:B------:R-:W-:Y:S01]  /*9b00*/  LEA R23, P1, R15, UR12, 0x1 ;  /* 0x0000000c0f177c11 */ /* 0x000fe2000f8208ff */
[----:B------:R-:W-:Y:S02]  /*9b10*/  IMAD R9, R9, UR4, RZ ;  /* 0x0000000409097c24 */ /* 0x000fe4000f8e02ff */
[----:B------:R-:W-:Y:S01]  /*9b20*/  STL [R1+0x184], R153 ;  /* 0x0001849901007387 */ /* 0x000fe20000100800 */
[----:B-1----:R-:W-:Y:S02]  /*9b30*/  LEA.HI.X.SX32 R152, R22, UR13, 0x1, P0 ;  /* 0x0000000d16987c11 */ /* 0x002fe400080f0eff */
[----:B------:R-:W-:Y:S01]  /*9b40*/  LEA R22, P0, R13, UR12, 0x1 ;  /* 0x0000000c0d167c11 */ /* 0x000fe2000f8008ff */
[----:B------:R0:W-:Y:S01]  /*9b50*/  STL [R1+0x3e4], R23 ;  /* 0x0003e41701007387 */ /* 0x0001e20000100800 */
[----:B------:R-:W-:-:S03]  /*9b60*/  IMAD R7, R7, UR4, RZ ;  /* 0x0000000407077c24 */ /* 0x000fc6000f8e02ff */
[----:B------:R-:W-:Y:S04]  /*9b70*/  STL [R1+0x18c], R152 ;  /* 0x00018c9801007387 */ /* 0x000fe80000100800 */
[----:B------:R1:W-:Y:S01]  /*9b80*/  STL [R1+0x3e8], R22 ;  /* 0x0003e81601007387 */ /* 0x0003e20000100800 */
[----:B0-----:R-:W-:Y:S02]  /*9b90*/  LEA.HI.X.SX32 R23, R21, UR13, 0x1, P6 ;  /* 0x0000000d15177c11 */ /* 0x001fe4000b0f0eff */
[----:B------:R-:W-:Y:S01]  /*9ba0*/  LEA R21, P6, R11, UR12, 0x1 ;  /* 0x0000000c0b157c11 */ /* 0x000fe2000f8c08ff */
[----:B------:R-:W-:Y:S02]  /*9bb0*/  IMAD R5, R5, UR4, RZ ;  /* 0x0000000405057c24 */ /* 0x000fe4000f8e02ff */
[----:B------:R-:W-:Y:S01]  /*9bc0*/  STL [R1+0x194], R23 ;  /* 0x0001941701007387 */ /* 0x000fe20000100800 */
[----:B-1----:R-:W-:-:S02]  /*9bd0*/  LEA.HI.X.SX32 R22, R20, UR13, 0x1, P5 ;  /* 0x0000000d14167c11 */ /* 0x002fc4000a8f0eff */
        /* <DEDUP_REMOVED lines=13> */
[----:B------:R-:W-:Y:S01]  /*9cb0*/  STL [R1+0x1ac], R20 ;  /* 0x0001ac1401007387 */ /* 0x000fe20000100800 */
[----:B------:R-:W1:Y:S01]  /*9cc0*/  S2R R2, SR_TID.X ;  /* 0x0000000000027919 */ /* 0x000e620000002100 */
[----:B0-----:R-:W-:Y:S02]  /*9cd0*/  LEA.HI.X.SX32 R19, R16, UR13, 0x1, P2 ;  /* 0x0000000d10137c11 */ /* 0x001fe400090f0eff */
[----:B------:R-:W-:Y:S01]  /*9ce0*/  LEA R16, P2, R3, UR12, 0x1 ;  /* 0x0000000c03107c11 */ /* 0x000fe2000f8408ff */
[----:B------:R0:W-:Y:S01]  /*9cf0*/  STL [R1+0x3f8], R18 ;  /* 0x0003f81201007387 */ /* 0x0001e20000100800 */
[----:B------:R-:W-:-:S03]  /*9d00*/  IMAD R8, R8, UR4, RZ ;  /* 0x0000000408087c24 */ /* 0x000fc6000f8e02ff */
[----:B------:R-:W-:Y:S01]  /*9d10*/  STL [R1+0x1b4], R19 ;  /* 0x0001b41301007387 */ /* 0x000fe20000100800 */
[----:B0-----:R-:W-:Y:S02]  /*9d20*/  LEA.HI.X.SX32 R18, R15, UR13, 0x1, P1 ;  /* 0x0000000d0f127c11 */ /* 0x001fe400088f0eff */
        /* <DEDUP_REMOVED lines=9> */
[----:B--2---:R-:W-:-:S02]  /*9dc0*/  LEA.HI.X.SX32 R15, R11, UR13, 0x1, P6 ;  /* 0x0000000d0b0f7c11 */ /* 0x004fc4000b0f0eff */
        /* <DEDUP_REMOVED lines=11> */
[----:B------:R0:W-:Y:S04]  /*9e80*/  STL [R1+0x40c], R9 ;  /* 0x00040c0901007387 */ /* 0x0001e80000100800 */
[----:B------:R-:W-:Y:S04]  /*9e90*/  STL [R1+0x1dc], R11 ;  /* 0x0001dc0b01007387 */ /* 0x000fe80000100800 */
[----:B------:R2:W-:Y:S01]  /*9ea0*/  STL [R1+0x410], R7 ;  /* 0x0004100701007387 */ /* 0x0005e20000100800 */
[----:B0-----:R-:W-:-:S02]  /*9eb0*/  LEA.HI.X.SX32 R9, R5, UR13, 0x1, P3 ;  /* 0x0000000d05097c11 */ /* 0x001fc400098f0eff */
[----:B------:R-:W-:Y:S01]  /*9ec0*/  LEA R5, P3, R14, UR12, 0x1 ;  /* 0x0000000c0e057c11 */ /* 0x000fe2000f8608ff */
[----:B------:R-:W0:Y:S01]  /*9ed0*/  S2R R251, SR_TID.X ;  /* 0x0000000000fb7919 */ /* 0x000e220000002100 */
[----:B--2---:R-:W-:Y:S02]  /*9ee0*/  LEA.HI.X.SX32 R7, R3, UR13, 0x1, P2 ;  /* 0x0000000d03077c11 */ /* 0x004fe400090f0eff */
[----:B------:R-:W-:Y:S01]  /*9ef0*/  LEA R3, P2, R249, UR12, 0x1 ;  /* 0x0000000cf9037c11 */ /* 0x000fe2000f8408ff */
[----:B------:R-:W-:Y:S04]  /*9f00*/  STL [R1+0x1e4], R9 ;  /* 0x0001e40901007387 */ /* 0x000fe80000100800 */
[----:B------:R2:W-:Y:S04]  /*9f10*/  STL [R1+0x414], R5 ;  /* 0x0004140501007387 */ /* 0x0005e80000100800 */
[----:B------:R-:W-:Y:S04]  /*9f20*/  STL [R1+0x1ec], R7 ;  /* 0x0001ec0701007387 */ /* 0x000fe80000100800 */
[----:B------:R3:W-:Y:S01]  /*9f30*/  STL [R1+0x418], R3 ;  /* 0x0004180301007387 */ /* 0x0007e20000100800 */
[----:B--2---:R-:W-:-:S02]  /*9f40*/  LEA.HI.X.SX32 R5, R4, UR13, 0x1, P1 ;  /* 0x0000000d04057c11 */ /* 0x004fc400088f0eff */
[----:B------:R-:W-:Y:S02]  /*9f50*/  LEA.HI.X.SX32 R4, R6, UR13, 0x1, P0 ;  /* 0x0000000d06047c11 */ /* 0x000fe400080f0eff */
[----:B-1----:R-:W-:Y:S01]  /*9f60*/  SHF.R.U32.HI R2, RZ, 0x6, R2 ;  /* 0x00000006ff027819 */ /* 0x002fe20000011602 */
[----:B------:R1:W-:Y:S01]  /*9f70*/  STL [R1+0x1f4], R5 ;  /* 0x0001f40501007387 */ /* 0x0003e20000100800 */
[----:B---3--:R-:W-:-:S03]  /*9f80*/  LEA.HI.X.SX32 R3, R8, UR13, 0x1, P6 ;  /* 0x0000000d08037c11 */ /* 0x008fc6000b0f0eff */
[----:B------:R2:W-:Y:S01]  /*9f90*/  STL [R1+0x1fc], R4 ;  /* 0x0001fc0401007387 */ /* 0x0005e20000100800 */
[----:B------:R-:W-:-:S03]  /*9fa0*/  SGXT.U32 R2, R2, 0x2 ;  /* 0x000000020202781a */ /* 0x000fc60000000000 */
[----:B------:R3:W-:Y:S01]  /*9fb0*/  STL [R1+0x204], R3 ;  /* 0x0002040301007387 */ /* 0x0007e20000100800 */
[----:B-1----:R-:W-:Y:S02]  /*9fc0*/  LEA.HI.X.SX32 R5, R10, UR13, 0x1, P5 ;  /* 0x0000000d0a057c11 */ /* 0x002fe4000a8f0eff */
[----:B--2---:R-:W-:-:S03]  /*9fd0*/  LEA.HI.X.SX32 R4, R12, UR13, 0x1, P4 ;  /* 0x0000000d0c047c11 */ /* 0x004fc6000a0f0eff */
[----:B------:R1:W-:Y:S01]  /*9fe0*/  STL [R1+0x20c], R5 ;  /* 0x00020c0501007387 */ /* 0x0003e20000100800 */
[----:B---3--:R-:W-:-:S03]  /*9ff0*/  LEA.HI.X.SX32 R3, R14, UR13, 0x1, P3 ;  /* 0x0000000d0e037c11 */ /* 0x008fc600098f0eff */
[----:B------:R2:W-:Y:S01]  /*a000*/  STL [R1+0x214], R4 ;  /* 0x0002140401007387 */ /* 0x0005e20000100800 */
[----:B------:R-:W-:Y:S02]  /*a010*/  SHF.R.S32.HI R17, RZ, 0x1f, R135 ;  /* 0x0000001fff117819 */ /* 0x000fe40000011487 */
[C---:B------:R-:W-:Y:S01]  /*a020*/  LOP3.LUT R6, R2.reuse, 0x10, RZ, 0xfc, !PT ;  /* 0x0000001002067812 */ /* 0x040fe200078efcff */
[----:B------:R3:W-:Y:S01]  /*a030*/  STL [R1+0x218], R3 ;  /* 0x0002180301007387 */ /* 0x0007e20000100800 */
[C---:B------:R-:W-:Y:S02]  /*a040*/  LOP3.LUT R7, R2.reuse, 0x14, RZ, 0xfc, !PT ;  /* 0x0000001402077812 */ /* 0x040fe400078efcff */
[C---:B-1----:R-:W-:Y:S02]  /*a050*/  LOP3.LUT R5, R2.reuse, 0xc, RZ, 0xfc, !PT ;  /* 0x0000000c02057812 */ /* 0x042fe400078efcff */
[C---:B------:R-:W-:Y:S02]  /*a060*/  LOP3.LUT R8, R2.reuse, 0x18, RZ, 0xfc, !PT ;  /* 0x0000001802087812 */ /* 0x040fe400078efcff */
[----:B--2---:R-:W-:-:S02]  /*a070*/  LOP3.LUT R4, R2, 0x8, RZ, 0xfc, !PT ;  /* 0x0000000802047812 */ /* 0x004fc400078efcff */
[C---:B------:R-:W-:Y:S02]  /*a080*/  LOP3.LUT R9, R2.reuse, 0x1c, RZ, 0xfc, !PT ;  /* 0x0000001c02097812 */ /* 0x040fe400078efcff */
[C---:B---3--:R-:W-:Y:S02]  /*a090*/  LOP3.LUT R3, R2.reuse, 0x4, RZ, 0xfc, !PT ;  /* 0x0000000402037812 */ /* 0x048fe400078efcff */
[----:B------:R-:W-:Y:S02]  /*a0a0*/  LOP3.LUT R2, R2, 0x20, RZ, 0xfc, !PT ;  /* 0x0000002002027812 */ /* 0x000fe400078efcff */
[----:B------:R-:W-:Y:S01]  /*a0b0*/  LEA.HI.X.SX32 R249, R249, UR13, 0x1, P2 ;  /* 0x0000000df9f97c11 */ /* 0x000fe200090f0eff */
[----:B------:R-:W-:Y:S01]  /*a0c0*/  ULDC UR13, c[0x0][0x238] ;  /* 0x00008e00000d7ab9 */ /* 0x000fe20000000800 */
[----:B------:R-:W-:Y:S01]  /*a0d0*/  LEA.HI R17, R17, R135, RZ, 0x6 ;  /* 0x0000008711117211 */ /* 0x000fe200078f30ff */
[----:B------:R-:W-:Y:S02]  /*a0e0*/  IMAD R4, R4, UR16, RZ ;  /* 0x0000001004047c24 */ /* 0x000fe4000f8e02ff */
[----:B------:R-:W-:-:S02]  /*a0f0*/  IMAD R4, R7, UR13, RZ ;  /* 0x0000000d07047c24 */ /* 0x000fc4000f8e02ff */
[----:B------:R-:W-:Y:S01]  /*a100*/  IMAD R4, R2, UR10, RZ ;  /* 0x0000000a02047c24 */ /* 0x000fe2000f8e02ff */
[----:B------:R-:W-:Y:S01]  /*a110*/  SHF.R.S32.HI R2, RZ, 0x6, R17 ;  /* 0x00000006ff027819 */ /* 0x000fe20000011411 */
[----:B------:R-:W-:-:S04]  /*a120*/  UIADD3 UR6, UR5, 0x10000, URZ ;  /* 0x0001000005067890 */ /* 0x000fc8000fffe03f */
[----:B------:R1:W-:Y:S01]  /*a130*/  STL [R1+0x420], R2 ;  /* 0x0004200201007387 */ /* 0x0003e20000100800 */
[----:B0-----:R-:W-:Y:S01]  /*a140*/  LOP3.LUT R251, R251, 0x3f, RZ, 0xc0, !PT ;  /* 0x0000003ffbfb7812 */ /* 0x001fe200078ec0ff */
[----:B------:R-:W-:-:S04]  /*a150*/  USHF.R.U32.HI UR6, URZ, 0x4, UR6 ;  /* 0x000000043f067899 */ /* 0x000fc80008011606 */
[----:B------:R-:W-:Y:S01]  /*a160*/  IMAD R251, R251, UR8, RZ ;  /* 0x00000008fbfb7c24 */ /* 0x000fe2000f8e02ff */
[----:B------:R-:W-:Y:S01]  /*a170*/  USGXT.U32 UR12, UR6, 0xe ;  /* 0x0000000e060c789a */ /* 0x000fe20008000000 */
[----:B------:R-:W-:Y:S01]  /*a180*/  IMAD R10, R3, UR17, RZ ;  /* 0x00000011030a7c24 */ /* 0x000fe2000f8e02ff */
[----:B------:R-:W-:Y:S01]  /*a190*/  UMOV UR4, URZ ;  /* 0x0000003f00047c82 */ /* 0x000fe20008000000 */
[----:B------:R-:W-:Y:S01]  /*a1a0*/  R2UR UR26, R134 ;  /* 0x00000000861a72ca */ /* 0x000fe200000e0000 */
[----:B------:R-:W-:Y:S01]  /*a1b0*/  UIADD3 UR8, UP0, UR12, 0x80, URZ ;  /* 0x000000800c087890 */ /* 0x000fe2000ff1e03f */
[----:B------:R-:W-:Y:S01]  /*a1c0*/  SHF.R.S32.HI R250, RZ, 0x1f, R251 ;  /* 0x0000001ffffa7819 */ /* 0x000fe200000114fb */
[----:B------:R-:W-:Y:S01]  /*a1d0*/  IMAD R3, R5, UR15, RZ ;  /* 0x0000000f05037c24 */ /* 0x000fe2000f8e02ff */
[----:B------:R-:W-:Y:S01]  /*a1e0*/  CS2R R24, SRZ ;  /* 0x0000000000187805 */ /* 0x000fe2000001ff00 */
[----:B------:R-:W-:Y:S01]  /*a1f0*/  IMAD R3, R8, UR9, RZ ;  /* 0x0000000908037c24 */ /* 0x000fe2000f8e02ff */
[----:B------:R-:W-:Y:S01]  /*a200*/  UIADD3.X UR9, UR4, 0x40000040, URZ, UP0, !UPT ;  /* 0x4000004004097890 */ /* 0x000fe200087fe43f */
[----:B------:R-:W-:-:S02]  /*a210*/  SHF.L.U64.HI R250, R251, 0x1, R250 ;  /* 0x00000001fbfa7819 */ /* 0x000fc400000102fa */
[----:B------:R-:W-:Y:S02]  /*a220*/  CS2R R26, SRZ ;  /* 0x00000000001a7805 */ /* 0x000fe4000001ff00 */
[----:B------:R-:W-:Y:S02]  /*a230*/  CS2R R28, SRZ ;  /* 0x00000000001c7805 */ /* 0x000fe4000001ff00 */
[----:B------:R-:W-:Y:S02]  /*a240*/  CS2R R30, SRZ ;  /* 0x00000000001e7805 */ /* 0x000fe4000001ff00 */
[----:B------:R-:W-:Y:S02]  /*a250*/  CS2R R32, SRZ ;  /* 0x0000000000207805 */ /* 0x000fe4000001ff00 */
[----:B------:R-:W-:Y:S02]  /*a260*/  CS2R R34, SRZ ;  /* 0x0000000000227805 */ /* 0x000fe4000001ff00 */
[----:B------:R-:W-:-:S02]  /*a270*/  CS2R R36, SRZ ;  /* 0x0000000000247805 */ /* 0x000fc4000001ff00 */
        /* <DEDUP_REMOVED lines=40> */
[----:B------:R-:W-:Y:S01]  /*a500*/  CS2R R118, SRZ ;  /* 0x0000000000767805 */ /* 0x000fe2000001ff00 */
[----:B------:R-:W-:Y:S01]  /*a510*/  IMAD R5, R6, UR14, RZ ;  /* 0x0000000e06057c24 */ /* 0x000fe2000f8e02ff */
[----:B------:R-:W-:Y:S01]  /*a520*/  CS2R R120, SRZ ;  /* 0x0000000000787805 */ /* 0x000fe2000001ff00 */
[----:B------:R-:W-:Y:S01]  /*a530*/  IMAD R3, R9, UR11, RZ ;  /* 0x0000000b09037c24 */ /* 0x000fe2000f8e02ff */
[----:B------:R-:W-:Y:S01]  /*a540*/  CS2R R122, SRZ ;  /* 0x00000000007a7805 */ /* 0x000fe2000001ff00 */
[----:B------:R-:W-:Y:S01]  /*a550*/  IMAD.SHL.U32 R251, R251, 0x2, RZ ;  /* 0x00000002fbfb7824 */ /* 0x000fe200078e00ff */
        /* <DEDUP_REMOVED lines=13> */
[----:B------:R-:W-:Y:S01]  /*a630*/  CS2R R150, SRZ ;  /* 0x0000000000967805 */ /* 0x000fe2000001ff00 */
[----:B------:R-:W-:Y:S01]  /*a640*/  ULDC UR7, c[0x0][0x230] ;  /* 0x00008c0000077ab9 */ /* 0x000fe20000000800 */
[----:B------:R-:W-:Y:S02]  /*a650*/  UIADD3.64 UR16, UR8, 0x80, URZ ;  /* 0x0000008008107897 */ /* 0x000fe4000fffe03f */
[----:B------:R-:W-:Y:S01]  /*a660*/  UIADD3.64 UR20, UR8, 0x100, URZ ;  /* 0x0000010008147897 */ /* 0x000fe2000fffe03f */
[----:B-1----:R-:W-:-:S11]  /*a670*/  ULDC UR6, c[0x0][0x238] ;  /* 0x00008e0000067ab9 */ /* 0x002fd60000000800 */
.L_x_1:
[----:B------:R-:W2:Y:S01]  /*a680*/  LDL.LU R6, [R1+0x424] ;  /* 0x0004240001067983 */ /* 0x000ea20000300800 */
[----:B------:R-:W0:Y:S01]  /*a690*/  S2R R160, SR_TID.X ;  /* 0x0000000000a07919 */ /* 0x000e220000002100 */
[----:B------:R-:W-:Y:S01]  /*a6a0*/  PRMT R10, RZ, 0x7610, R10 ;  /* 0x00007610ff0a7816 */ /* 0x000fe2000000000a */
[----:B------:R-:W-:Y:S01]  /*a6b0*/  ULDC UR10, c[0x0][0x238] ;  /* 0x00008e00000a7ab9 */ /* 0x000fe20000000800 */
[----:B------:R-:W1:Y:S01]  /*a6c0*/  S2R R9, SR_TID.X ;  /* 0x0000000000097919 */ /* 0x000e620000002100 */
[----:B------:R-:W-:Y:S01]  /*a6d0*/  PRMT R18, RZ, 0x7610, R18 ;  /* 0x00007610ff127816 */ /* 0x000fe20000000012 */
[----:B------:R-:W-:Y:S01]  /*a6e0*/  ULDC UR4, c[0x0][0x238] ;  /* 0x00008e0000047ab9 */ /* 0x000fe20000000800 */
[----:B------:R-:W3:Y:S01]  /*a6f0*/  LDL.LU R3, [R1+0x428] ;  /* 0x0004280001037983 */ /* 0x000ee20000300800 */
[----:B------:R-:W-:Y:S02]  /*a700*/  PRMT R152, RZ, 0x7610, R152 ;  /* 0x00007610ff987816 */ /* 0x000fe40000000098 */
[----:B------:R-:W-:Y:S01]  /*a710*/  PRMT R156, RZ, 0x7610, R156 ;  /* 0x00007610ff9c7816 */ /* 0x000fe2000000009c */
[----:B-----5:R4:W-:Y:S01]  /*a720*/  STL [R1+0x64c], R0 ;  /* 0x00064c0001007387 */ /* 0x0209e20000100800 */
[----:B------:R-:W-:-:S02]  /*a730*/  PRMT R155, RZ, 0x7610, R155 ;  /* 0x00007610ff9b7816 */ /* 0x000fc4000000009b */
[----:B------:R-:W-:Y:S01]  /*a740*/  PRMT R154, RZ, 0x7610, R154 ;  /* 0x00007610ff9a7816 */ /* 0x000fe2000000009a */
[----:B------:R-:W4:Y:S01]  /*a750*/  LDL R159, [R1+0x410] ;  /* 0x00041000019f7983 */ /* 0x000f220000100800 */
[----:B------:R-:W-:Y:S02]  /*a760*/  PRMT R153, RZ, 0x7610, R153 ;  /* 0x00007610ff997816 */ /* 0x000fe40000000099 */
[----:B------:R-:W-:Y:S01]  /*a770*/  PRMT R23, RZ, 0x7610, R23 ;  /* 0x00007610ff177816 */ /* 0x000fe20000000017 */
[----:B------:R-:W4:Y:S01]  /*a780*/  LDL R158, [R1+0x214] ;  /* 0x00021400019e7983 */ /* 0x000f220000100800 */
[----:B0-----:R-:W-:-:S04]  /*a790*/  SHF.R.U32.HI R4, RZ, 0x6, R160 ;  /* 0x00000006ff047819 */ /* 0x001fc800000116a0 */
[----:B------:R-:W-:-:S04]  /*a7a0*/  SGXT.U32 R4, R4, 0x2 ;  /* 0x000000020404781a */ /* 0x000fc80000000000 */
[C---:B------:R-:W-:Y:S01]  /*a7b0*/  ISETP.GE.AND P0, PT, R4.reuse, UR7, PT ;  /* 0x0000000704007c0c */ /* 0x040fe2000bf06270 */
[----:B------:R-:W-:Y:S01]  /*a7c0*/  IMAD R2, R4, UR6, RZ ;  /* 0x0000000604027c24 */ /* 0x000fe2000f8e02ff */
[--C-:B-1----:R-:W-:Y:S02]  /*a7d0*/  SHF.R.U32.HI R8, RZ, 0x6, R9.reuse ;  /* 0x00000006ff087819 */ /* 0x102fe40000011609 */
[----:B------:R-:W-:-:S04]  /*a7e0*/  SHF.R.U32.HI R9, RZ, 0x6, R9 ;  /* 0x00000006ff097819 */ /* 0x000fc80000011609 */
[----:B------:R-:W-:Y:S02]  /*a7f0*/  SGXT.U32 R9, R9, 0x2 ;  /* 0x000000020909781a */ /* 0x000fe40000000000 */
[----:B------:R-:W-:Y:S02]  /*a800*/  SGXT.U32 R8, R8, 0x2 ;  /* 0x000000020808781a */ /* 0x000fe40000000000 */
[----:B------:R-:W-:Y:S02]  /*a810*/  LOP3.LUT R9, R9, 0x8, RZ, 0xfc, !PT ;  /* 0x0000000809097812 */ /* 0x000fe400078efcff */
[----:B------:R-:W-:-:S03]  /*a820*/  LOP3.LUT R8, R8, 0x10, RZ, 0xfc, !PT ;  /* 0x0000001008087812 */ /* 0x000fc600078efcff */
[----:B------:R-:W-:Y:S01]  /*a830*/  IMAD R9, R9, UR10, RZ ;  /* 0x0000000a09097c24 */ /* 0x000fe2000f8e02ff */
[----:B------:R-:W-:Y:S01]  /*a840*/  ULDC UR10, c[0x0][0x238] ;  /* 0x00008e00000a7ab9 */ /* 0x000fe20000000800 */
[----:B------:R-:W-:Y:S01]  /*a850*/  IMAD R8, R8, UR4, RZ ;  /* 0x0000000408087c24 */ /* 0x000fe2000f8e02ff */
[----:B------:R-:W-:Y:S01]  /*a860*/  ULDC UR4, c[0x0][0x238] ;  /* 0x00008e0000047ab9 */ /* 0x000fe20000000800 */
[----:B------:R-:W-:Y:S02]  /*a870*/  PRMT R157, RZ, 0x7610, R157 ;  /* 0x00007610ff9d7816 */ /* 0x000fe4000000009d */
[----:B------:R-:W-:Y:S02]  /*a880*/  PRMT R22, RZ, 0x7610, R22 ;  /* 0x00007610ff167816 */ /* 0x000fe40000000016 */
[----:B------:R-:W-:Y:S02]  /*a890*/  PRMT R21, RZ, 0x7610, R21 ;  /* 0x00007610ff157816 */ /* 0x000fe40000000015 */
[----:B------:R-:W-:Y:S01]  /*a8a0*/  PRMT R20, RZ, 0x7610, R20 ;  /* 0x00007610ff147816 */ /* 0x000fe20000000014 */
[----:B--2---:R-:W-:-:S02]  /*a8b0*/  IMAD.MOV.U32 R7, RZ, RZ, R6 ;  /* 0x000000ffff077224 */ /* 0x004fc400078e0006 */
[----:B---3--:R-:W-:-:S04]  /*a8c0*/  IMAD.MOV.U32 R6, RZ, RZ, R3 ;  /* 0x000000ffff067224 */ /* 0x008fc800078e0003 */
[----:B------:R-:W-:-:S05]  /*a8d0*/  IMAD.WIDE R2, R2, 0x2, R6 ;  /* 0x0000000202027825 */ /* 0x000fca00078e0206 */
[----:B------:R0:W2:Y:S02]  /*a8e0*/  @!P0 LDG.E.U16 R10, desc[UR24][R2.64] ;  /* 0x00000018020a8981 */ /* 0x0000a4000c1e1500 */
[----:B0-----:R-:W-:-:S04]  /*a8f0*/  LOP3.LUT R2, R4, 0x24, RZ, 0xfc, !PT ;  /* 0x0000002404027812 */ /* 0x001fc800078efcff */
[C---:B------:R-:W-:Y:S01]  /*a900*/  ISETP.GE.AND P0, PT, R2.reuse, UR7, PT ;  /* 0x0000000702007c0c */ /* 0x040fe2000bf06270 */
[----:B------:R-:W-:-:S04]  /*a910*/  IMAD R2, R2, UR6, RZ ;  /* 0x0000000602027c24 */ /* 0x000fc8000f8e02ff */
[----:B------:R-:W-:-:S08]  /*a920*/  IMAD.WIDE R2, R2, 0x2, R6 ;  /* 0x0000000202027825 */ /* 0x000fd000078e0206 */
[----:B------:R0:W3:Y:S02]  /*a930*/  @!P0 LDG.E.U16 R18, desc[UR24][R2.64] ;  /* 0x0000001802128981 */ /* 0x0000e4000c1e1500 */
[----:B0-----:R-:W-:-:S04]  /*a940*/  LOP3.LUT R2, R4, 0x28, RZ, 0xfc, !PT ;  /* 0x0000002804027812 */ /* 0x001fc800078efcff */
[C---:B------:R-:W-:Y:S01]  /*a950*/  ISETP.GE.AND P0, PT, R2.reuse, UR7, PT ;  /* 0x0000000702007c0c */ /* 0x040fe2000bf06270 */
[----:B------:R-:W-:-:S04]  /*a960*/  IMAD R2, R2, UR6, RZ ;  /* 0x0000000602027c24 */ /* 0x000fc8000f8e02ff */
[----:B------:R-:W-:-:S08]  /*a970*/  IMAD.WIDE R2, R2, 0x2, R6 ;  /* 0x0000000202027825 */ /* 0x000fd000078e0206 */
[----:B------:R0:W3:Y:S02]  /*a980*/  @!P0 LDG.E.U16 R152, desc[UR24][R2.64] ;  /* 0x0000001802988981 */ /* 0x0000e4000c1e1500 */
[----:B0-----:R-:W-:-:S04]  /*a990*/  LOP3.LUT R2, R4, 0x8, RZ, 0xfc, !PT ;  /* 0x0000000804027812 */ /* 0x001fc800078efcff */
[----:B------:R-:W-:Y:S02]  /*a9a0*/  ISETP.GE.AND P0, PT, R2, UR7, PT ;  /* 0x0000000702007c0c */ /* 0x000fe4000bf06270 */
[----:B------:R-:W-:-:S04]  /*a9b0*/  LOP3.LUT R2, R4, 0x10, RZ, 0xfc, !PT ;  /* 0x0000001004027812 */ /* 0x000fc800078efcff */
[----:B------:R-:W-:Y:S01]  /*a9c0*/  ISETP.GE.AND P1, PT, R2, UR7, PT ;  /* 0x0000000702007c0c */ /* 0x000fe2000bf26270 */
[--C-:B------:R-:W-:Y:S02]  /*a9d0*/  IMAD.WIDE R2, R9, 0x2, R6.reuse ;  /* 0x0000000209027825 */ /* 0x100fe400078e0206 */
[----:B------:R-:W2:Y:S04]  /*a9e0*/  LDL R9, [R1+0x400] ;  /* 0x0004000001097983 */ /* 0x000ea80000100800 */
[----:B------:R0:W3:Y:S02]  /*a9f0*/  @!P0 LDG.E.U16 R156, desc[UR24][R2.64] ;  /* 0x00000018029c8981 */ /* 0x0000e4000c1e1500 */
[----:B0-----:R-:W-:Y:S02]  /*aa00*/  IMAD.WIDE R2, R8, 0x2, R6 ;  /* 0x0000000208027825 */ /* 0x001fe400078e0206 */
[----:B------:R-:W4:Y:S03]  /*aa10*/  S2R R8, SR_TID.X ;  /* 0x0000000000087919 */ /* 0x000f260000002100 */
[----:B------:R0:W3:Y:S02]  /*aa20*/  @!P1 LDG.E.U16 R155, desc[UR24][R2.64] ;  /* 0x00000018029b9981 */ /* 0x0000e4000c1e1500 */
[----:B0-----:R-:W-:-:S04]  /*aa30*/  LOP3.LUT R2, R4, 0x18, RZ, 0xfc, !PT ;  /* 0x0000001804027812 */ /* 0x001fc800078efcff */
[----:B------:R-:W-:Y:S02]  /*aa40*/  ISETP.GE.AND P0, PT, R2, UR7, PT ;  /* 0x0000000702007c0c */ /* 0x000fe4000bf06270 */
[----:B------:R-:W-:-:S04]  /*aa50*/  LOP3.LUT R2, R4, 0x20, RZ, 0xfc, !PT ;  /* 0x0000002004027812 */ /* 0x000fc800078efcff */
[----:B------:R-:W-:Y:S02]  /*aa60*/  ISETP.GE.AND P1, PT, R2, UR7, PT ;  /* 0x0000000702007c0c */ /* 0x000fe4000bf26270 */
[--C-:B----4-:R-:W-:Y:S02]  /*aa70*/  SHF.R.U32.HI R0, RZ, 0x6, R8.reuse ;  /* 0x00000006ff007819 */ /* 0x110fe40000011608 */
[----:B------:R-:W-:Y:S02]  /*aa80*/  SHF.R.U32.HI R8, RZ, 0x6, R8 ;  /* 0x00000006ff087819 */ /* 0x000fe40000011608 */
[----:B------:R-:W-:Y:S02]  /*aa90*/  SGXT.U32 R0, R0, 0x2 ;  /* 0x000000020000781a */ /* 0x000fe40000000000 */
[----:B------:R-:W-:Y:S02]  /*aaa0*/  SGXT.U32 R8, R8, 0x2 ;  /* 0x000000020808781a */ /* 0x000fe40000000000 */
[----:B------:R-:W-:-:S02]  /*aab0*/  LOP3.LUT R0, R0, 0x20, RZ, 0xfc, !PT ;  /* 0x0000002000007812 */ /* 0x000fc400078efcff */
[----:B------:R-:W-:-:S03]  /*aac0*/  LOP3.LUT R8, R8, 0x18, RZ, 0xfc, !PT ;  /* 0x0000001808087812 */ /* 0x000fc600078efcff */
[----:B------:R-:W-:Y:S01]  /*aad0*/  IMAD R0, R0, UR4, RZ ;  /* 0x0000000400007c24 */ /* 0x000fe2000f8e02ff */
[----:B------:R-:W-:Y:S01]  /*aae0*/  ULDC UR4, c[0x0][0x238] ;  /* 0x00008e0000047ab9 */ /* 0x000fe20000000800 */
[----:B------:R-:W-:Y:S01]  /*aaf0*/  IMAD R8, R8, UR10, RZ ;  /* 0x0000000a08087c24 */ /* 0x000fe2000f8e02ff */
[----:B------:R-:W-:-:S03]  /*ab00*/  ULDC UR10, c[0x0][0x238] ;  /* 0x00008e00000a7ab9 */ /* 0x000fc60000000800 */
[--C-:B------:R-:W-:Y:S02]  /*ab10*/  IMAD.WIDE R2, R8, 0x2, R6.reuse ;  /* 0x0000000208027825 */ /* 0x100fe400078e0206 */
[----:B------:R-:W0:Y:S03]  /*ab20*/  S2R R8, SR_TID.X ;  /* 0x0000000000087919 */ /* 0x000e260000002100 */
[----:B------:R1:W4:Y:S02]  /*ab30*/  @!P0 LDG.E.U16 R154, desc[UR24][R2.64] ;  /* 0x00000018029a8981 */ /* 0x000324000c1e1500 */
[----:B-1----:R-:W-:-:S05]  /*ab40*/  IMAD.WIDE R2, R0, 0x2, R6 ;  /* 0x0000000200027825 */ /* 0x002fca00078e0206 */
[----:B------:R1:W4:Y:S02]  /*ab50*/  @!P1 LDG.E.U16 R153, desc[UR24][R2.64] ;  /* 0x0000001802999981 */ /* 0x000324000c1e1500 */
[----:B-1----:R-:W-:-:S04]  /*ab60*/  LOP3.LUT R2, R4, 0x30, RZ, 0xfc, !PT ;  /* 0x0000003004027812 */ /* 0x002fc800078efcff */
[C---:B------:R-:W-:Y:S01]  /*ab70*/  ISETP.GE.AND P0, PT, R2.reuse, UR7, PT ;  /* 0x0000000702007c0c */ /* 0x040fe2000bf06270 */
[----:B------:R-:W-:-:S04]  /*ab80*/  IMAD R2, R2, UR6, RZ ;  /* 0x0000000602027c24 */ /* 0x000fc8000f8e02ff */
[----:B------:R-:W-:-:S08]  /*ab90*/  IMAD.WIDE R2, R2, 0x2, R6 ;  /* 0x0000000202027825 */ /* 0x000fd000078e0206 */
[----:B------:R1:W4:Y:S01]  /*aba0*/  @!P0 LDG.E.U16 R23, desc[UR24][R2.64] ;  /* 0x0000001802178981 */ /* 0x000322000c1e1500 */
[----:B0-----:R-:W-:Y:S02]  /*abb0*/  SHF.R.U32.HI R0, RZ, 0x6, R8 ;  /* 0x00000006ff007819 */ /* 0x001fe40000011608 */
[----:B-1----:R-:W-:-:S04]  /*abc0*/  LOP3.LUT R2, R4, 0x38, RZ, 0xfc, !PT ;  /* 0x0000003804027812 */ /* 0x002fc800078efcff */
[C---:B------:R-:W-:Y:S01]  /*abd0*/  ISETP.GE.AND P0, PT, R2.reuse, UR7, PT ;  /* 0x0000000702007c0c */ /* 0x040fe2000bf06270 */
[----:B------:R-:W-:Y:S01]  /*abe0*/  IMAD R2, R2, UR6, RZ ;  /* 0x0000000602027c24 */ /* 0x000fe2000f8e02ff */
[----:B------:R-:W-:-:S03]  /*abf0*/  SHF.R.U32.HI R8, RZ, 0x6, R8 ;  /* 0x00000006ff087819 */ /* 0x000fc60000011608 */
[----:B------:R-:W-:Y:S01]  /*ac00*/  IMAD.WIDE R2, R2, 0x2, R6 ;  /* 0x0000000202027825 */ /* 0x000fe200078e0206 */
[----:B------:R-:W-:-:S04]  /*ac10*/  SGXT.U32 R8, R8, 0x2 ;  /* 0x000000020808781a */ /* 0x000fc80000000000 */
[----:B------:R-:W-:-:S03]  /*ac20*/  LOP3.LUT R8, R8, 0x4, RZ, 0xfc, !PT ;  /* 0x0000000408087812 */ /* 0x000fc600078efcff */
[----:B------:R0:W4:Y:S01]  /*ac30*/  @!P0 LDG.E.U16 R157, desc[UR24][R2.64] ;  /* 0x00000018029d8981 */ /* 0x000122000c1e1500 */
[----:B------:R-:W-:Y:S01]  /*ac40*/  SGXT.U32 R0, R0, 0x2 ;  /* 0x000000020000781a */ /* 0x000fe20000000000 */
[----:B------:R-:W-:Y:S01]  /*ac50*/  IMAD R8, R8, UR10, RZ ;  /* 0x0000000a08087c24 */ /* 0x000fe2000f8e02ff */
[----:B------:R-:W-:Y:S02]  /*ac60*/  ULDC UR10, c[0x0][0x238] ;  /* 0x00008e00000a7ab9 */ /* 0x000fe40000000800 */
[----:B------:R-:W-:Y:S02]  /*ac70*/  LOP3.LUT R0, R0, 0xc, RZ, 0xfc, !PT ;  /* 0x0000000c00007812 */ /* 0x000fe400078efcff */
[----:B0-----:R-:W-:-:S03]  /*ac80*/  LOP3.LUT R2, R4, 0x4, RZ, 0xfc, !PT ;  /* 0x0000000404027812 */ /* 0x001fc600078efcff */
[----:B------:R-:W-:Y:S01]  /*ac90*/  IMAD R0, R0, UR4, RZ ;  /* 0x0000000400007c24 */ /* 0x000fe2000f8e02ff */
[----:B------:R-:W-:Y:S01]  /*aca0*/  ULDC UR4, c[0x0][0x238] ;  /* 0x00008e0000047ab9 */ /* 0x000fe20000000800 */
[----:B------:R-:W-:Y:S02]  /*acb0*/  ISETP.GE.AND P0, PT, R2, UR7, PT ;  /* 0x0000000702007c0c */ /* 0x000fe4000bf06270 */
[----:B------:R-:W-:-:S04]  /*acc0*/  LOP3.LUT R2, R4, 0xc, RZ, 0xfc, !PT ;  /* 0x0000000c04027812 */ /* 0x000fc800078efcff */
[----:B------:R-:W-:Y:S01]  /*acd0*/  ISETP.GE.AND P1, PT, R2, UR7, PT ;  /* 0x0000000702007c0c */ /* 0x000fe2000bf26270 */
[--C-:B------:R-:W-:Y:S02]  /*ace0*/  IMAD.WIDE R2, R8, 0x2, R6.reuse ;  /* 0x0000000208027825 */ /* 0x100fe400078e0206 */
[----:B------:R-:W0:Y:S04]  /*acf0*/  S2R R8, SR_TID.X ;  /* 0x0000000000087919 */ /* 0x000e280000002100 */
[----:B------:R1:W4:Y:S02]  /*ad00*/  @!P0 LDG.E.U16 R22, desc[UR24][R2.64] ;  /* 0x0000001802168981 */ /* 0x000324000c1e1500 */
[----:B-1----:R-:W-:-:S05]  /*ad10*/  IMAD.WIDE R2, R0, 0x2, R6 ;  /* 0x0000000200027825 */ /* 0x002fca00078e0206 */
[----:B------:R1:W4:Y:S02]  /*ad20*/  @!P1 LDG.E.U16 R21, desc[UR24][R2.64] ;  /* 0x0000001802159981 */ /* 0x000324000c1e1500 */
[----:B-1----:R-:W-:Y:S02]  /*ad30*/  LOP3.LUT R2, R4, 0x14, RZ, 0xfc, !PT ;  /* 0x0000001404027812 */ /* 0x002fe400078efcff */
[--C-:B0-----:R-:W-:Y:S02]  /*ad40*/  SHF.R.U32.HI R0, RZ, 0x6, R8.reuse ;  /* 0x00000006ff007819 */ /* 0x101fe40000011608 */
[----:B------:R-:W-:Y:S02]  /*ad50*/  SHF.R.U32.HI R8, RZ, 0x6, R8 ;  /* 0x00000006ff087819 */ /* 0x000fe40000011608 */
[----:B------:R-:W-:Y:S02]  /*ad60*/  ISETP.GE.AND P0, PT, R2, UR7, PT ;  /* 0x0000000702007c0c */ /* 0x000fe4000bf06270 */
[----:B------:R-:W-:-:S02]  /*ad70*/  SGXT.U32 R8, R8, 0x2 ;  /* 0x000000020808781a */ /* 0x000fc40000000000 */
[----:B------:R-:W-:Y:S02]  /*ad80*/  SGXT.U32 R0, R0, 0x2 ;  /* 0x000000020000781a */ /* 0x000fe40000000000 */
[----:B------:R-:W-:Y:S02]  /*ad90*/  LOP3.LUT R8, R8, 0x14, RZ, 0xfc, !PT ;  /* 0x0000001408087812 */ /* 0x000fe400078efcff */
[----:B------:R-:W-:Y:S02]  /*ada0*/  LOP3.LUT R2, R4, 0x1c, RZ, 0xfc, !PT ;  /* 0x0000001c04027812 */ /* 0x000fe400078efcff */
[----:B------:R-:W-:Y:S01]  /*adb0*/  LOP3.LUT R0, R0, 0x1c, RZ, 0xfc, !PT ;  /* 0x0000001c00007812 */ /* 0x000fe200078efcff */
[----:B------:R-:W-:Y:S01]  /*adc0*/  IMAD R8, R8, UR10, RZ ;  /* 0x0000000a08087c24 */ /* 0x000fe2000f8e02ff */
[----:B------:R-:W-:-:S03]  /*add0*/  ISETP.GE.AND P1, PT, R2, UR7, PT ;  /* 0x0000000702007c0c */ /* 0x000fc6000bf26270 */
[----:B------:R-:W-:Y:S02]  /*ade0*/  IMAD.WIDE R2, R8, 0x2, R6 ;  /* 0x0000000208027825 */ /* 0x000fe400078e0206 */
[----:B------:R-:W3:Y:S02]  /*adf0*/  LDL R8, [R1+0x1f4] ;  /* 0x0001f40001087983 */ /* 0x000ee40000100800 */
[----:B------:R-:W-:Y:S02]  /*ae00*/  IMAD R0, R0, UR4, RZ ;  /* 0x0000000400007c24 */ /* 0x000fe4000f8e02ff */
[----:B------:R0:W4:Y:S01]  /*ae10*/  @!P0 LDG.E.U16 R20, desc[UR24][R2.64] ;  /* 0x0000001802148981 */ /* 0x000122000c1e1500 */
[----:B------:R-:W-:Y:S01]  /*ae20*/  PRMT R19, RZ, 0x7610, R19 ;  /* 0x00007610ff137816 */ /* 0x000fe20000000013 */
[----:B0-----:R-:W-:Y:S02]  /*ae30*/  IMAD.WIDE R2, R0, 0x2, R6 ;  /* 0x0000000200027825 */ /* 0x001fe400078e0206 */
[----:B------:R-:W2:Y:S04]  /*ae40*/  LDL.LU R0, [R1+0x418] ;  /* 0x0004180001007983 */ /* 0x000ea80000300800 */
[----:B------:R0:W4:Y:S02]  /*ae50*/  @!P1 LDG.E.U16 R19, desc[UR24][R2.64] ;  /* 0x0000001802139981 */ /* 0x000124000c1e1500 */
[----:B0-----:R-:W-:-:S04]  /*ae60*/  LOP3.LUT R2, R4, 0x2c, RZ, 0xfc, !PT ;  /* 0x0000002c04027812 */ /* 0x001fc800078efcff */
[C---:B------:R-:W-:Y:S01]  /*ae70*/  ISETP.GE.AND P0, PT, R2.reuse, UR7, PT ;  /* 0x0000000702007c0c */ /* 0x040fe2000bf06270 */
[----:B------:R-:W-:Y:S01]  /*ae80*/  IMAD R2, R2, UR6, RZ ;  /* 0x0000000602027c24 */ /* 0x000fe2000f8e02ff */
[----:B------:R-:W-:-:S03]  /*ae90*/  PRMT R17, RZ, 0x7610, R17 ;  /* 0x00007610ff117816 */ /* 0x000fc60000000011 */
[----:B------:R-:W-:-:S08]  /*aea0*/  IMAD.WIDE R2, R2, 0x2, R6 ;  /* 0x0000000202027825 */ /* 0x000fd000078e0206 */
        /* <DEDUP_REMOVED lines=10> */
[----:B------:R-:W-:Y:S02]  /*af50*/  LOP3.LUT R3, R160, 0x3f, RZ, 0xc0, !PT ;  /* 0x0000003fa0037812 */ /* 0x000fe400078ec0ff */
[----:B------:R-:W-:Y:S02]  /*af60*/  PRMT R15, RZ, 0x7610, R15 ;  /* 0x00007610ff0f7816 */ /* 0x000fe4000000000f */
[----:B------:R-:W-:Y:S01]  /*af70*/  ISETP.GE.AND P0, PT, R3, UR7, PT ;  /* 0x0000000703007c0c */ /* 0x000fe2000bf06270 */
[----:B------:R-:W-:-:S06]  /*af80*/  IMAD.WIDE R2, R2, 0x2, R6 ;  /* 0x0000000202027825 */ /* 0x000fcc00078e0206 */
[----:B------:R2:W4:Y:S01]  /*af90*/  @!P1 LDG.E.U16 R15, desc[UR24][R2.64] ;  /* 0x00000018020f9981 */ /* 0x000522000c1e1500 */
[----:B------:R-:W-:Y:S02]  /*afa0*/  PRMT R14, RZ, 0x7610, R14 ;  /* 0x00007610ff0e7816 */ /* 0x000fe4000000000e */
[----:B------:R-:W-:Y:S01]  /*afb0*/  PRMT R13, RZ, 0x7610, R13 ;  /* 0x00007610ff0d7816 */ /* 0x000fe2000000000d */
[----:B------:R-:W-:Y:S01]  /*afc0*/  BAR.SYNC.DEFER_BLOCKING 0x0 ;  /* 0x0000000000007b1d */ /* 0x000fe20000010000 */
[----:B--2---:R-:W-:-:S05]  /*afd0*/  IADD3 R2, P1, R0, R251, RZ ;  /* 0x000000fb00027210 */ /* 0x004fca0007f3e0ff */
[----:B------:R0:W-:Y:S01]  /*afe0*/  STL [R1+0x6f8], R0 ;  /* 0x0006f80001007387 */ /* 0x0001e20000100800 */
[----:B------:R-:W-:-:S05]  /*aff0*/  IMAD.X R3, R249, 0x1, R250, P1 ;  /* 0x00000001f9037824 */ /* 0x000fca00008e06fa */
[----:B------:R1:W2:Y:S04]  /*b000*/  @!P0 LDG.E.U16 R14, desc[UR24][R2.64] ;  /* 0x00000018020e8981 */ /* 0x0002a8000c1e1500 */
[----:B0-----:R-:W3:Y:S04]  /*b010*/  LDL.LU R0, [R1+0x408] ;  /* 0x0004080001007983 */ /* 0x001ee80000300800 */
[----:B------:R0:W-:Y:S04]  /*b020*/  STL [R1+0x6fc], R249 ;  /* 0x0006fcf901007387 */ /* 0x0001e80000100800 */
[----:B0-----:R-:W4:Y:S01]  /*b030*/  LDL.LU R249, [R1+0x204] ;  /* 0x0002040001f97983 */ /* 0x001f220000300800 */
[----:B-1----:R-:W-:-:S03]  /*b040*/  IADD3 R2, P1, R159, R251, RZ ;  /* 0x000000fb9f027210 */ /* 0x002fc60007f3e0ff */
[----:B------:R-:W2:Y:S02]  /*b050*/  LDL.LU R242, [R1+0x220] ;  /* 0x0002200001f27983 */ /* 0x000ea40000300800 */
[----:B------:R-:W-:Y:S02]  /*b060*/  IMAD.X R3, R158, 0x1, R250, P1 ;  /* 0x000000019e037824 */ /* 0x000fe400008e06fa */
[----:B------:R-:W2:Y:S04]  /*b070*/  LDL R159, [R1+0x3f0] ;  /* 0x0003f000019f7983 */ /* 0x000ea80000100800 */
[----:B------:R-:W2:Y:S04]  /*b080*/  LDL R162, [R1+0x1d4] ;  /* 0x0001d40001a27983 */ /* 0x000ea80000100800 */
[----:B------:R3:W2:Y:S02]  /*b090*/  @!P0 LDG.E.U16 R13, desc[UR24][R2.64] ;  /* 0x00000018020d8981 */ /* 0x0006a4000c1e1500 */
[----:B---3--:R-:W-:-:S02]  /*b0a0*/  IADD3 R2, P1, R0, R251, RZ ;  /* 0x000000fb00027210 */ /* 0x008fc40007f3e0ff */
[----:B------:R0:W-:Y:S04]  /*b0b0*/  STL [R1+0x718], R0 ;  /* 0x0007180001007387 */ /* 0x0001e80000100800 */
[----:B0-----:R-:W3:Y:S01]  /*b0c0*/  LDL.LU R0, [R1+0x3f8] ;  /* 0x0003f80001007983 */ /* 0x001ee20000300800 */
[----:B----4-:R-:W-:-:S03]  /*b0d0*/  IMAD.X R3, R249, 0x1, R250, P1 ;  /* 0x00000001f9037824 */ /* 0x010fc600008e06fa */
[----:B------:R0:W-:Y:S04]  /*b0e0*/  STL [R1+0x71c], R249 ;  /* 0x00071cf901007387 */ /* 0x0001e80000100800 */
[----:B0-----:R-:W4:Y:S01]  /*b0f0*/  LDL.LU R249, [R1+0x1e4] ;  /* 0x0001e40001f97983 */ /* 0x001f220000300800 */
[----:B------:R-:W-:Y:S02]  /*b100*/  PRMT R12, RZ, 0x7610, R12 ;  /* 0x00007610ff0c7816 */ /* 0x000fe4000000000c */
[----:B------:R-:W-:Y:S01]  /*b110*/  PRMT R5, RZ, 0x7610, R5 ;  /* 0x00007610ff057816 */ /* 0x000fe20000000005 */
[----:B------:R-:W4:Y:S04]  /*b120*/  LDL R158, [R1+0x3e0] ;  /* 0x0003e000019e7983 */ /* 0x000f280000100800 */
[----:B------:R0:W4:Y:S04]  /*b130*/  @!P0 LDG.E.U16 R12, desc[UR24][R2.64] ;  /* 0x00000018020c8981 */ /* 0x000128000c1e1500 */
[----:B------:R-:W4:Y:S01]  /*b140*/  LDL R161, [R1+0x1b4] ;  /* 0x0001b40001a17983 */ /* 0x000f220000100800 */
[----:B0-----:R-:W-:-:S05]  /*b150*/  IADD3 R2, P1, R9, R251, RZ ;  /* 0x000000fb09027210 */ /* 0x001fca0007f3e0ff */
[----:B------:R-:W-:Y:S01]  /*b160*/  IMAD.X R3, R8, 0x1, R250, P1 ;  /* 0x0000000108037824 */ /* 0x000fe200008e06fa */
[----:B--2---:R-:W-:-:S04]  /*b170*/  IADD3 R8, P1, R242, R251, RZ ;  /* 0x000000fbf2087210 */ /* 0x004fc80007f3e0ff */
[----:B------:R0:W2:Y:S01]  /*b180*/  @!P0 LDG.E.U16 R5, desc[UR24][R2.64] ;  /* 0x0000001802058981 */ /* 0x0000a2000c1e1500 */
[----:B------:R-:W-:Y:S01]  /*b190*/  IMAD.X R9, R252, 0x1, R250, P1 ;  /* 0x00000001fc097824 */ /* 0x000fe200008e06fa */
[----:B0-----:R-:W-:-:S06]  /*b1a0*/  PRMT R2, RZ, 0x7610, R2 ;  /* 0x00007610ff027816 */ /* 0x001fcc0000000002 */
[----:B------:R3:W2:Y:S02]  /*b1b0*/  @!P0 LDG.E.U16 R2, desc[UR24][R8.64] ;  /* 0x0000001808028981 */ /* 0x0006a4000c1e1500 */
[----:B---3--:R-:W-:Y:S02]  /*b1c0*/  IADD3 R8, P1, R0, R251, RZ ;  /* 0x000000fb00087210 */ /* 0x008fe40007f3e0ff */
[----:B------:R0:W-:Y:S04]  /*b1d0*/  STL [R1+0x738], R0 ;  /* 0x0007380001007387 */ /* 0x0001e80000100800 */
[----:B0-----:R-:W3:Y:S01]  /*b1e0*/  LDL.LU R0, [R1+0x3e8] ;  /* 0x0003e80001007983 */ /* 0x001ee20000300800 */
[----:B----4-:R-:W-:-:S03]  /*b1f0*/  IMAD.X R9, R249, 0x1, R250, P1 ;  /* 0x00000001f9097824 */ /* 0x010fc600008e06fa */
[----:B------:R0:W-:Y:S04]  /*b200*/  STL [R1+0x73c], R249 ;  /* 0x00073cf901007387 */ /* 0x0001e80000100800 */
[----:B0-----:R-:W4:Y:S01]  /*b210*/  LDL.LU R249, [R1+0x1c4] ;  /* 0x0001c40001f97983 */ /* 0x001f220000300800 */
[C---:B------:R-:W-:Y:S01]  /*b220*/  LOP3.LUT R4, R160.reuse, 0xc0, RZ, 0xc0, !PT ;  /* 0x000000c0a0047812 */ /* 0x040fe200078ec0ff */
[----:B------:R-:W-:Y:S01]  /*b230*/  IMAD.SHL.U32 R3, R160, 0x2, RZ ;  /* 0x00000002a0037824 */ /* 0x000fe200078e00ff */
[----:B------:R-:W-:Y:S01]  /*b240*/  PRMT R11, RZ, 0x7610, R11 ;  /* 0x00007610ff0b7816 */ /* 0x000fe2000000000b */
[----:B------:R-:W2:Y:S01]  /*b250*/  LDL R160, [R1+0x3d0] ;  /* 0x0003d00001a07983 */ /* 0x000ea20000100800 */
[----:B------:R-:W-:-:S04]  /*b260*/  SHF.R.U32.HI R4, RZ, 0x2, R4 ;  /* 0x00000002ff047819 */ /* 0x000fc80000011604 */
[----:B------:R-:W-:Y:S01]  /*b270*/  LOP3.LUT R4, R4, 0x1fe, R3, 0x78, !PT ;  /* 0x000001fe04047812 */ /* 0x000fe200078e7803 */
[----:B------:R0:W2:Y:S04]  /*b280*/  @!P0 LDG.E.U16 R11, desc[UR24][R8.64] ;  /* 0x00000018080b8981 */ /* 0x0000a8000c1e1500 */
[----:B------:R1:W-:Y:S01]  /*b290*/  STS.U16 [R4+UR5+0x10000], R10 ;  /* 0x0100000a04007988 */ /* 0x0003e20008000405 */
[----:B0-----:R-:W-:-:S03]  /*b2a0*/  IADD3 R8, P1, R159, R251, RZ ;  /* 0x000000fb9f087210 */ /* 0x001fc60007f3e0ff */
[----:B------:R-:W2:Y:S01]  /*b2b0*/  LDL R159, [R1+0x194] ;  /* 0x00019400019f7983 */ /* 0x000ea20000100800 */
[----:B-1----:R-:W-:Y:S01]  /*b2c0*/  PRMT R10, RZ, 0x7610, R10 ;  /* 0x00007610ff0a7816 */ /* 0x002fe2000000000a */
[----:B------:R-:W-:-:S05]  /*b2d0*/  IMAD.X R9, R162, 0x1, R250, P1 ;  /* 0x00000001a2097824 */ /* 0x000fca00008e06fa */
[----:B------:R3:W2:Y:S02]  /*b2e0*/  @!P0 LDG.E.U16 R10, desc[UR24][R8.64] ;  /* 0x00000018080a8981 */ /* 0x0006a4000c1e1500 */
[----:B---3--:R-:W-:Y:S02]  /*b2f0*/  IADD3 R8, P1, R0, R251, RZ ;  /* 0x000000fb00087210 */ /* 0x008fe40007f3e0ff */
[----:B------:R0:W-:Y:S04]  /*b300*/  STL [R1+0x758], R0 ;  /* 0x0007580001007387 */ /* 0x0001e80000100800 */
[----:B0-----:R-:W3:Y:S01]  /*b310*/  LDL.LU R0, [R1+0x3d8] ;  /* 0x0003d80001007983 */ /* 0x001ee20000300800 */
[----:B----4-:R-:W-:-:S03]  /*b320*/  IMAD.X R9, R249, 0x1, R250, P1 ;  /* 0x00000001f9097824 */ /* 0x010fc600008e06fa */
[----:B------:R0:W-:Y:S04]  /*b330*/  STL [R1+0x75c], R249 ;  /* 0x00075cf901007387 */ /* 0x0001e80000100800 */
[----:B0-----:R-:W4:Y:S04]  /*b340*/  LDL.LU R249, [R1+0x1a4] ;  /* 0x0001a40001f97983 */ /* 0x001f280000300800 */
[----:B------:R0:W-:Y:S04]  /*b350*/  STS.U16 [R4+UR5+0x10400], R156 ;  /* 0x0104009c04007988 */ /* 0x0001e80008000405 */
[----:B------:R1:W-:Y:S04]  /*b360*/  STS.U16 [R4+UR5+0x10800], R155 ;  /* 0x0108009b04007988 */ /* 0x0003e80008000405 */
[----:B------:R-:W2:Y:S01]  /*b370*/  LDL R3, [R1+0x174] ;  /* 0x0001740001037983 */ /* 0x000ea20000100800 */
[----:B0-----:R-:W-:-:S06]  /*b380*/  PRMT R156, RZ, 0x7610, R156 ;  /* 0x00007610ff9c7816 */ /* 0x001fcc000000009c */
[----:B------:R0:W2:Y:S01]  /*b390*/  @!P0 LDG.E.U16 R156, desc[UR24][R8.64] ;  /* 0x00000018089c8981 */ /* 0x0000a2000c1e1500 */
[----:B-1----:R-:W-:Y:S02]  /*b3a0*/  PRMT R155, RZ, 0x7610, R155 ;  /* 0x00007610ff9b7816 */ /* 0x002fe4000000009b */
[----:B0-----:R-:W-:Y:S02]  /*b3b0*/  IADD3 R8, P1, R158, R251, RZ ;  /* 0x000000fb9e087210 */ /* 0x001fe40007f3e0ff */
[----:B------:R-:W2:Y:S03]  /*b3c0*/  LDL R158, [R1+0x3c0] ;  /* 0x0003c000019e7983 */ /* 0x000ea60000100800 */
        /* <DEDUP_REMOVED lines=10> */
[----:B------:R-:W4:Y:S01]  /*b470*/  LDL R162, [R1+0x3a8] ;  /* 0x0003a80001a27983 */ /* 0x000f220000100800 */
[----:B0-----:R-:W-:-:S03]  /*b480*/  PRMT R154, RZ, 0x7610, R154 ;  /* 0x00007610ff9a7816 */ /* 0x001fc6000000009a */
[----:B------:R-:W4:Y:S04]  /*b490*/  LDL.LU R248, [R1+0x3b0] ;  /* 0x0003b00001f87983 */ /* 0x000f280000300800 */
[----:B------:R2:W4:Y:S01]  /*b4a0*/  @!P0 LDG.E.U16 R154, desc[UR24][R8.64] ;  /* 0x00000018089a8981 */ /* 0x000522000c1e1500 */
[----:B-1----:R-:W-:Y:S02]  /*b4b0*/  PRMT R153, RZ, 0x7610, R153 ;  /* 0x00007610ff997816 */ /* 0x002fe40000000099 */
[----:B--2---:R-:W-:-:S05]  /*b4c0*/  IADD3 R8, P1, R160, R251, RZ ;  /* 0x000000fba0087210 */ /* 0x004fca0007f3e0ff */
        /* <DEDUP_REMOVED lines=11> */
[----:B0-----:R-:W-:-:S03]  /*b580*/  PRMT R152, RZ, 0x7610, R152 ;  /* 0x00007610ff987816 */ /* 0x001fc60000000098 */
[----:B------:R-:W2:Y:S04]  /*b590*/  LDL R165, [R1+0x398] ;  /* 0x0003980001a57983 */ /* 0x000ea80000100800 */
[----:B------:R0:W2:Y:S01]  /*b5a0*/  @!P0 LDG.E.U16 R152, desc[UR24][R8.64] ;  /* 0x0000001808988981 */ /* 0x0000a2000c1e1500 */
[----:B-1----:R-:W-:-:S03]  /*b5b0*/  PRMT R23, RZ, 0x7610, R23 ;  /* 0x00007610ff177816 */ /* 0x002fc60000000017 */
[----:B------:R-:W2:Y:S04]  /*b5c0*/  LDL R161, [R1+0x124] ;  /* 0x0001240001a17983 */ /* 0x000ea80000100800 */
[----:B------:R-:W2:Y:S01]  /*b5d0*/  LDL R160, [R1+0x390] ;  /* 0x0003900001a07983 */ /* 0x000ea20000100800 */
[----:B0-----:R-:W-:-:S03]  /*b5e0*/  IADD3 R8, P1, R158, R251, RZ ;  /* 0x000000fb9e087210 */ /* 0x001fc60007f3e0ff */
[----:B------:R-:W2:Y:S02]  /*b5f0*/  LDL R158, [R1+0x114] ;  /* 0x00011400019e7983 */ /* 0x000ea40000100800 */
[----:B------:R-:W-:-:S05]  /*b600*/  IMAD.X R9, R3, 0x1, R250, P1 ;  /* 0x0000000103097824 */ /* 0x000fca00008e06fa */
[----:B------:R3:W2:Y:S02]  /*b610*/  @!P0 LDG.E.U16 R23, desc[UR24][R8.64] ;  /* 0x0000001808178981 */ /* 0x0006a4000c1e1500 */
[----:B---3--:R-:W-:Y:S02]  /*b620*/  IADD3 R8, P1, R0, R251, RZ ;  /* 0x000000fb00087210 */ /* 0x008fe40007f3e0ff */
[----:B------:R0:W-:Y:S04]  /*b630*/  STL [R1+0x7b8], R0 ;  /* 0x0007b80001007387 */ /* 0x0001e80000100800 */
[----:B0-----:R-:W3:Y:S01]  /*b640*/  LDL.LU R0, [R1+0x144] ;  /* 0x0001440001007983 */ /* 0x001ee20000300800 */
[----:B----4-:R-:W-:-:S03]  /*b650*/  IMAD.X R9, R249, 0x1, R250, P1 ;  /* 0x00000001f9097824 */ /* 0x010fc600008e06fa */
[----:B------:R0:W-:Y:S04]  /*b660*/  STL [R1+0x7a0], R249 ;  /* 0x0007a0f901007387 */ /* 0x0001e80000100800 */
[----:B0-----:R-:W4:Y:S01]  /*b670*/  LDL.LU R249, [R1+0x154] ;  /* 0x0001540001f97983 */ /* 0x001f220000300800 */
[----:B------:R-:W-:-:S03]  /*b680*/  LOP3.LUT R3, R4, 0x40, RZ, 0x3c, !PT ;  /* 0x0000004004037812 */ /* 0x000fc600078e3cff */
[----:B------:R-:W-:Y:S04]  /*b690*/  STS.U16 [R4+UR5+0x11c00], R157 ;  /* 0x011c009d04007988 */ /* 0x000fe80008000405 */
[----:B------:R0:W-:Y:S02]  /*b6a0*/  STS.U16 [R3+UR5+0x10200], R22 ;  /* 0x0102001603007988 */ /* 0x0001e40008000405 */
[----:B0-----:R-:W-:Y:S02]  /*b6b0*/  PRMT R22, RZ, 0x7610, R22 ;  /* 0x00007610ff167816 */ /* 0x001fe40000000016 */
[----:B------:R0:W-:Y:S04]  /*b6c0*/  STS.U16 [R3+UR5+0x10600], R21 ;  /* 0x0106001503007988 */ /* 0x0001e80008000405 */
[----:B------:R1:W2:Y:S01]  /*b6d0*/  @!P0 LDG.E.U16 R22, desc[UR24][R8.64] ;  /* 0x0000001808168981 */ /* 0x0002a2000c1e1500 */
[----:B0-----:R-:W-:-:S02]  /*b6e0*/  PRMT R21, RZ, 0x7610, R21 ;  /* 0x00007610ff157816 */ /* 0x001fc40000000015 */
[----:B-1----:R-:W-:-:S05]  /*b6f0*/  IADD3 R8, P1, R248, R251, RZ ;  /* 0x000000fbf8087210 */ /* 0x002fca0007f3e0ff */
[----:B----4-:R-:W-:Y:S01]  /*b700*/  IMAD.X R9, R249, 0x1, R250, P1 ;  /* 0x00000001f9097824 */ /* 0x010fe200008e06fa */
[----:B------:R-:W-:Y:S04]  /*b710*/  STL.64 [R1+0x7a8], R248 ;  /* 0x0007a8f801007387 */ /* 0x000fe80000100a00 */
[----:B------:R0:W4:Y:S04]  /*b720*/  @!P0 LDG.E.U16 R21, desc[UR24][R8.64] ;  /* 0x0000001808158981 */ /* 0x000128000c1e1500 */
[----:B------:R-:W4:Y:S01]  /*b730*/  LDL R157, [R1+0x104] ;  /* 0x00010400019d7983 */ /* 0x000f220000100800 */
[----:B0-----:R-:W-:-:S03]  /*b740*/  IADD3 R8, P1, R162, R251, RZ ;  /* 0x000000fba2087210 */ /* 0x001fc60007f3e0ff */
[----:B---3--:R0:W-:Y:S02]  /*b750*/  STL [R1+0x7c8], R0 ;  /* 0x0007c80001007387 */ /* 0x0081e40000100800 */
[----:B------:R-:W-:Y:S02]  /*b760*/  IMAD.X R9, R0, 0x1, R250, P1 ;  /* 0x0000000100097824 */ /* 0x000fe400008e06fa */
[----:B0-----:R-:W3:Y:S04]  /*b770*/  LDL.LU R0, [R1+0x134] ;  /* 0x0001340001007983 */ /* 0x001ee80000300800 */
[----:B------:R0:W-:Y:S04]  /*b780*/  STS.U16 [R3+UR5+0x10a00], R20 ;  /* 0x010a001403007988 */ /* 0x0001e80008000405 */
[----:B------:R-:W4:Y:S04]  /*b790*/  LDL R164, [R1+0x380] ;  /* 0x0003800001a47983 */ /* 0x000f280000100800 */
[----:B------:R-:W4:Y:S01]  /*b7a0*/  LDL R163, [R1+0xf4] ;  /* 0x0000f40001a37983 */ /* 0x000f220000100800 */
[----:B0-----:R-:W-:-:S03]  /*b7b0*/  PRMT R20, RZ, 0x7610, R20 ;  /* 0x00007610ff147816 */ /* 0x001fc60000000014 */
[----:B------:R-:W4:Y:S04]  /*b7c0*/  LDL R162, [R1+0x378] ;  /* 0x0003780001a27983 */ /* 0x000f280000100800 */
[----:B------:R2:W4:Y:S02]  /*b7d0*/  @!P0 LDG.E.U16 R20, desc[UR24][R8.64] ;  /* 0x0000001808148981 */ /* 0x000524000c1e1500 */
[----:B--2---:R-:W-:Y:S02]  /*b7e0*/  IADD3 R8, P1, R159, R251, RZ ;  /* 0x000000fb9f087210 */ /* 0x004fe40007f3e0ff */
[----:B------:R-:W2:Y:S03]  /*b7f0*/  LDL R159, [R1+0xe4] ;  /* 0x0000e400019f7983 */ /* 0x000ea60000100800 */
[----:B---3--:R-:W-:Y:S01]  /*b800*/  IMAD.X R9, R0, 0x1, R250, P1 ;  /* 0x0000000100097824 */ /* 0x008fe200008e06fa */
[----:B------:R0:W-:Y:S04]  /*b810*/  STL [R1+0x7d0], R0 ;  /* 0x0007d00001007387 */ /* 0x0001e80000100800 */
[----:B0-----:R-:W3:Y:S04]  /*b820*/  LDL.LU R0, [R1+0x388] ;  /* 0x0003880001007983 */ /* 0x001ee80000300800 */
[----:B------:R0:W-:Y:S02]  /*b830*/  STS.U16 [R3+UR5+0x10e00], R19 ;  /* 0x010e001303007988 */ /* 0x0001e40008000405 */
[----:B0-----:R-:W-:-:S02]  /*b840*/  PRMT R19, RZ, 0x7610, R19 ;  /* 0x00007610ff137816 */ /* 0x001fc40000000013 */
[----:B------:R0:W-:Y:S04]  /*b850*/  STS.U16 [R3+UR5+0x11200], R18 ;  /* 0x0112001203007988 */ /* 0x0001e80008000405 */
[----:B------:R1:W2:Y:S01]  /*b860*/  @!P0 LDG.E.U16 R19, desc[UR24][R8.64] ;  /* 0x0000001808138981 */ /* 0x0002a2000c1e1500 */
[----:B0-----:R-:W-:Y:S02]  /*b870*/  PRMT R18, RZ, 0x7610, R18 ;  /* 0x00007610ff127816 */ /* 0x001fe40000000012 */
[----:B-1----:R-:W-:Y:S01]  /*b880*/  IADD3 R8, P1, R165, R251, RZ ;  /* 0x000000fba5087210 */ /* 0x002fe20007f3e0ff */
[----:B------:R0:W-:Y:S04]  /*b890*/  STS.U16 [R3+UR5+0x11600], R17 ;  /* 0x0116001103007988 */ /* 0x0001e80008000405 */
[----:B------:R-:W-:Y:S01]  /*b8a0*/  IMAD.X R9, R161, 0x1, R250, P1 ;  /* 0x00000001a1097824 */ /* 0x000fe200008e06fa */
[----:B------:R-:W2:Y:S04]  /*b8b0*/  LDL R165, [R1+0x368] ;  /* 0x0003680001a57983 */ /* 0x000ea80000100800 */
[----:B------:R1:W2:Y:S01]  /*b8c0*/  @!P0 LDG.E.U16 R18, desc[UR24][R8.64] ;  /* 0x0000001808128981 */ /* 0x0002a2000c1e1500 */
[----:B0-----:R-:W-:-:S03]  /*b8d0*/  PRMT R17, RZ, 0x7610, R17 ;  /* 0x00007610ff117816 */ /* 0x001fc60000000011 */
[----:B------:R-:W2:Y:S01]  /*b8e0*/  LDL R161, [R1+0xd4] ;  /* 0x0000d40001a17983 */ /* 0x000ea20000100800 */
[----:B-1----:R-:W-:-:S03]  /*b8f0*/  IADD3 R8, P1, R160, R251, RZ ;  /* 0x000000fba0087210 */ /* 0x002fc60007f3e0ff */
[----:B------:R-:W2:Y:S02]  /*b900*/  LDL R160, [R1+0xc4] ;  /* 0x0000c40001a07983 */ /* 0x000ea40000100800 */
[----:B------:R-:W-:-:S05]  /*b910*/  IMAD.X R9, R158, 0x1, R250, P1 ;  /* 0x000000019e097824 */ /* 0x000fca00008e06fa */
[----:B------:R3:W2:Y:S02]  /*b920*/  @!P0 LDG.E.U16 R17, desc[UR24][R8.64] ;  /* 0x0000001808118981 */ /* 0x0006a4000c1e1500 */
[----:B---3--:R-:W-:Y:S02]  /*b930*/  IADD3 R8, P1, R0, R251, RZ ;  /* 0x000000fb00087210 */ /* 0x008fe40007f3e0ff */
[----:B------:R0:W-:Y:S04]  /*b940*/  STL [R1+0x7d8], R0 ;  /* 0x0007d80001007387 */ /* 0x0001e80000100800 */
[----:B0-----:R-:W3:Y:S01]  /*b950*/  LDL.LU R0, [R1+0x370] ;  /* 0x0003700001007983 */ /* 0x001ee20000300800 */
[----:B----4-:R-:W-:-:S03]  /*b960*/  IMAD.X R9, R157, 0x1, R250, P1 ;  /* 0x000000019d097824 */ /* 0x010fc600008e06fa */
[----:B------:R0:W-:Y:S04]  /*b970*/  STS.U16 [R3+UR5+0x11a00], R16 ;  /* 0x011a001003007988 */ /* 0x0001e80008000405 */
[----:B------:R1:W-:Y:S04]  /*b980*/  STS.U16 [R3+UR5+0x11e00], R15 ;  /* 0x011e000f03007988 */ /* 0x0003e80008000405 */
[----:B------:R-:W4:Y:S01]  /*b990*/  LDL R158, [R1+0x360] ;  /* 0x00036000019e7983 */ /* 0x000f220000100800 */
[----:B0-----:R-:W-:-:S03]  /*b9a0*/  PRMT R16, RZ, 0x7610, R16 ;  /* 0x00007610ff107816 */ /* 0x001fc60000000010 */
[----:B------:R-:W4:Y:S04]  /*b9b0*/  LDL R157, [R1+0xb4] ;  /* 0x0000b400019d7983 */ /* 0x000f280000100800 */
[----:B------:R0:W4:Y:S01]  /*b9c0*/  @!P0 LDG.E.U16 R16, desc[UR24][R8.64] ;  /* 0x0000001808108981 */ /* 0x000122000c1e1500 */
[----:B-1----:R-:W-:Y:S02]  /*b9d0*/  PRMT R15, RZ, 0x7610, R15 ;  /* 0x00007610ff0f7816 */ /* 0x002fe4000000000f */
[----:B0-----:R-:W-:Y:S01]  /*b9e0*/  IADD3 R8, P1, R164, R251, RZ ;  /* 0x000000fba4087210 */ /* 0x001fe20007f3e0ff */
[----:B------:R0:W-:Y:S04]  /*b9f0*/  STS.U16 [R4+UR5], R14 ;  /* 0x0000000e04007988 */ /* 0x0001e80008000405 */
[----:B------:R-:W-:Y:S01]  /*ba00*/  IMAD.X R9, R163, 0x1, R250, P1 ;  /* 0x00000001a3097824 */ /* 0x000fe200008e06fa */
[----:B------:R-:W4:Y:S04]  /*ba10*/  LDL R164, [R1+0xa4] ;  /* 0x0000a40001a47983 */ /* 0x000f280000100800 */
[----:B------:R1:W4:Y:S01]  /*ba20*/  @!P0 LDG.E.U16 R15, desc[UR24][R8.64] ;  /* 0x00000018080f8981 */ /* 0x000322000c1e1500 */
[----:B0-----:R-:W-:-:S03]  /*ba30*/  PRMT R14, RZ, 0x7610, R14 ;  /* 0x00007610ff0e7816 */ /* 0x001fc6000000000e */
[----:B------:R-:W4:Y:S01]  /*ba40*/  LDL R163, [R1+0x350] ;  /* 0x0003500001a37983 */ /* 0x000f220000100800 */
[----:B-1----:R-:W-:-:S05]  /*ba50*/  IADD3 R8, P1, R162, R251, RZ ;  /* 0x000000fba2087210 */ /* 0x002fca0007f3e0ff */
[--C-:B--2---:R-:W-:Y:S02]  /*ba60*/  IMAD.X R9, R159, 0x1, R250.reuse, P1 ;  /* 0x000000019f097824 */ /* 0x104fe400008e06fa */
[----:B------:R-:W2:Y:S04]  /*ba70*/  LDL R159, [R1+0x94] ;  /* 0x00009400019f7983 */ /* 0x000ea80000100800 */
[----:B------:R3:W2:Y:S02]  /*ba80*/  @!P0 LDG.E.U16 R14, desc[UR24][R8.64] ;  /* 0x00000018080e8981 */ /* 0x0006a4000c1e1500 */
[----:B---3--:R-:W-:Y:S02]  /*ba90*/  IADD3 R8, P1, R0, R251, RZ ;  /* 0x000000fb00087210 */ /* 0x008fe40007f3e0ff */
[----:B------:R0:W-:Y:S04]  /*baa0*/  STL [R1+0x7e0], R0 ;  /* 0x0007e00001007387 */ /* 0x0001e80000100800 */
[----:B0-----:R-:W3:Y:S01]  /*bab0*/  LDL.LU R0, [R1+0x358] ;  /* 0x0003580001007983 */ /* 0x001ee20000300800 */
[----:B------:R-:W-:-:S03]  /*bac0*/  IMAD.X R9, R161, 0x1, R250, P1 ;  /* 0x00000001a1097824 */ /* 0x000fc600008e06fa */
[----:B------:R0:W-:Y:S04]  /*bad0*/  STS.U16 [R4+UR5+0x400], R13 ;  /* 0x0004000d04007988 */ /* 0x0001e80008000405 */
[----:B------:R1:W-:Y:S04]  /*bae0*/  STS.U16 [R4+UR5+0x800], R12 ;  /* 0x0008000c04007988 */ /* 0x0003e80008000405 */
[----:B------:R-:W2:Y:S01]  /*baf0*/  LDL R162, [R1+0x348] ;  /* 0x0003480001a27983 */ /* 0x000ea20000100800 */
[----:B0-----:R-:W-:-:S03]  /*bb00*/  PRMT R13, RZ, 0x7610, R13 ;  /* 0x00007610ff0d7816 */ /* 0x001fc6000000000d */
[----:B------:R0:W-:Y:S04]  /*bb10*/  STS.U16 [R4+UR5+0xc00], R5 ;  /* 0x000c000504007988 */ /* 0x0001e80008000405 */
[----:B------:R0:W2:Y:S01]  /*bb20*/  @!P0 LDG.E.U16 R13, desc[UR24][R8.64] ;  /* 0x00000018080d8981 */ /* 0x0000a2000c1e1500 */
[----:B-1----:R-:W-:-:S03]  /*bb30*/  PRMT R12, RZ, 0x7610, R12 ;  /* 0x00007610ff0c7816 */ /* 0x002fc6000000000c */
[----:B------:R-:W2:Y:S01]  /*bb40*/  LDL R161, [R1+0x84] ;  /* 0x0000840001a17983 */ /* 0x000ea20000100800 */
[----:B0-----:R-:W-:-:S05]  /*bb50*/  IADD3 R8, P1, R165, R251, RZ ;  /* 0x000000fba5087210 */ /* 0x001fca0007f3e0ff */
[--C-:B------:R-:W-:Y:S01]  /*bb60*/  IMAD.X R9, R160, 0x1, R250.reuse, P1 ;  /* 0x00000001a0097824 */ /* 0x100fe200008e06fa */
[----:B------:R-:W-:Y:S01]  /*bb70*/  PRMT R5, RZ, 0x7610, R5 ;  /* 0x00007610ff057816 */ /* 0x000fe20000000005 */
[----:B------:R-:W2:Y:S04]  /*bb80*/  LDL R160, [R1+0x338] ;  /* 0x0003380001a07983 */ /* 0x000ea80000100800 */
[----:B------:R4:W2:Y:S02]  /*bb90*/  @!P0 LDG.E.U16 R12, desc[UR24][R8.64] ;  /* 0x00000018080c8981 */ /* 0x0008a4000c1e1500 */
[----:B----4-:R-:W-:Y:S02]  /*bba0*/  IADD3 R8, P1, R158, R251, RZ ;  /* 0x000000fb9e087210 */ /* 0x010fe40007f3e0ff */
[----:B------:R-:W4:Y:S03]  /*bbb0*/  LDL R158, [R1+0x74] ;  /* 0x00007400019e7983 */ /* 0x000f260000100800 */
[----:B------:R-:W-:-:S02]  /*bbc0*/  IMAD.X R9, R157, 0x1, R250, P1 ;  /* 0x000000019d097824 */ /* 0x000fc400008e06fa */
[----:B------:R-:W4:Y:S04]  /*bbd0*/  LDL R157, [R1+0x64] ;  /* 0x00006400019d7983 */ /* 0x000f280000100800 */
[----:B------:R3:W4:Y:S02]  /*bbe0*/  @!P0 LDG.E.U16 R5, desc[UR24][R8.64] ;  /* 0x0000001808058981 */ /* 0x000724000c1e1500 */
[----:B---3--:R-:W-:Y:S02]  /*bbf0*/  IADD3 R8, P1, R0, R251, RZ ;  /* 0x000000fb00087210 */ /* 0x008fe40007f3e0ff */
[----:B------:R0:W-:Y:S04]  /*bc00*/  STL [R1+0x7e8], R0 ;  /* 0x0007e80001007387 */ /* 0x0001e80000100800 */
[----:B0-----:R-:W3:Y:S01]  /*bc10*/  LDL.LU R0, [R1+0x340] ;  /* 0x0003400001007983 */ /* 0x001ee20000300800 */
[----:B------:R-:W-:-:S03]  /*bc20*/  IMAD.X R9, R164, 0x1, R250, P1 ;  /* 0x00000001a4097824 */ /* 0x000fc600008e06fa */
[----:B------:R0:W-:Y:S04]  /*bc30*/  STS.U16 [R4+UR5+0x1000], R11 ;  /* 0x0010000b04007988 */ /* 0x0001e80008000405 */
[----:B------:R1:W-:Y:S04]  /*bc40*/  STS.U16 [R4+UR5+0x1400], R10 ;  /* 0x0014000a04007988 */ /* 0x0003e80008000405 */
[----:B------:R2:W-:Y:S01]  /*bc50*/  STS.U16 [R4+UR5+0x1800], R156 ;  /* 0x0018009c04007988 */ /* 0x0005e20008000405 */
[----:B0-----:R-:W-:-:S03]  /*bc60*/  PRMT R11, RZ, 0x7610, R11 ;  /* 0x00007610ff0b7816 */ /* 0x001fc6000000000b */
[----:B------:R-:W4:Y:S04]  /*bc70*/  LDL R166, [R1+0x328] ;  /* 0x0003280001a67983 */ /* 0x000f280000100800 */
[----:B------:R0:W4:Y:S01]  /*bc80*/  @!P0 LDG.E.U16 R11, desc[UR24][R8.64] ;  /* 0x00000018080b8981 */ /* 0x000122000c1e1500 */
[----:B-1----:R-:W-:-:S03]  /*bc90*/  PRMT R10, RZ, 0x7610, R10 ;  /* 0x00007610ff0a7816 */ /* 0x002fc6000000000a */
[----:B------:R-:W4:Y:S04]  /*bca0*/  LDL R165, [R1+0x44] ;  /* 0x0000440001a57983 */ /* 0x000f280000100800 */
[----:B------:R-:W4:Y:S01]  /*bcb0*/  LDL R164, [R1+0x320] ;  /* 0x0003200001a47983 */ /* 0x000f220000100800 */
[----:B0-----:R-:W-:Y:S02]  /*bcc0*/  IADD3 R8, P1, R163, R251, RZ ;  /* 0x000000fba3087210 */ /* 0x001fe40007f3e0ff */
[----:B--2---:R-:W-:Y:S01]  /*bcd0*/  PRMT R156, RZ, 0x7610, R156 ;  /* 0x00007610ff9c7816 */ /* 0x004fe2000000009c */
[----:B------:R-:W2:Y:S02]  /*bce0*/  LDL R163, [R1+0x34] ;  /* 0x0000340001a37983 */ /* 0x000ea40000100800 */
[----:B------:R-:W-:-:S02]  /*bcf0*/  IMAD.X R9, R159, 0x1, R250, P1 ;  /* 0x000000019f097824 */ /* 0x000fc400008e06fa */
[----:B------:R-:W2:Y:S04]  /*bd00*/  LDL R159, [R1+0x54] ;  /* 0x00005400019f7983 */ /* 0x000ea80000100800 */
[----:B------:R0:W2:Y:S02]  /*bd10*/  @!P0 LDG.E.U16 R10, desc[UR24][R8.64] ;  /* 0x00000018080a8981 */ /* 0x0000a4000c1e1500 */
[----:B0-----:R-:W-:-:S05]  /*bd20*/  IADD3 R8, P1, R162, R251, RZ ;  /* 0x000000fba2087210 */ /* 0x001fca0007f3e0ff */
[----:B------:R-:W-:-:S05]  /*bd30*/  IMAD.X R9, R161, 0x1, R250, P1 ;  /* 0x00000001a1097824 */ /* 0x000fca00008e06fa */
[----:B------:R3:W2:Y:S02]  /*bd40*/  @!P0 LDG.E.U16 R156, desc[UR24][R8.64] ;  /* 0x00000018089c8981 */ /* 0x0006a4000c1e1500 */
[----:B---3--:R-:W-:Y:S02]  /*bd50*/  IADD3 R8, P1, R0, R251, RZ ;  /* 0x000000fb00087210 */ /* 0x008fe40007f3e0ff */
[----:B------:R0:W-:Y:S04]  /*bd60*/  STL [R1+0x810], R0 ;  /* 0x0008100001007387 */ /* 0x0001e80000100800 */
[----:B0-----:R-:W3:Y:S01]  /*bd70*/  LDL.LU R0, [R1+0x330] ;  /* 0x0003300001007983 */ /* 0x001ee20000300800 */
[----:B----4-:R-:W-:-:S03]  /*bd80*/  IMAD.X R9, R158, 0x1, R250, P1 ;  /* 0x000000019e097824 */ /* 0x010fc600008e06fa */
[----:B------:R-:W4:Y:S04]  /*bd90*/  LDL R158, [R1+0x318] ;  /* 0x00031800019e7983 */ /* 0x000f280000100800 */
[----:B------:R0:W-:Y:S04]  /*bda0*/  STS.U16 [R4+UR5+0x1c00], R155 ;  /* 0x001c009b04007988 */ /* 0x0001e80008000405 */
[----:B------:R1:W-:Y:S04]  /*bdb0*/  STS.U16 [R4+UR5+0x2000], R154 ;  /* 0x0020009a04007988 */ /* 0x0003e80008000405 */
[----:B------:R-:W4:Y:S01]  /*bdc0*/  LDL R162, [R1+0x20] ;  /* 0x0000200001a27983 */ /* 0x000f220000100800 */
[----:B0-----:R-:W-:-:S06]  /*bdd0*/  PRMT R155, RZ, 0x7610, R155 ;  /* 0x00007610ff9b7816 */ /* 0x001fcc000000009b */
[----:B------:R0:W4:Y:S01]  /*bde0*/  @!P0 LDG.E.U16 R155, desc[UR24][R8.64] ;  /* 0x00000018089b8981 */ /* 0x000122000c1e1500 */
[----:B-1----:R-:W-:Y:S02]  /*bdf0*/  PRMT R154, RZ, 0x7610, R154 ;  /* 0x00007610ff9a7816 */ /* 0x002fe4000000009a */
[----:B0-----:R-:W-:Y:S01]  /*be00*/  IADD3 R8, P1, R160, R251, RZ ;  /* 0x000000fba0087210 */ /* 0x001fe20007f3e0ff */
[----:B------:R0:W-:Y:S04]  /*be10*/  STS.U16 [R4+UR5+0x2400], R153 ;  /* 0x0024009904007988 */ /* 0x0001e80008000405 */
[----:B------:R-:W-:Y:S01]  /*be20*/  IMAD.X R9, R157, 0x1, R250, P1 ;  /* 0x000000019d097824 */ /* 0x000fe200008e06fa */
[----:B------:R-:W4:Y:S04]  /*be30*/  LDL R160, [R1+0x310] ;  /* 0x0003100001a07983 */ /* 0x000f280000100800 */
[----:B------:R3:W4:Y:S01]  /*be40*/  @!P0 LDG.E.U16 R154, desc[UR24][R8.64] ;  /* 0x00000018089a8981 */ /* 0x000722000c1e1500 */
[----:B0-----:R-:W-:-:S03]  /*be50*/  PRMT R153, RZ, 0x7610, R153 ;  /* 0x00007610ff997816 */ /* 0x001fc60000000099 */
[----:B------:R-:W4:Y:S04]  /*be60*/  LDL R157, [R1+0x30] ;  /* 0x00003000019d7983 */ /* 0x000f280000100800 */
[----:B------:R0:W-:Y:S02]  /*be70*/  STS.U16 [R4+UR5+0x2800], R152 ;  /* 0x0028009804007988 */ /* 0x0001e40008000405 */
[----:B0-----:R-:W-:Y:S02]  /*be80*/  PRMT R152, RZ, 0x7610, R152 ;  /* 0x00007610ff987816 */ /* 0x001fe40000000098 */
[----:B------:R0:W-:Y:S02]  /*be90*/  STS.U16 [R4+UR5+0x2c00], R23 ;  /* 0x002c001704007988 */ /* 0x0001e40008000405 */
[----:B0-----:R-:W-:-:S02]  /*bea0*/  PRMT R23, RZ, 0x7610, R23 ;  /* 0x00007610ff177816 */ /* 0x001fc40000000017 */
[----:B---3--:R-:W-:-:S05]  /*beb0*/  IADD3 R8, P1, R0, R251, RZ ;  /* 0x000000fb00087210 */ /* 0x008fca0007f3e0ff */
[----:B--2---:R-:W-:-:S05]  /*bec0*/  IMAD.X R9, R159, 0x1, R250, P1 ;  /* 0x000000019f097824 */ /* 0x004fca00008e06fa */
[----:B------:R0:W2:Y:S02]  /*bed0*/  @!P0 LDG.E.U16 R153, desc[UR24][R8.64] ;  /* 0x0000001808998981 */ /* 0x0000a4000c1e1500 */
[-C--:B0-----:R-:W-:Y:S02]  /*bee0*/  IADD3 R8, P1, R166, R251.reuse, RZ ;  /* 0x000000fba6087210 */ /* 0x081fe40007f3e0ff */
[----:B------:R0:W-:Y:S03]  /*bef0*/  STL [R1+0x824], R0 ;  /* 0x0008240001007387 */ /* 0x0001e60000100800 */
[----:B------:R-:W-:Y:S01]  /*bf00*/  IMAD.X R9, R165, 0x1, R250, P1 ;  /* 0x00000001a5097824 */ /* 0x000fe200008e06fa */
[----:B------:R-:W3:Y:S04]  /*bf10*/  LDL R161, [R1+0x308] ;  /* 0x0003080001a17983 */ /* 0x000ee80000100800 */
[----:B------:R1:W2:Y:S04]  /*bf20*/  @!P0 LDG.E.U16 R152, desc[UR24][R8.64] ;  /* 0x0000001808988981 */ /* 0x0002a8000c1e1500 */
[----:B------:R-:W2:Y:S04]  /*bf30*/  LDL R159, [R1+0x40] ;  /* 0x00004000019f7983 */ /* 0x000ea80000100800 */
[----:B------:R-:W2:Y:S01]  /*bf40*/  LDL.LU R244, [R1+0x300] ;  /* 0x0003000001f47983 */ /* 0x000ea20000300800 */
[----:B-1----:R-:W-:-:S03]  /*bf50*/  IADD3 R8, P1, R164, R251, RZ ;  /* 0x000000fba4087210 */ /* 0x002fc60007f3e0ff */
[----:B0-----:R-:W2:Y:S02]  /*bf60*/  LDL R0, [R1+0x60] ;  /* 0x0000600001007983 */ /* 0x001ea40000100800 */
[----:B------:R-:W-:-:S05]  /*bf70*/  IMAD.X R9, R163, 0x1, R250, P1 ;  /* 0x00000001a3097824 */ /* 0x000fca00008e06fa */
[----:B------:R4:W2:Y:S02]  /*bf80*/  @!P0 LDG.E.U16 R23, desc[UR24][R8.64] ;  /* 0x0000001808178981 */ /* 0x0008a4000c1e1500 */
[----:B----4-:R-:W-:Y:S02]  /*bf90*/  IADD3 R8, P1, R158, R251, RZ ;  /* 0x000000fb9e087210 */ /* 0x010fe40007f3e0ff */
[----:B------:R-:W4:Y:S04]  /*bfa0*/  LDL R158, [R1+0x2f8] ;  /* 0x0002f800019e7983 */ /* 0x000f280000100800 */
[----:B------:R-:W4:Y:S01]  /*bfb0*/  LDL.LU R245, [R1+0x50] ;  /* 0x0000500001f57983 */ /* 0x000f220000300800 */
[----:B------:R-:W-:-:S03]  /*bfc0*/  IMAD.X R9, R162, 0x1, R250, P1 ;  /* 0x00000001a2097824 */ /* 0x000fc600008e06fa */
[----:B------:R0:W-:Y:S04]  /*bfd0*/  STS.U16 [R4+UR5+0x3000], R22 ;  /* 0x0030001604007988 */ /* 0x0001e80008000405 */
[----:B------:R-:W4:Y:S04]  /*bfe0*/  LDL R163, [R1+0x2f0] ;  /* 0x0002f00001a37983 */ /* 0x000f280000100800 */
[----:B------:R1:W-:Y:S01]  /*bff0*/  STS.U16 [R4+UR5+0x3400], R21 ;  /* 0x0034001504007988 */ /* 0x0003e20008000405 */
[----:B0-----:R-:W-:-:S03]  /*c000*/  PRMT R22, RZ, 0x7610, R22 ;  /* 0x00007610ff167816 */ /* 0x001fc60000000016 */
[----:B------:R-:W4:Y:S04]  /*c010*/  LDL R162, [R1+0x70] ;  /* 0x0000700001a27983 */ /* 0x000f280000100800 */
[----:B------:R0:W4:Y:S01]  /*c020*/  @!P0 LDG.E.U16 R22, desc[UR24][R8.64] ;  /* 0x0000001808168981 */ /* 0x000122000c1e1500 */
[----:B-1----:R-:W-:Y:S02]  /*c030*/  PRMT R21, RZ, 0x7610, R21 ;  /* 0x00007610ff157816 */ /* 0x002fe40000000015 */
[----:B0-----:R-:W-:Y:S02]  /*c040*/  IADD3 R8, P1, R160, R251, RZ ;  /* 0x000000fba0087210 */ /* 0x001fe40007f3e0ff */
[----:B------:R-:W4:Y:S03]  /*c050*/  LDL R160, [R1+0x2e8] ;  /* 0x0002e80001a07983 */ /* 0x000f260000100800 */
[----:B------:R-:W-:Y:S01]  /*c060*/  IMAD.X R9, R157, 0x1, R250, P1 ;  /* 0x000000019d097824 */ /* 0x000fe200008e06fa */
[----:B------:R0:W-:Y:S04]  /*c070*/  STS.U16 [R4+UR5+0x3800], R20 ;  /* 0x0038001404007988 */ /* 0x0001e80008000405 */
[----:B------:R3:W4:Y:S04]  /*c080*/  @!P0 LDG.E.U16 R21, desc[UR24][R8.64] ;  /* 0x0000001808158981 */ /* 0x000728000c1e1500 */
[----:B------:R-:W4:Y:S01]  /*c090*/  LDL R157, [R1+0x80] ;  /* 0x00008000019d7983 */ /* 0x000f220000100800 */
[----:B0-----:R-:W-:-:S03]  /*c0a0*/  PRMT R20, RZ, 0x7610, R20 ;  /* 0x00007610ff147816 */ /* 0x001fc60000000014 */
[----:B------:R0:W-:Y:S02]  /*c0b0*/  STS.U16 [R4+UR5+0x3c00], R19 ;  /* 0x003c001304007988 */ /* 0x0001e40008000405 */
[----:B0-----:R-:W-:Y:S02]  /*c0c0*/  PRMT R19, RZ, 0x7610, R19 ;  /* 0x00007610ff137816 */ /* 0x001fe40000000013 */
[-C--:B---3--:R-:W-:Y:S02]  /*c0d0*/  IADD3 R8, P1, R161, R251.reuse, RZ ;  /* 0x000000fba1087210 */ /* 0x088fe40007f3e0ff */
[----:B------:R-:W3:Y:S03]  /*c0e0*/  LDL R161, [R1+0x2d8] ;  /* 0x0002d80001a17983 */ /* 0x000ee60000100800 */
[----:B--2---:R-:W-:Y:S02]  /*c0f0*/  IMAD.X R9, R159, 0x1, R250, P1 ;  /* 0x000000019f097824 */ /* 0x004fe400008e06fa */
[----:B------:R-:W2:Y:S04]  /*c100*/  LDL R159, [R1+0xa0] ;  /* 0x0000a000019f7983 */ /* 0x000ea80000100800 */
[----:B------:R0:W2:Y:S04]  /*c110*/  @!P0 LDG.E.U16 R20, desc[UR24][R8.64] ;  /* 0x0000001808148981 */ /* 0x0000a8000c1e1500 */
[----:B------:R1:W-:Y:S01]  /*c120*/  STL [R1+0x840], R244 ;  /* 0x000840f401007387 */ /* 0x0003e20000100800 */
[----:B0-----:R-:W-:-:S03]  /*c130*/  IADD3 R8, P1, R244, R251, RZ ;  /* 0x000000fbf4087210 */ /* 0x001fc60007f3e0ff */
[----:B-1----:R-:W3:Y:S02]  /*c140*/  LDL.LU R244, [R1+0x2e0] ;  /* 0x0002e00001f47983 */ /* 0x002ee40000300800 */
[----:B----4-:R-:W-:Y:S02]  /*c150*/  IMAD.X R9, R245, 0x1, R250, P1 ;  /* 0x00000001f5097824 */ /* 0x010fe400008e06fa */
[----:B------:R0:W-:Y:S04]  /*c160*/  STL [R1+0x844], R245 ;  /* 0x000844f501007387 */ /* 0x0001e80000100800 */
[----:B------:R1:W4:Y:S04]  /*c170*/  @!P0 LDG.E.U16 R19, desc[UR24][R8.64] ;  /* 0x0000001808138981 */ /* 0x000328000c1e1500 */
[----:B0-----:R-:W2:Y:S01]  /*c180*/  LDL.LU R245, [R1+0x90] ;  /* 0x0000900001f57983 */ /* 0x001ea20000300800 */
[----:B-1----:R-:W-:-:S03]  /*c190*/  IADD3 R8, P1, R158, R251, RZ ;  /* 0x000000fb9e087210 */ /* 0x002fc60007f3e0ff */
[----:B------:R-:W4:Y:S02]  /*c1a0*/  LDL R158, [R1+0x2d0] ;  /* 0x0002d000019e7983 */ /* 0x000f240000100800 */
[----:B------:R-:W-:Y:S02]  /*c1b0*/  IMAD.X R9, R0, 0x1, R250, P1 ;  /* 0x0000000100097824 */ /* 0x000fe400008e06fa */
[----:B------:R-:W4:Y:S04]  /*c1c0*/  LDL R0, [R1+0xb0] ;  /* 0x0000b00001007983 */ /* 0x000f280000100800 */
[----:B------:R0:W-:Y:S02]  /*c1d0*/  STS.U16 [R4+UR5+0x4000], R18 ;  /* 0x0040001204007988 */ /* 0x0001e40008000405 */
[----:B0-----:R-:W-:-:S02]  /*c1e0*/  PRMT R18, RZ, 0x7610, R18 ;  /* 0x00007610ff127816 */ /* 0x001fc40000000012 */
[----:B------:R0:W-:Y:S04]  /*c1f0*/  STS.U16 [R4+UR5+0x4400], R17 ;  /* 0x0044001104007988 */ /* 0x0001e80008000405 */
[----:B------:R1:W4:Y:S01]  /*c200*/  @!P0 LDG.E.U16 R18, desc[UR24][R8.64] ;  /* 0x0000001808128981 */ /* 0x000322000c1e1500 */
[----:B0-----:R-:W-:Y:S02]  /*c210*/  PRMT R17, RZ, 0x7610, R17 ;  /* 0x00007610ff117816 */ /* 0x001fe40000000011 */
[----:B-1----:R-:W-:-:S05]  /*c220*/  IADD3 R8, P1, R163, R251, RZ ;  /* 0x000000fba3087210 */ /* 0x002fca0007f3e0ff */
[----:B------:R-:W-:Y:S01]  /*c230*/  IMAD.X R9, R162, 0x1, R250, P1 ;  /* 0x00000001a2097824 */ /* 0x000fe200008e06fa */
[----:B------:R0:W-:Y:S04]  /*c240*/  STS.U16 [R4+UR5+0x4800], R16 ;  /* 0x0048001004007988 */ /* 0x0001e80008000405 */
[----:B------:R1:W4:Y:S01]  /*c250*/  @!P0 LDG.E.U16 R17, desc[UR24][R8.64] ;  /* 0x0000001808118981 */ /* 0x000322000c1e1500 */
[----:B0-----:R-:W-:Y:S02]  /*c260*/  PRMT R16, RZ, 0x7610, R16 ;  /* 0x00007610ff107816 */ /* 0x001fe40000000010 */
[----:B-1----:R-:W-:Y:S02]  /*c270*/  IADD3 R8, P1, R160, R251, RZ ;  /* 0x000000fba0087210 */ /* 0x002fe40007f3e0ff */
[----:B------:R-:W4:Y:S03]  /*c280*/  LDL.LU R160, [R1+0x2c0] ;  /* 0x0002c00001a07983 */ /* 0x000f260000300800 */
[----:B------:R-:W-:-:S02]  /*c290*/  IMAD.X R9, R157, 0x1, R250, P1 ;  /* 0x000000019d097824 */ /* 0x000fc400008e06fa */
[----:B------:R-:W4:Y:S04]  /*c2a0*/  LDL.LU R157, [R1+0x2c8] ;  /* 0x0002c800019d7983 */ /* 0x000f280000300800 */
[----:B------:R3:W4:Y:S04]  /*c2b0*/  @!P0 LDG.E.U16 R16, desc[UR24][R8.64] ;  /* 0x0000001808108981 */ /* 0x000728000c1e1500 */
[----:B------:R0:W-:Y:S02]  /*c2c0*/  STS.U16 [R4+UR5+0x4c00], R15 ;  /* 0x004c000f04007988 */ /* 0x0001e40008000405 */
[----:B0-----:R-:W-:-:S02]  /*c2d0*/  PRMT R15, RZ, 0x7610, R15 ;  /* 0x00007610ff0f7816 */ /* 0x001fc4000000000f */
[----:B------:R0:W-:Y:S02]  /*c2e0*/  STS.U16 [R4+UR5+0x5000], R14 ;  /* 0x0050000e04007988 */ /* 0x0001e40008000405 */
[----:B0-----:R-:W-:Y:S02]  /*c2f0*/  PRMT R14, RZ, 0x7610, R14 ;  /* 0x00007610ff0e7816 */ /* 0x001fe4000000000e */
[----:B---3--:R-:W-:Y:S01]  /*c300*/  IADD3 R8, P1, R244, R251, RZ ;  /* 0x000000fbf4087210 */ /* 0x008fe20007f3e0ff */
[----:B------:R0:W-:Y:S04]  /*c310*/  STL [R1+0x85c], R244 ;  /* 0x00085cf401007387 */ /* 0x0001e80000100800 */
[----:B0-----:R-:W3:Y:S01]  /*c320*/  LDL.LU R244, [R1+0xc0] ;  /* 0x0000c00001f47983 */ /* 0x001ee20000300800 */
[----:B--2---:R-:W-:-:S05]  /*c330*/  IMAD.X R9, R245, 0x1, R250, P1 ;  /* 0x00000001f5097824 */ /* 0x004fca00008e06fa */
[----:B------:R0:W2:Y:S02]  /*c340*/  @!P0 LDG.E.U16 R15, desc[UR24][R8.64] ;  /* 0x00000018080f8981 */ /* 0x0000a4000c1e1500 */
[-C--:B0-----:R-:W-:Y:S02]  /*c350*/  IADD3 R8, P1, R161, R251.reuse, RZ ;  /* 0x000000fba1087210 */ /* 0x081fe40007f3e0ff */
[----:B------:R-:W2:Y:S03]  /*c360*/  LDL.LU R161, [R1+0xd0] ;  /* 0x0000d00001a17983 */ /* 0x000ea60000300800 */
[----:B------:R-:W-:Y:S01]  /*c370*/  IMAD.X R9, R159, 0x1, R250, P1 ;  /* 0x000000019f097824 */ /* 0x000fe200008e06fa */
[----:B------:R-:W2:Y:S04]  /*c380*/  LDL.LU R164, [R1+0x2b8] ;  /* 0x0002b80001a47983 */ /* 0x000ea80000300800 */
[----:B------:R4:W2:Y:S04]  /*c390*/  @!P0 LDG.E.U16 R14, desc[UR24][R8.64] ;  /* 0x00000018080e8981 */ /* 0x0008a8000c1e1500 */
[----:B------:R-:W2:Y:S04]  /*c3a0*/  LDL.LU R165, [R1+0xe0] ;  /* 0x0000e00001a57983 */ /* 0x000ea80000300800 */
[----:B------:R-:W2:Y:S01]  /*c3b0*/  LDL R162, [R1+0x414] ;  /* 0x0004140001a27983 */ /* 0x000ea20000100800 */
[----:B----4-:R-:W-:-:S03]  /*c3c0*/  IADD3 R8, P1, R158, R251, RZ ;  /* 0x000000fb9e087210 */ /* 0x010fc60007f3e0ff */
[----:B------:R-:W4:Y:S02]  /*c3d0*/  LDL R158, [R1+0x218] ;  /* 0x00021800019e7983 */ /* 0x000f240000100800 */
[----:B------:R-:W-:Y:S02]  /*c3e0*/  IMAD.X R9, R0, 0x1, R250, P1 ;  /* 0x0000000100097824 */ /* 0x000fe400008e06fa */
[----:B------:R-:W4:Y:S04]  /*c3f0*/  LDL R174, [R1+0x40c] ;  /* 0x00040c0001ae7983 */ /* 0x000f280000100800 */
[----:B------:R-:W4:Y:S04]  /*c400*/  LDL R159, [R1+0x20c] ;  /* 0x00020c00019f7983 */ /* 0x000f280000100800 */
[----:B------:R-:W4:Y:S04]  /*c410*/  LDL R0, [R1+0x404] ;  /* 0x0004040001007983 */ /* 0x000f280000100800 */
[----:B------:R-:W4:Y:S04]  /*c420*/  LDL R171, [R1+0x1fc] ;  /* 0x0001fc0001ab7983 */ /* 0x000f280000100800 */
[----:B------:R-:W4:Y:S04]  /*c430*/  LDL R170, [R1+0x3fc] ;  /* 0x0003fc0001aa7983 */ /* 0x000f280000100800 */
[----:B------:R-:W4:Y:S04]  /*c440*/  LDL R167, [R1+0x1ec] ;  /* 0x0001ec0001a77983 */ /* 0x000f280000100800 */
[----:B------:R-:W4:Y:S04]  /*c450*/  LDL R166, [R1+0x3f4] ;  /* 0x0003f40001a67983 */ /* 0x000f280000100800 */
[----:B------:R-:W4:Y:S04]  /*c460*/  LDL R163, [R1+0x1dc] ;  /* 0x0001dc0001a37983 */ /* 0x000f280000100800 */
[----:B------:R-:W4:Y:S04]  /*c470*/  LDL.LU R241, [R1+0x210] ;  /* 0x0002100001f17983 */ /* 0x000f280000300800 */
        /* <DEDUP_REMOVED lines=37> */
[----:B------:R0:W-:Y:S04]  /*c6d0*/  STS.U16 [R4+UR5+0x5400], R13 ;  /* 0x0054000d04007988 */ /* 0x0001e80008000405 */
[----:B------:R1:W-:Y:S04]  /*c6e0*/  STS.U16 [R4+UR5+0x5800], R12 ;  /* 0x0058000c04007988 */ /* 0x0003e80008000405 */
[----:B------:R1:W-:Y:S01]  /*c6f0*/  STS.U16 [R4+UR5+0x5c00], R5 ;  /* 0x005c000504007988 */ /* 0x0003e20008000405 */
[----:B0-----:R-:W-:-:S03]  /*c700*/  PRMT R13, RZ, 0x7610, R13 ;  /* 0x00007610ff0d7816 */ /* 0x001fc6000000000d */
[----:B------:R0:W-:Y:S04]  /*c710*/  STS.U16 [R4+UR5+0x6000], R11 ;  /* 0x0060000b04007988 */ /* 0x0001e80008000405 */
[----:B------:R0:W4:Y:S01]  /*c720*/  @!P0 LDG.E.U16 R13, desc[UR24][R8.64] ;  /* 0x00000018080d8981 */ /* 0x000122000c1e1500 */
[----:B-1----:R-:W-:-:S03]  /*c730*/  PRMT R12, RZ, 0x7610, R12 ;  /* 0x00007610ff0c7816 */ /* 0x002fc6000000000c */
[----:B------:R1:W-:Y:S04]  /*c740*/  STS.U16 [R4+UR5+0x6400], R10 ;  /* 0x0064000a04007988 */ /* 0x0003e80008000405 */
[----:B------:R1:W-:Y:S01]  /*c750*/  STS.U16 [R4+UR5+0x6800], R156 ;  /* 0x0068009c04007988 */ /* 0x0003e20008000405 */
[----:B0-----:R-:W-:Y:S02]  /*c760*/  IADD3 R8, P1, R157, R251, RZ ;  /* 0x000000fb9d087210 */ /* 0x001fe40007f3e0ff */
[----:B------:R-:W-:Y:S01]  /*c770*/  PRMT R5, RZ, 0x7610, R5 ;  /* 0x00007610ff057816 */ /* 0x000fe20000000005 */
[----:B------:R0:W-:Y:S04]  /*c780*/  STS.U16 [R4+UR5+0x6c00], R155 ;  /* 0x006c009b04007988 */ /* 0x0001e80008000405 */
[----:B------:R0:W-:Y:S04]  /*c790*/  STS.U16 [R4+UR5+0x7000], R154 ;  /* 0x0070009a04007988 */ /* 0x0001e80008000405 */
[----:B------:R0:W-:Y:S04]  /*c7a0*/  STS.U16 [R4+UR5+0x7400], R153 ;  /* 0x0074009904007988 */ /* 0x0001e80008000405 */
[----:B------:R0:W-:Y:S04]  /*c7b0*/  STS.U16 [R4+UR5+0x7800], R152 ;  /* 0x0078009804007988 */ /* 0x0001e80008000405 */
[----:B------:R0:W-:Y:S04]  /*c7c0*/  STS.U16 [R4+UR5+0x7c00], R23 ;  /* 0x007c001704007988 */ /* 0x0001e80008000405 */
[----:B------:R0:W-:Y:S04]  /*c7d0*/  STS.U16 [R4+UR5+0x8000], R22 ;  /* 0x0080001604007988 */ /* 0x0001e80008000405 */
[----:B------:R0:W-:Y:S04]  /*c7e0*/  STS.U16 [R4+UR5+0x8400], R21 ;  /* 0x0084001504007988 */ /* 0x0001e80008000405 */
[----:B------:R0:W-:Y:S04]  /*c7f0*/  STS.U16 [R4+UR5+0x8800], R20 ;  /* 0x0088001404007988 */ /* 0x0001e80008000405 */
[----:B------:R0:W-:Y:S01]  /*c800*/  STS.U16 [R4+UR5+0x8c00], R19 ;  /* 0x008c001304007988 */ /* 0x0001e20008000405 */
[----:B---3--:R-:W-:-:S03]  /*c810*/  IMAD.X R9, R244, 0x1, R250, P1 ;  /* 0x00000001f4097824 */ /* 0x008fc600008e06fa */
[----:B------:R3:W-:Y:S04]  /*c820*/  STS.U16 [R4+UR5+0x9000], R18 ;  /* 0x0090001204007988 */ /* 0x0007e80008000405 */
[----:B------:R1:W4:Y:S04]  /*c830*/  @!P0 LDG.E.U16 R12, desc[UR24][R8.64] ;  /* 0x00000018080c8981 */ /* 0x000328000c1e1500 */
[----:B------:R3:W-:Y:S04]  /*c840*/  STS.U16 [R4+UR5+0x9400], R17 ;  /* 0x0094001104007988 */ /* 0x0007e80008000405 */
[----:B------:R3:W-:Y:S01]  /*c850*/  STS.U16 [R4+UR5+0x9800], R16 ;  /* 0x0098001004007988 */ /* 0x0007e20008000405 */
[----:B-1----:R-:W-:-:S03]  /*c860*/  IADD3 R8, P1, R160, R251, RZ ;  /* 0x000000fba0087210 */ /* 0x002fc60007f3e0ff */
[----:B--2---:R1:W-:Y:S04]  /*c870*/  STS.U16 [R4+UR5+0x9c00], R15 ;  /* 0x009c000f04007988 */ /* 0x0043e80008000405 */
[----:B------:R-:W2:Y:S04]  /*c880*/  LDL R178, [R1+0x3dc] ;  /* 0x0003dc0001b27983 */ /* 0x000ea80000100800 */
[----:B------:R-:W2:Y:S01]  /*c890*/  LDL R175, [R1+0x1ac] ;  /* 0x0001ac0001af7983 */ /* 0x000ea20000100800 */
[----:B------:R-:W-:-:S05]  /*c8a0*/  IMAD.X R9, R161, 0x1, R250, P1 ;  /* 0x00000001a1097824 */ /* 0x000fca00008e06fa */
[----:B------:R0:W2:Y:S01]  /*c8b0*/  @!P0 LDG.E.U16 R5, desc[UR24][R8.64] ;  /* 0x0000001808058981 */ /* 0x0000a2000c1e1500 */
[----:B------:R-:W-:Y:S02]  /*c8c0*/  PRMT R11, RZ, 0x7610, R11 ;  /* 0x00007610ff0b7816 */ /* 0x000fe4000000000b */
[----:B0-----:R-:W-:-:S05]  /*c8d0*/  IADD3 R8, P1, R164, R251, RZ ;  /* 0x000000fba4087210 */ /* 0x001fca0007f3e0ff */
[----:B------:R-:W-:-:S05]  /*c8e0*/  IMAD.X R9, R165, 0x1, R250, P1 ;  /* 0x00000001a5097824 */ /* 0x000fca00008e06fa */
[----:B------:R4:W2:Y:S01]  /*c8f0*/  @!P0 LDG.E.U16 R11, desc[UR24][R8.64] ;  /* 0x00000018080b8981 */ /* 0x0008a2000c1e1500 */
[----:B------:R-:W-:Y:S02]  /*c900*/  PRMT R10, RZ, 0x7610, R10 ;  /* 0x00007610ff0a7816 */ /* 0x000fe4000000000a */
[----:B------:R-:W-:Y:S02]  /*c910*/  PRMT R156, RZ, 0x7610, R156 ;  /* 0x00007610ff9c7816 */ /* 0x000fe4000000009c */
[----:B------:R-:W-:Y:S02]  /*c920*/  PRMT R155, RZ, 0x7610, R155 ;  /* 0x00007610ff9b7816 */ /* 0x000fe4000000009b */
[----:B------:R-:W-:Y:S02]  /*c930*/  PRMT R154, RZ, 0x7610, R154 ;  /* 0x00007610ff9a7816 */ /* 0x000fe4000000009a */
[----:B------:R-:W-:Y:S02]  /*c940*/  PRMT R153, RZ, 0x7610, R153 ;  /* 0x00007610ff997816 */ /* 0x000fe40000000099 */
[----:B------:R-:W-:-:S02]  /*c950*/  PRMT R152, RZ, 0x7610, R152 ;  /* 0x00007610ff987816 */ /* 0x000fc40000000098 */
[----:B------:R-:W-:Y:S02]  /*c960*/  PRMT R23, RZ, 0x7610, R23 ;  /* 0x00007610ff177816 */ /* 0x000fe40000000017 */
[----:B------:R-:W-:Y:S02]  /*c970*/  PRMT R22, RZ, 0x7610, R22 ;  /* 0x00007610ff167816 */ /* 0x000fe40000000016 */
[----:B------:R-:W-:Y:S02]  /*c980*/  PRMT R21, RZ, 0x7610, R21 ;  /* 0x00007610ff157816 */ /* 0x000fe40000000015 */
[----:B------:R-:W-:Y:S02]  /*c990*/  PRMT R20, RZ, 0x7610, R20 ;  /* 0x00007610ff147816 */ /* 0x000fe40000000014 */
[----:B------:R-:W-:Y:S02]  /*c9a0*/  PRMT R19, RZ, 0x7610, R19 ;  /* 0x00007610ff137816 */ /* 0x000fe40000000013 */
[----:B---3--:R-:W-:-:S02]  /*c9b0*/  PRMT R18, RZ, 0x7610, R18 ;  /* 0x00007610ff127816 */ /* 0x008fc40000000012 */
[----:B------:R-:W-:Y:S02]  /*c9c0*/  PRMT R17, RZ, 0x7610, R17 ;  /* 0x00007610ff117816 */ /* 0x000fe40000000011 */
[----:B------:R-:W-:Y:S02]  /*c9d0*/  PRMT R16, RZ, 0x7610, R16 ;  /* 0x00007610ff107816 */ /* 0x000fe40000000010 */
[----:B----4-:R-:W-:-:S05]  /*c9e0*/  IADD3 R8, P1, R168, R251, RZ ;  /* 0x000000fba8087210 */ /* 0x010fca0007f3e0ff */
[----:B------:R-:W-:-:S05]  /*c9f0*/  IMAD.X R9, R169, 0x1, R250, P1 ;  /* 0x00000001a9097824 */ /* 0x000fca00008e06fa */
[----:B------:R0:W3:Y:S02]  /*ca00*/  @!P0 LDG.E.U16 R10, desc[UR24][R8.64] ;  /* 0x00000018080a8981 */ /* 0x0000e4000c1e1500 */
[----:B0-----:R-:W-:-:S05]  /*ca10*/  IADD3 R8, P1, R172, R251, RZ ;  /* 0x000000fbac087210 */ /* 0x001fca0007f3e0ff */
[----:B------:R-:W-:-:S05]  /*ca20*/  IMAD.X R9, R173, 0x1, R250, P1 ;  /* 0x00000001ad097824 */ /* 0x000fca00008e06fa */
[----:B------:R0:W4:Y:S02]  /*ca30*/  @!P0 LDG.E.U16 R156, desc[UR24][R8.64] ;  /* 0x00000018089c8981 */ /* 0x000124000c1e1500 */
        /* <DEDUP_REMOVED lines=35> */
[----:B------:R0:W4:Y:S01]  /*cc70*/  @!P0 LDG.E.U16 R16, desc[UR24][R8.64] ;  /* 0x0000001808108981 */ /* 0x000122000c1e1500 */
[----:B-1----:R-:W-:Y:S02]  /*cc80*/  PRMT R15, RZ, 0x7610, R15 ;  /* 0x00007610ff0f7816 */ /* 0x002fe4000000000f */
[----:B0-----:R-:W-:-:S05]  /*cc90*/  IADD3 R8, P1, R224, R251, RZ ;  /* 0x000000fbe0087210 */ /* 0x001fca0007f3e0ff */
[----:B------:R-:W-:Y:S01]  /*cca0*/  IMAD.X R9, R225, 0x1, R250, P1 ;  /* 0x00000001e1097824 */ /* 0x000fe200008e06fa */
        /* <DEDUP_REMOVED lines=15> */
[----:B--2---:R0:W-:Y:S04]  /*cda0*/  STS.U16 [R4+UR5+0xac00], R5 ;  /* 0x00ac000504007988 */ /* 0x0041e80008000405 */
[----:B------:R1:W2:Y:S01]  /*cdb0*/  @!P0 LDG.E.U16 R12, desc[UR24][R8.64] ;  /* 0x00000018080c8981 */ /* 0x0002a2000c1e1500 */
[----:B0-----:R-:W-:Y:S02]  /*cdc0*/  PRMT R5, RZ, 0x7610, R5 ;  /* 0x00007610ff057816 */ /* 0x001fe40000000005 */
[----:B-1----:R-:W-:-:S05]  /*cdd0*/  IADD3 R8, P1, R240, R251, RZ ;  /* 0x000000fbf0087210 */ /* 0x002fca0007f3e0ff */
[----:B------:R-:W-:-:S05]  /*cde0*/  IMAD.X R9, R241, 0x1, R250, P1 ;  /* 0x00000001f1097824 */ /* 0x000fca00008e06fa */
[----:B------:R0:W2:Y:S02]  /*cdf0*/  @!P0 LDG.E.U16 R5, desc[UR24][R8.64] ;  /* 0x0000001808058981 */ /* 0x0000a4000c1e1500 */
[----:B0-----:R-:W-:Y:S02]  /*ce00*/  IADD3 R8, P1, R162, R251, RZ ;  /* 0x000000fba2087210 */ /* 0x001fe40007f3e0ff */
[----:B------:R0:W-:Y:S03]  /*ce10*/  STS.U16 [R4+UR5+0xb000], R11 ;  /* 0x00b0000b04007988 */ /* 0x0001e60008000405 */
[----:B------:R-:W-:Y:S01]  /*ce20*/  IMAD.X R9, R158, 0x1, R250, P1 ;  /* 0x000000019e097824 */ /* 0x000fe200008e06fa */
[----:B------:R-:W2:Y:S04]  /*ce30*/  LDL R162, [R1+0x1cc] ;  /* 0x0001cc0001a27983 */ /* 0x000ea80000100800 */
[----:B------:R-:W2:Y:S01]  /*ce40*/  LDL R158, [R1+0x3ec] ;  /* 0x0003ec00019e7983 */ /* 0x000ea20000100800 */
[----:B0-----:R-:W-:-:S06]  /*ce50*/  PRMT R11, RZ, 0x7610, R11 ;  /* 0x00007610ff0b7816 */ /* 0x001fcc000000000b */
[----:B------:R0:W2:Y:S04]  /*ce60*/  @!P0 LDG.E.U16 R11, desc[UR24][R8.64] ;  /* 0x00000018080b8981 */ /* 0x0000a8000c1e1500 */
[----:B---3--:R1:W-:Y:S01]  /*ce70*/  STS.U16 [R4+UR5+0xb400], R10 ;  /* 0x00b4000a04007988 */ /* 0x0083e20008000405 */
[----:B0-----:R-:W-:-:S03]  /*ce80*/  IADD3 R8, P1, R174, R251, RZ ;  /* 0x000000fbae087210 */ /* 0x001fc60007f3e0ff */
[----:B----4-:R0:W-:Y:S01]  /*ce90*/  STS.U16 [R4+UR5+0xb800], R156 ;  /* 0x00b8009c04007988 */ /* 0x0101e20008000405 */
[----:B-1----:R-:W-:Y:S01]  /*cea0*/  PRMT R10, RZ, 0x7610, R10 ;  /* 0x00007610ff0a7816 */ /* 0x002fe2000000000a */
[----:B------:R-:W-:Y:S02]  /*ceb0*/  IMAD.X R9, R159, 0x1, R250, P1 ;  /* 0x000000019f097824 */ /* 0x000fe400008e06fa */
[----:B------:R-:W3:Y:S04]  /*cec0*/  LDL R174, [R1+0x3d4] ;  /* 0x0003d40001ae7983 */ /* 0x000ee80000100800 */
[----:B------:R-:W4:Y:S04]  /*ced0*/  LDL R159, [R1+0x3e4] ;  /* 0x0003e400019f7983 */ /* 0x000f280000100800 */
[----:B------:R1:W3:Y:S02]  /*cee0*/  @!P0 LDG.E.U16 R10, desc[UR24][R8.64] ;  /* 0x00000018080a8981 */ /* 0x0002e4000c1e1500 */
[----:B-1----:R-:W-:-:S02]  /*cef0*/  IADD3 R8, P1, R0, R251, RZ ;  /* 0x000000fb00087210 */ /* 0x002fc40007f3e0ff */
[----:B------:R-:W3:Y:S01]  /*cf00*/  LDL R0, [R1+0x1bc] ;  /* 0x0001bc0001007983 */ /* 0x000ee20000100800 */
[----:B0-----:R-:W-:Y:S02]  /*cf10*/  PRMT R156, RZ, 0x7610, R156 ;  /* 0x00007610ff9c7816 */ /* 0x001fe4000000009c */
[----:B------:R-:W-:Y:S01]  /*cf20*/  IMAD.X R9, R171, 0x1, R250, P1 ;  /* 0x00000001ab097824 */ /* 0x000fe200008e06fa */
[----:B------:R0:W-:Y:S04]  /*cf30*/  STS.U16 [R4+UR5+0xbc00], R155 ;  /* 0x00bc009b04007988 */ /* 0x0001e80008000405 */
[----:B------:R1:W3:Y:S04]  /*cf40*/  @!P0 LDG.E.U16 R156, desc[UR24][R8.64] ;  /* 0x00000018089c8981 */ /* 0x0002e8000c1e1500 */
[----:B------:R-:W3:Y:S01]  /*cf50*/  LDL R171, [R1+0x19c] ;  /* 0x00019c0001ab7983 */ /* 0x000ee20000100800 */
[----:B0-----:R-:W-:-:S02]  /*cf60*/  PRMT R155, RZ, 0x7610, R155 ;  /* 0x00007610ff9b7816 */ /* 0x001fc4000000009b */
[----:B-1----:R-:W-:Y:S02]  /*cf70*/  IADD3 R8, P1, R170, R251, RZ ;  /* 0x000000fbaa087210 */ /* 0x002fe40007f3e0ff */
[----:B------:R-:W3:Y:S03]  /*cf80*/  LDL R170, [R1+0x3cc] ;  /* 0x0003cc0001aa7983 */ /* 0x000ee60000100800 */
[----:B------:R-:W-:Y:S01]  /*cf90*/  IMAD.X R9, R167, 0x1, R250, P1 ;  /* 0x00000001a7097824 */ /* 0x000fe200008e06fa */
[----:B------:R0:W-:Y:S04]  /*cfa0*/  STS.U16 [R4+UR5+0xc000], R154 ;  /* 0x00c0009a04007988 */ /* 0x0001e80008000405 */
[----:B------:R1:W3:Y:S04]  /*cfb0*/  @!P0 LDG.E.U16 R155, desc[UR24][R8.64] ;  /* 0x00000018089b8981 */ /* 0x0002e8000c1e1500 */
[----:B------:R-:W3:Y:S01]  /*cfc0*/  LDL R167, [R1+0x18c] ;  /* 0x00018c0001a77983 */ /* 0x000ee20000100800 */
[----:B0-----:R-:W-:-:S02]  /*cfd0*/  PRMT R154, RZ, 0x7610, R154 ;  /* 0x00007610ff9a7816 */ /* 0x001fc4000000009a */
[----:B-1----:R-:W-:Y:S01]  /*cfe0*/  IADD3 R8, P1, R166, R251, RZ ;  /* 0x000000fba6087210 */ /* 0x002fe20007f3e0ff */
[----:B------:R0:W-:Y:S04]  /*cff0*/  STS.U16 [R4+UR5+0xc400], R153 ;  /* 0x00c4009904007988 */ /* 0x0001e80008000405 */
[----:B------:R-:W-:Y:S01]  /*d000*/  IMAD.X R9, R163, 0x1, R250, P1 ;  /* 0x00000001a3097824 */ /* 0x000fe200008e06fa */
[----:B------:R1:W-:Y:S04]  /*d010*/  STS.U16 [R4+UR5+0xc800], R152 ;  /* 0x00c8009804007988 */ /* 0x0003e80008000405 */
[----:B------:R2:W3:Y:S01]  /*d020*/  @!P0 LDG.E.U16 R154, desc[UR24][R8.64] ;  /* 0x00000018089a8981 */ /* 0x0004e2000c1e1500 */
[----:B0-----:R-:W-:-:S03]  /*d030*/  PRMT R153, RZ, 0x7610, R153 ;  /* 0x00007610ff997816 */ /* 0x001fc60000000099 */
[----:B------:R0:W-:Y:S04]  /*d040*/  STS.U16 [R4+UR5+0xcc00], R23 ;  /* 0x00cc001704007988 */ /* 0x0001e80008000405 */
[----:B------:R-:W3:Y:S04]  /*d050*/  LDL R166, [R1+0x17c] ;  /* 0x00017c0001a67983 */ /* 0x000ee80000100800 */
[----:B------:R-:W3:Y:S01]  /*d060*/  LDL R163, [R1+0x3bc] ;  /* 0x0003bc0001a37983 */ /* 0x000ee20000100800 */
[----:B--2---:R-:W-:-:S03]  /*d070*/  IADD3 R8, P1, R158, R251, RZ ;  /* 0x000000fb9e087210 */ /* 0x004fc60007f3e0ff */
[----:B------:R-:W2:Y:S02]  /*d080*/  LDL R158, [R1+0x3c4] ;  /* 0x0003c400019e7983 */ /* 0x000ea40000100800 */
[----:B------:R-:W-:Y:S01]  /*d090*/  IMAD.X R9, R162, 0x1, R250, P1 ;  /* 0x00000001a2097824 */ /* 0x000fe200008e06fa */
[----:B-1----:R-:W-:Y:S01]  /*d0a0*/  PRMT R152, RZ, 0x7610, R152 ;  /* 0x00007610ff987816 */ /* 0x002fe20000000098 */
[----:B------:R1:W-:Y:S04]  /*d0b0*/  STS.U16 [R4+UR5+0xd000], R22 ;  /* 0x00d0001604007988 */ /* 0x0003e80008000405 */
[----:B------:R4:W2:Y:S01]  /*d0c0*/  @!P0 LDG.E.U16 R153, desc[UR24][R8.64] ;  /* 0x0000001808998981 */ /* 0x0008a2000c1e1500 */
[----:B0-----:R-:W-:-:S03]  /*d0d0*/  PRMT R23, RZ, 0x7610, R23 ;  /* 0x00007610ff177816 */ /* 0x001fc60000000017 */
[----:B------:R-:W2:Y:S01]  /*d0e0*/  LDL R162, [R1+0x16c] ;  /* 0x00016c0001a27983 */ /* 0x000ea20000100800 */
[----:B----4-:R-:W-:Y:S02]  /*d0f0*/  IADD3 R8, P1, R159, R251, RZ ;  /* 0x000000fb9f087210 */ /* 0x010fe40007f3e0ff */
[----:B-1----:R-:W-:Y:S01]  /*d100*/  PRMT R22, RZ, 0x7610, R22 ;  /* 0x00007610ff167816 */ /* 0x002fe20000000016 */
[----:B------:R-:W4:Y:S02]  /*d110*/  LDL R159, [R1+0x3b4] ;  /* 0x0003b400019f7983 */ /* 0x000f240000100800 */
[----:B---3--:R-:W-:Y:S02]  /*d120*/  IMAD.X R9, R0, 0x1, R250, P1 ;  /* 0x0000000100097824 */ /* 0x008fe400008e06fa */
[----:B------:R0:W-:Y:S04]  /*d130*/  STS.U16 [R4+UR5+0xd400], R21 ;  /* 0x00d4001504007988 */ /* 0x0001e80008000405 */
[----:B------:R1:W3:Y:S04]  /*d140*/  @!P0 LDG.E.U16 R152, desc[UR24][R8.64] ;  /* 0x0000001808988981 */ /* 0x0002e8000c1e1500 */
[----:B------:R-:W3:Y:S01]  /*d150*/  LDL R0, [R1+0x15c] ;  /* 0x00015c0001007983 */ /* 0x000ee20000100800 */
[----:B0-----:R-:W-:-:S03]  /*d160*/  PRMT R21, RZ, 0x7610, R21 ;  /* 0x00007610ff157816 */ /* 0x001fc60000000015 */
[----:B------:R-:W3:Y:S01]  /*d170*/  LDL.LU R248, [R1+0x3ac] ;  /* 0x0003ac0001f87983 */ /* 0x000ee20000300800 */
[----:B-1----:R-:W-:-:S05]  /*d180*/  IADD3 R8, P1, R178, R251, RZ ;  /* 0x000000fbb2087210 */ /* 0x002fca0007f3e0ff */
[----:B------:R-:W-:-:S05]  /*d190*/  IMAD.X R9, R175, 0x1, R250, P1 ;  /* 0x00000001af097824 */ /* 0x000fca00008e06fa */
[----:B------:R0:W3:Y:S02]  /*d1a0*/  @!P0 LDG.E.U16 R23, desc[UR24][R8.64] ;  /* 0x0000001808178981 */ /* 0x0000e4000c1e1500 */
[----:B0-----:R-:W-:-:S05]  /*d1b0*/  IADD3 R8, P1, R174, R251, RZ ;  /* 0x000000fbae087210 */ /* 0x001fca0007f3e0ff */
[----:B------:R-:W-:-:S05]  /*d1c0*/  IMAD.X R9, R171, 0x1, R250, P1 ;  /* 0x00000001ab097824 */ /* 0x000fca00008e06fa */
[----:B------:R0:W3:Y:S02]  /*d1d0*/  @!P0 LDG.E.U16 R22, desc[UR24][R8.64] ;  /* 0x0000001808168981 */ /* 0x0000e4000c1e1500 */
[----:B0-----:R-:W-:-:S05]  /*d1e0*/  IADD3 R8, P1, R170, R251, RZ ;  /* 0x000000fbaa087210 */ /* 0x001fca0007f3e0ff */
[----:B------:R-:W-:-:S05]  /*d1f0*/  IMAD.X R9, R167, 0x1, R250, P1 ;  /* 0x00000001a7097824 */ /* 0x000fca00008e06fa */
[----:B------:R2:W3:Y:S02]  /*d200*/  @!P0 LDG.E.U16 R21, desc[UR24][R8.64] ;  /* 0x0000001808158981 */ /* 0x0004e4000c1e1500 */
[----:B--2---:R-:W-:Y:S02]  /*d210*/  IADD3 R8, P1, R158, R251, RZ ;  /* 0x000000fb9e087210 */ /* 0x004fe40007f3e0ff */
[----:B------:R-:W2:Y:S04]  /*d220*/  LDL R158, [R1+0x13c] ;  /* 0x00013c00019e7983 */ /* 0x000ea80000100800 */
[----:B------:R-:W2:Y:S01]  /*d230*/  LDL.LU R249, [R1+0x14c] ;  /* 0x00014c0001f97983 */ /* 0x000ea20000300800 */
[----:B------:R-:W-:-:S03]  /*d240*/  IMAD.X R9, R166, 0x1, R250, P1 ;  /* 0x00000001a6097824 */ /* 0x000fc600008e06fa */
[----:B------:R0:W-:Y:S04]  /*d250*/  STS.U16 [R4+UR5+0xd800], R20 ;  /* 0x00d8001404007988 */ /* 0x0001e80008000405 */
[----:B------:R1:W-:Y:S04]  /*d260*/  STS.U16 [R4+UR5+0xdc00], R19 ;  /* 0x00dc001304007988 */ /* 0x0003e80008000405 */
[----:B------:R4:W-:Y:S01]  /*d270*/  STS.U16 [R4+UR5+0xe000], R18 ;  /* 0x00e0001204007988 */ /* 0x0009e20008000405 */
[----:B0-----:R-:W-:-:S03]  /*d280*/  PRMT R20, RZ, 0x7610, R20 ;  /* 0x00007610ff147816 */ /* 0x001fc60000000014 */
[----:B------:R-:W2:Y:S04]  /*d290*/  LDL R171, [R1+0x394] ;  /* 0x0003940001ab7983 */ /* 0x000ea80000100800 */
[----:B------:R0:W2:Y:S01]  /*d2a0*/  @!P0 LDG.E.U16 R20, desc[UR24][R8.64] ;  /* 0x0000001808148981 */ /* 0x0000a2000c1e1500 */
[----:B-1----:R-:W-:Y:S02]  /*d2b0*/  PRMT R19, RZ, 0x7610, R19 ;  /* 0x00007610ff137816 */ /* 0x002fe40000000013 */
[----:B0-----:R-:W-:Y:S02]  /*d2c0*/  IADD3 R8, P1, R163, R251, RZ ;  /* 0x000000fba3087210 */ /* 0x001fe40007f3e0ff */
[----:B----4-:R-:W-:Y:S01]  /*d2d0*/  PRMT R18, RZ, 0x7610, R18 ;  /* 0x00007610ff127816 */ /* 0x010fe20000000012 */
[----:B------:R-:W4:Y:S02]  /*d2e0*/  LDL R163, [R1+0x12c] ;  /* 0x00012c0001a37983 */ /* 0x000f240000100800 */
[----:B------:R-:W-:-:S02]  /*d2f0*/  IMAD.X R9, R162, 0x1, R250, P1 ;  /* 0x00000001a2097824 */ /* 0x000fc400008e06fa */
[----:B------:R-:W4:Y:S04]  /*d300*/  LDL R162, [R1+0x11c] ;  /* 0x00011c0001a27983 */ /* 0x000f280000100800 */
[----:B------:R0:W4:Y:S02]  /*d310*/  @!P0 LDG.E.U16 R19, desc[UR24][R8.64] ;  /* 0x0000001808138981 */ /* 0x000124000c1e1500 */
[----:B0-----:R-:W-:Y:S02]  /*d320*/  IADD3 R8, P1, R159, R251, RZ ;  /* 0x000000fb9f087210 */ /* 0x001fe40007f3e0ff */
[----:B------:R-:W4:Y:S03]  /*d330*/  LDL R159, [R1+0x10c] ;  /* 0x00010c00019f7983 */ /* 0x000f260000100800 */
[----:B---3--:R-:W-:-:S02]  /*d340*/  IMAD.X R9, R0, 0x1, R250, P1 ;  /* 0x0000000100097824 */ /* 0x008fc400008e06fa */
[----:B------:R-:W3:Y:S04]  /*d350*/  LDL R0, [R1+0x38c] ;  /* 0x00038c0001007983 */ /* 0x000ee80000100800 */
[----:B------:R0:W3:Y:S02]  /*d360*/  @!P0 LDG.E.U16 R18, desc[UR24][R8.64] ;  /* 0x0000001808128981 */ /* 0x0000e4000c1e1500 */
[----:B0-----:R-:W-:Y:S02]  /*d370*/  IADD3 R8, P1, R248, R251, RZ ;  /* 0x000000fbf8087210 */ /* 0x001fe40007f3e0ff */
[----:B--2---:R0:W-:Y:S04]  /*d380*/  STL.64 [R1+0x7b0], R248 ;  /* 0x0007b0f801007387 */ /* 0x0041e80000100a00 */
[----:B0-----:R-:W2:Y:S01]  /*d390*/  LDL.LU R248, [R1+0x3a4] ;  /* 0x0003a40001f87983 */ /* 0x001ea20000300800 */
[----:B------:R-:W-:-:S03]  /*d3a0*/  IMAD.X R9, R249, 0x1, R250, P1 ;  /* 0x00000001f9097824 */ /* 0x000fc600008e06fa */
[----:B------:R0:W-:Y:S02]  /*d3b0*/  STS.U16 [R4+UR5+0xe400], R17 ;  /* 0x00e4001104007988 */ /* 0x0001e40008000405 */
[----:B0-----:R-:W-:-:S06]  /*d3c0*/  PRMT R17, RZ, 0x7610, R17 ;  /* 0x00007610ff117816 */ /* 0x001fcc0000000011 */
[----:B------:R2:W3:Y:S02]  /*d3d0*/  @!P0 LDG.E.U16 R17, desc[UR24][R8.64] ;  /* 0x0000001808118981 */ /* 0x0004e4000c1e1500 */
[----:B--2---:R-:W-:Y:S02]  /*d3e0*/  IADD3 R8, P1, R248, R251, RZ ;  /* 0x000000fbf8087210 */ /* 0x004fe40007f3e0ff */
[----:B------:R0:W-:Y:S04]  /*d3f0*/  STL [R1+0x7cc], R248 ;  /* 0x0007ccf801007387 */ /* 0x0001e80000100800 */
[----:B0-----:R-:W2:Y:S01]  /*d400*/  LDL.LU R248, [R1+0x39c] ;  /* 0x00039c0001f87983 */ /* 0x001ea20000300800 */
[----:B------:R-:W-:-:S03]  /*d410*/  IMAD.X R9, R158, 0x1, R250, P1 ;  /* 0x000000019e097824 */ /* 0x000fc600008e06fa */
[----:B------:R0:W-:Y:S04]  /*d420*/  STS.U16 [R4+UR5+0xe800], R16 ;  /* 0x00e8001004007988 */ /* 0x0001e80008000405 */
[----:B------:R-:W3:Y:S04]  /*d430*/  LDL R158, [R1+0xfc] ;  /* 0x0000fc00019e7983 */ /* 0x000ee80000100800 */
[----:B------:R-:W3:Y:S01]  /*d440*/  LDL R170, [R1+0x37c] ;  /* 0x00037c0001aa7983 */ /* 0x000ee20000100800 */
[----:B0-----:R-:W-:-:S03]  /*d450*/  PRMT R16, RZ, 0x7610, R16 ;  /* 0x00007610ff107816 */ /* 0x001fc60000000010 */
[----:B------:R-:W3:Y:S04]  /*d460*/  LDL R167, [R1+0xec] ;  /* 0x0000ec0001a77983 */ /* 0x000ee80000100800 */
[----:B------:R2:W3:Y:S04]  /*d470*/  @!P0 LDG.E.U16 R16, desc[UR24][R8.64] ;  /* 0x0000001808108981 */ /* 0x0004e8000c1e1500 */
[----:B------:R-:W-:Y:S01]  /*d480*/  STS.U16 [R4+UR5+0xec00], R15 ;  /* 0x00ec000f04007988 */ /* 0x000fe20008000405 */
[----:B--2---:R-:W-:-:S03]  /*d490*/  IADD3 R8, P1, R248, R251, RZ ;  /* 0x000000fbf8087210 */ /* 0x004fc60007f3e0ff */
[----:B------:R0:W-:Y:S04]  /*d4a0*/  STL [R1+0x7d4], R248 ;  /* 0x0007d4f801007387 */ /* 0x0001e80000100800 */
[----:B0-----:R-:W2:Y:S01]  /*d4b0*/  LDL.LU R248, [R1+0x384] ;  /* 0x0003840001f87983 */ /* 0x001ea20000300800 */
[----:B------:R-:W-:Y:S01]  /*d4c0*/  PRMT R15, RZ, 0x7610, R15 ;  /* 0x00007610ff0f7816 */ /* 0x000fe2000000000f */
[----:B----4-:R-:W-:Y:S02]  /*d4d0*/  IMAD.X R9, R163, 0x1, R250, P1 ;  /* 0x00000001a3097824 */ /* 0x010fe400008e06fa */
[----:B------:R0:W-:Y:S04]  /*d4e0*/  STS.U16 [R4+UR5+0xf000], R14 ;  /* 0x00f0000e04007988 */ /* 0x0001e80008000405 */
[----:B------:R1:W4:Y:S04]  /*d4f0*/  @!P0 LDG.E.U16 R15, desc[UR24][R8.64] ;  /* 0x00000018080f8981 */ /* 0x000328000c1e1500 */
[----:B------:R-:W4:Y:S01]  /*d500*/  LDL R166, [R1+0x374] ;  /* 0x0003740001a67983 */ /* 0x000f220000100800 */
[----:B0-----:R-:W-:-:S03]  /*d510*/  PRMT R14, RZ, 0x7610, R14 ;  /* 0x00007610ff0e7816 */ /* 0x001fc6000000000e */
[----:B------:R0:W-:Y:S01]  /*d520*/  STS.U16 [R4+UR5+0xf400], R13 ;  /* 0x00f4000d04007988 */ /* 0x0001e20008000405 */
[----:B-1----:R-:W-:-:S03]  /*d530*/  IADD3 R8, P1, R171, R251, RZ ;  /* 0x000000fbab087210 */ /* 0x002fc60007f3e0ff */
[----:B------:R-:W4:Y:S02]  /*d540*/  LDL R163, [R1+0xdc] ;  /* 0x0000dc0001a37983 */ /* 0x000f240000100800 */
[----:B------:R-:W-:Y:S02]  /*d550*/  IMAD.X R9, R162, 0x1, R250, P1 ;  /* 0x00000001a2097824 */ /* 0x000fe400008e06fa */
[----:B------:R-:W4:Y:S04]  /*d560*/  LDL R171, [R1+0x364] ;  /* 0x0003640001ab7983 */ /* 0x000f280000100800 */
[----:B------:R3:W4:Y:S01]  /*d570*/  @!P0 LDG.E.U16 R14, desc[UR24][R8.64] ;  /* 0x00000018080e8981 */ /* 0x000722000c1e1500 */
[----:B0-----:R-:W-:-:S03]  /*d580*/  PRMT R13, RZ, 0x7610, R13 ;  /* 0x00007610ff0d7816 */ /* 0x001fc6000000000d */
[----:B------:R-:W4:Y:S01]  /*d590*/  LDL R162, [R1+0xbc] ;  /* 0x0000bc0001a27983 */ /* 0x000f220000100800 */
[----:B---3--:R-:W-:-:S03]  /*d5a0*/  IADD3 R8, P1, R0, R251, RZ ;  /* 0x000000fb00087210 */ /* 0x008fc60007f3e0ff */
[----:B------:R-:W3:Y:S02]  /*d5b0*/  LDL R0, [R1+0xcc] ;  /* 0x0000cc0001007983 */ /* 0x000ee40000100800 */
[----:B------:R-:W-:-:S05]  /*d5c0*/  IMAD.X R9, R159, 0x1, R250, P1 ;  /* 0x000000019f097824 */ /* 0x000fca00008e06fa */
[----:B------:R2:W3:Y:S02]  /*d5d0*/  @!P0 LDG.E.U16 R13, desc[UR24][R8.64] ;  /* 0x00000018080d8981 */ /* 0x0004e4000c1e1500 */
[----:B--2---:R-:W-:Y:S02]  /*d5e0*/  IADD3 R8, P1, R248, R251, RZ ;  /* 0x000000fbf8087210 */ /* 0x004fe40007f3e0ff */
[----:B------:R0:W-:Y:S04]  /*d5f0*/  STL [R1+0x7dc], R248 ;  /* 0x0007dcf801007387 */ /* 0x0001e80000100800 */
[----:B0-----:R-:W2:Y:S01]  /*d600*/  LDL.LU R248, [R1+0x36c] ;  /* 0x00036c0001f87983 */ /* 0x001ea20000300800 */
[----:B------:R-:W-:-:S03]  /*d610*/  IMAD.X R9, R158, 0x1, R250, P1 ;  /* 0x000000019e097824 */ /* 0x000fc600008e06fa */
[----:B------:R0:W-:Y:S04]  /*d620*/  STS.U16 [R4+UR5+0xf800], R12 ;  /* 0x00f8000c04007988 */ /* 0x0001e80008000405 */
[----:B------:R1:W-:Y:S04]  /*d630*/  STS.U16 [R4+UR5+0xfc00], R5 ;  /* 0x00fc000504007988 */ /* 0x0003e80008000405 */
[----:B------:R-:W3:Y:S01]  /*d640*/  LDL R159, [R1+0x35c] ;  /* 0x00035c00019f7983 */ /* 0x000ee20000100800 */
[----:B0-----:R-:W-:-:S03]  /*d650*/  PRMT R12, RZ, 0x7610, R12 ;  /* 0x00007610ff0c7816 */ /* 0x001fc6000000000c */
[----:B------:R-:W3:Y:S01]  /*d660*/  LDL R158, [R1+0xac] ;  /* 0x0000ac00019e7983 */ /* 0x000ee20000100800 */
[----:B-1----:R-:W-:-:S03]  /*d670*/  IADD3 R4, P1, R170, R251, RZ ;  /* 0x000000fbaa047210 */ /* 0x002fc60007f3e0ff */
[----:B------:R0:W3:Y:S02]  /*d680*/  @!P0 LDG.E.U16 R12, desc[UR24][R8.64] ;  /* 0x00000018080c8981 */ /* 0x0000e4000c1e1500 */
[----:B------:R-:W-:Y:S02]  /*d690*/  IMAD.X R5, R167, 0x1, R250, P1 ;  /* 0x00000001a7057824 */ /* 0x000fe400008e06fa */
[----:B------:R-:W3:Y:S04]  /*d6a0*/  LDL R170, [R1+0x34c] ;  /* 0x00034c0001aa7983 */ /* 0x000ee80000100800 */
[----:B------:R-:W3:Y:S01]  /*d6b0*/  LDL R167, [R1+0x8c] ;  /* 0x00008c0001a77983 */ /* 0x000ee20000100800 */
[----:B0-----:R-:W-:-:S06]  /*d6c0*/  PRMT R9, RZ, 0x7610, R9 ;  /* 0x00007610ff097816 */ /* 0x001fcc0000000009 */
[----:B------:R4:W3:Y:S01]  /*d6d0*/  @!P0 LDG.E.U16 R9, desc[UR24][R4.64] ;  /* 0x0000001804098981 */ /* 0x0008e2000c1e1500 */
[----:B------:R-:W-:Y:S02]  /*d6e0*/  PRMT R8, RZ, 0x7610, R8 ;  /* 0x00007610ff087816 */ /* 0x000fe40000000008 */
[----:B----4-:R-:W-:-:S05]  /*d6f0*/  IADD3 R4, P1, R166, R251, RZ ;  /* 0x000000fba6047210 */ /* 0x010fca0007f3e0ff */
[--C-:B------:R-:W-:Y:S02]  /*d700*/  IMAD.X R5, R163, 0x1, R250.reuse, P1 ;  /* 0x00000001a3057824 */ /* 0x100fe400008e06fa */
[----:B------:R-:W4:Y:S04]  /*d710*/  LDL R163, [R1+0x9c] ;  /* 0x00009c0001a37983 */ /* 0x000f280000100800 */
[----:B------:R2:W4:Y:S02]  /*d720*/  @!P0 LDG.E.U16 R8, desc[UR24][R4.64] ;  /* 0x0000001804088981 */ /* 0x000524000c1e1500 */
[----:B--2---:R-:W-:Y:S02]  /*d730*/  IADD3 R4, P1, R248, R251, RZ ;  /* 0x000000fbf8047210 */ /* 0x004fe40007f3e0ff */
[----:B------:R0:W-:Y:S04]  /*d740*/  STL [R1+0x7e4], R248 ;  /* 0x0007e4f801007387 */ /* 0x0001e80000100800 */
[----:B0-----:R-:W2:Y:S01]  /*d750*/  LDL.LU R248, [R1+0x354] ;  /* 0x0003540001f87983 */ /* 0x001ea20000300800 */
[----:B---3--:R-:W-:-:S03]  /*d760*/  IMAD.X R5, R0, 0x1, R250, P1 ;  /* 0x0000000100057824 */ /* 0x008fc600008e06fa */
[----:B------:R0:W-:Y:S04]  /*d770*/  STS.U16 [R3+UR5+0x200], R11 ;  /* 0x0002000b03007988 */ /* 0x0001e80008000405 */
[----:B------:R1:W-:Y:S04]  /*d780*/  STS.U16 [R3+UR5+0x600], R10 ;  /* 0x0006000a03007988 */ /* 0x0003e80008000405 */
[----:B------:R-:W3:Y:S01]  /*d790*/  LDL R166, [R1+0x344] ;  /* 0x0003440001a67983 */ /* 0x000ee20000100800 */
[----:B0-----:R-:W-:-:S03]  /*d7a0*/  PRMT R11, RZ, 0x7610, R11 ;  /* 0x00007610ff0b7816 */ /* 0x001fc6000000000b */
[----:B------:R0:W-:Y:S04]  /*d7b0*/  STS.U16 [R3+UR5+0xa00], R156 ;  /* 0x000a009c03007988 */ /* 0x0001e80008000405 */
[----:B------:R0:W3:Y:S01]  /*d7c0*/  @!P0 LDG.E.U16 R11, desc[UR24][R4.64] ;  /* 0x00000018040b8981 */ /* 0x0000e2000c1e1500 */
[----:B-1----:R-:W-:-:S03]  /*d7d0*/  PRMT R10, RZ, 0x7610, R10 ;  /* 0x00007610ff0a7816 */ /* 0x002fc6000000000a */
[----:B------:R-:W3:Y:S01]  /*d7e0*/  LDL R0, [R1+0x7c] ;  /* 0x00007c0001007983 */ /* 0x000ee20000100800 */
[----:B0-----:R-:W-:-:S05]  /*d7f0*/  IADD3 R4, P1, R171, R251, RZ ;  /* 0x000000fbab047210 */ /* 0x001fca0007f3e0ff */
[----:B------:R-:W-:Y:S01]  /*d800*/  IMAD.X R5, R162, 0x1, R250, P1 ;  /* 0x00000001a2057824 */ /* 0x000fe200008e06fa */
[----:B------:R-:W-:Y:S01]  /*d810*/  PRMT R156, RZ, 0x7610, R156 ;  /* 0x00007610ff9c7816 */ /* 0x000fe2000000009c */
[----:B------:R-:W3:Y:S04]  /*d820*/  LDL R162, [R1+0x6c] ;  /* 0x00006c0001a27983 */ /* 0x000ee80000100800 */
[----:B------:R0:W3:Y:S02]  /*d830*/  @!P0 LDG.E.U16 R10, desc[UR24][R4.64] ;  /* 0x00000018040a8981 */ /* 0x0000e4000c1e1500 */
[----:B0-----:R-:W-:Y:S02]  /*d840*/  IADD3 R4, P1, R159, R251, RZ ;  /* 0x000000fb9f047210 */ /* 0x001fe40007f3e0ff */
[----:B------:R-:W3:Y:S03]  /*d850*/  LDL R159, [R1+0x334] ;  /* 0x00033400019f7983 */ /* 0x000ee60000100800 */
[----:B------:R-:W-:-:S02]  /*d860*/  IMAD.X R5, R158, 0x1, R250, P1 ;  /* 0x000000019e057824 */ /* 0x000fc400008e06fa */
[----:B------:R-:W3:Y:S04]  /*d870*/  LDL R158, [R1+0x5c] ;  /* 0x00005c00019e7983 */ /* 0x000ee80000100800 */
[----:B------:R2:W3:Y:S02]  /*d880*/  @!P0 LDG.E.U16 R156, desc[UR24][R4.64] ;  /* 0x00000018049c8981 */ /* 0x0004e4000c1e1500 */
[----:B--2---:R-:W-:Y:S02]  /*d890*/  IADD3 R4, P1, R248, R251, RZ ;  /* 0x000000fbf8047210 */ /* 0x004fe40007f3e0ff */
[----:B------:R0:W-:Y:S04]  /*d8a0*/  STL [R1+0x7f8], R248 ;  /* 0x0007f8f801007387 */ /* 0x0001e80000100800 */
[----:B0-----:R-:W2:Y:S01]  /*d8b0*/  LDL.LU R248, [R1+0x33c] ;  /* 0x00033c0001f87983 */ /* 0x001ea20000300800 */
[----:B----4-:R-:W-:-:S03]  /*d8c0*/  IMAD.X R5, R163, 0x1, R250, P1 ;  /* 0x00000001a3057824 */ /* 0x010fc600008e06fa */
[----:B------:R0:W-:Y:S04]  /*d8d0*/  STS.U16 [R3+UR5+0xe00], R155 ;  /* 0x000e009b03007988 */ /* 0x0001e80008000405 */
[----:B------:R1:W-:Y:S04]  /*d8e0*/  STS.U16 [R3+UR5+0x1200], R154 ;  /* 0x0012009a03007988 */ /* 0x0003e80008000405 */
[----:B------:R4:W-:Y:S01]  /*d8f0*/  STS.U16 [R3+UR5+0x1600], R153 ;  /* 0x0016009903007988 */ /* 0x0009e20008000405 */
[----:B0-----:R-:W-:-:S03]  /*d900*/  PRMT R155, RZ, 0x7610, R155 ;  /* 0x00007610ff9b7816 */ /* 0x001fc6000000009b */
[----:B------:R-:W2:Y:S04]  /*d910*/  LDL R163, [R1+0x4c] ;  /* 0x00004c0001a37983 */ /* 0x000ea80000100800 */
[----:B------:R0:W2:Y:S01]  /*d920*/  @!P0 LDG.E.U16 R155, desc[UR24][R4.64] ;  /* 0x00000018049b8981 */ /* 0x0000a2000c1e1500 */
[----:B-1----:R-:W-:Y:S02]  /*d930*/  PRMT R154, RZ, 0x7610, R154 ;  /* 0x00007610ff9a7816 */ /* 0x002fe4000000009a */
[----:B0-----:R-:W-:-:S05]  /*d940*/  IADD3 R4, P1, R170, R251, RZ ;  /* 0x000000fbaa047210 */ /* 0x001fca0007f3e0ff */
[----:B------:R-:W-:-:S05]  /*d950*/  IMAD.X R5, R167, 0x1, R250, P1 ;  /* 0x00000001a7057824 */ /* 0x000fca00008e06fa */
[----:B------:R3:W2:Y:S01]  /*d960*/  @!P0 LDG.E.U16 R154, desc[UR24][R4.64] ;  /* 0x00000018049a8981 */ /* 0x0006a2000c1e1500 */
[----:B----4-:R-:W-:Y:S02]  /*d970*/  PRMT R153, RZ, 0x7610, R153 ;  /* 0x00007610ff997816 */ /* 0x010fe40000000099 */
[----:B---3--:R-:W-:-:S05]  /*d980*/  IADD3 R4, P1, R166, R251, RZ ;  /* 0x000000fba6047210 */ /* 0x008fca0007f3e0ff */
[----:B------:R-:W-:Y:S02]  /*d990*/  IMAD.X R5, R0, 0x1, R250, P1 ;  /* 0x0000000100057824 */ /* 0x000fe400008e06fa */
[----:B------:R-:W3:Y:S04]  /*d9a0*/  LDL.LU R0, [R1+0x3c] ;  /* 0x00003c0001007983 */ /* 0x000ee80000300800 */
[----:B------:R-:W4:Y:S04]  /*d9b0*/  LDL.LU R249, [R1+0x324] ;  /* 0x0003240001f97983 */ /* 0x000f280000300800 */
[----:B------:R2:W3:Y:S02]  /*d9c0*/  @!P0 LDG.E.U16 R153, desc[UR24][R4.64] ;  /* 0x0000001804998981 */ /* 0x0004e4000c1e1500 */
[----:B--2---:R-:W-:-:S02]  /*d9d0*/  IADD3 R4, P1, R248, R251, RZ ;  /* 0x000000fbf8047210 */ /* 0x004fc40007f3e0ff */
[----:B------:R0:W-:Y:S04]  /*d9e0*/  STL [R1+0x820], R248 ;  /* 0x000820f801007387 */ /* 0x0001e80000100800 */
[----:B0-----:R-:W2:Y:S01]  /*d9f0*/  LDL.LU R248, [R1+0x32c] ;  /* 0x00032c0001f87983 */ /* 0x001ea20000300800 */
[----:B------:R-:W-:-:S03]  /*da00*/  IMAD.X R5, R162, 0x1, R250, P1 ;  /* 0x00000001a2057824 */ /* 0x000fc600008e06fa */
[----:B------:R0:W-:Y:S04]  /*da10*/  STS.U16 [R3+UR5+0x1a00], R152 ;  /* 0x001a009803007988 */ /* 0x0001e80008000405 */
[----:B------:R1:W-:Y:S04]  /*da20*/  STS.U16 [R3+UR5+0x1e00], R23 ;  /* 0x001e001703007988 */ /* 0x0003e80008000405 */
[----:B------:R-:W3:Y:S01]  /*da30*/  LDL R162, [R1+0x2c] ;  /* 0x00002c0001a27983 */ /* 0x000ee20000100800 */
[----:B0-----:R-:W-:-:S06]  /*da40*/  PRMT R152, RZ, 0x7610, R152 ;  /* 0x00007610ff987816 */ /* 0x001fcc0000000098 */
[----:B------:R0:W3:Y:S01]  /*da50*/  @!P0 LDG.E.U16 R152, desc[UR24][R4.64] ;  /* 0x0000001804988981 */ /* 0x0000e2000c1e1500 */
[----:B-1----:R-:W-:Y:S02]  /*da60*/  PRMT R23, RZ, 0x7610, R23 ;  /* 0x00007610ff177816 */ /* 0x002fe40000000017 */
[----:B0-----:R-:W-:Y:S02]  /*da70*/  IADD3 R4, P1, R159, R251, RZ ;  /* 0x000000fb9f047210 */ /* 0x001fe40007f3e0ff */
[----:B------:R-:W3:Y:S03]  /*da80*/  LDL R159, [R1+0x314] ;  /* 0x00031400019f7983 */ /* 0x000ee60000100800 */
[----:B------:R-:W-:Y:S02]  /*da90*/  IMAD.X R5, R158, 0x1, R250, P1 ;  /* 0x000000019e057824 */ /* 0x000fe400008e06fa */
[----:B------:R-:W3:Y:S04]  /*daa0*/  LDL R158, [R1+0x28] ;  /* 0x00002800019e7983 */ /* 0x000ee80000100800 */
[----:B------:R2:W3:Y:S04]  /*dab0*/  @!P0 LDG.E.U16 R23, desc[UR24][R4.64] ;  /* 0x0000001804178981 */ /* 0x0004e8000c1e1500 */
[----:B------:R0:W-:Y:S02]  /*dac0*/  STS.U16 [R3+UR5+0x2200], R22 ;  /* 0x0022001603007988 */ /* 0x0001e40008000405 */
[----:B0-----:R-:W-:-:S02]  /*dad0*/  PRMT R22, RZ, 0x7610, R22 ;  /* 0x00007610ff167816 */ /* 0x001fc40000000016 */
[----:B--2---:R-:W-:Y:S01]  /*dae0*/  IADD3 R4, P1, R248, R251, RZ ;  /* 0x000000fbf8047210 */ /* 0x004fe20007f3e0ff */
[----:B------:R0:W-:Y:S04]  /*daf0*/  STL [R1+0x828], R248 ;  /* 0x000828f801007387 */ /* 0x0001e80000100800 */
[----:B0-----:R-:W2:Y:S01]  /*db00*/  LDL.LU R248, [R1+0x31c] ;  /* 0x00031c0001f87983 */ /* 0x001ea20000300800 */
[----:B------:R-:W-:-:S03]  /*db10*/  IMAD.X R5, R163, 0x1, R250, P1 ;  /* 0x00000001a3057824 */ /* 0x000fc600008e06fa */
[----:B------:R-:W2:Y:S04]  /*db20*/  LDL.LU R247, [R1+0x48] ;  /* 0x0000480001f77983 */ /* 0x000ea80000300800 */
[----:B------:R-:W2:Y:S04]  /*db30*/  LDL.LU R246, [R1+0x304] ;  /* 0x0003040001f67983 */ /* 0x000ea80000300800 */
[----:B------:R0:W2:Y:S04]  /*db40*/  @!P0 LDG.E.U16 R22, desc[UR24][R4.64] ;  /* 0x0000001804168981 */ /* 0x0000a8000c1e1500 */
[----:B----4-:R1:W-:Y:S01]  /*db50*/  STL [R1+0x82c], R249 ;  /* 0x00082cf901007387 */ /* 0x0103e20000100800 */
[----:B0-----:R-:W-:-:S03]  /*db60*/  IADD3 R4, P1, R249, R251, RZ ;  /* 0x000000fbf9047210 */ /* 0x001fc60007f3e0ff */
[----:B-1----:R-:W4:Y:S02]  /*db70*/  LDL.LU R249, [R1+0x30c] ;  /* 0x00030c0001f97983 */ /* 0x002f240000300800 */
[----:B---3--:R-:W-:Y:S02]  /*db80*/  IMAD.X R5, R0, 0x1, R250, P1 ;  /* 0x0000000100057824 */ /* 0x008fe400008e06fa */
[----:B------:R0:W-:Y:S04]  /*db90*/  STL [R1+0x830], R0 ;  /* 0x0008300001007387 */ /* 0x0001e80000100800 */
[----:B0-----:R-:W3:Y:S04]  /*dba0*/  LDL.LU R0, [R1+0x38] ;  /* 0x0000380001007983 */ /* 0x001ee80000300800 */
[----:B------:R0:W-:Y:S02]  /*dbb0*/  STS.U16 [R3+UR5+0x2600], R21 ;  /* 0x0026001503007988 */ /* 0x0001e40008000405 */
[----:B0-----:R-:W-:-:S06]  /*dbc0*/  PRMT R21, RZ, 0x7610, R21 ;  /* 0x00007610ff157816 */ /* 0x001fcc0000000015 */
[----:B------:R0:W3:Y:S04]  /*dbd0*/  @!P0 LDG.E.U16 R21, desc[UR24][R4.64] ;  /* 0x0000001804158981 */ /* 0x0000e8000c1e1500 */
[----:B------:R1:W-:Y:S02]  /*dbe0*/  STS.U16 [R3+UR5+0x2a00], R20 ;  /* 0x002a001403007988 */ /* 0x0003e40008000405 */
[----:B-1----:R-:W-:Y:S02]  /*dbf0*/  PRMT R20, RZ, 0x7610, R20 ;  /* 0x00007610ff147816 */ /* 0x002fe40000000014 */
[----:B------:R1:W-:Y:S02]  /*dc00*/  STS.U16 [R3+UR5+0x2e00], R19 ;  /* 0x002e001303007988 */ /* 0x0003e40008000405 */
[----:B-1----:R-:W-:-:S02]  /*dc10*/  PRMT R19, RZ, 0x7610, R19 ;  /* 0x00007610ff137816 */ /* 0x002fc40000000013 */
[----:B--2---:R1:W-:Y:S01]  /*dc20*/  STL [R1+0x834], R248 ;  /* 0x000834f801007387 */ /* 0x0043e20000100800 */
[----:B0-----:R-:W-:-:S03]  /*dc30*/  IADD3 R4, P1, R248, R251, RZ ;  /* 0x000000fbf8047210 */ /* 0x001fc60007f3e0ff */
[----:B------:R-:W2:Y:S04]  /*dc40*/  LDL R166, [R1+0x58] ;  /* 0x0000580001a67983 */ /* 0x000ea80000100800 */
[----:B-1----:R-:W2:Y:S04]  /*dc50*/  LDL.LU R248, [R1+0x2fc] ;  /* 0x0002fc0001f87983 */ /* 0x002ea80000300800 */
[----:B------:R-:W2:Y:S01]  /*dc60*/  LDL R163, [R1+0x2f4] ;  /* 0x0002f40001a37983 */ /* 0x000ea20000100800 */
[----:B------:R-:W-:-:S03]  /*dc70*/  IMAD.X R5, R162, 0x1, R250, P1 ;  /* 0x00000001a2057824 */ /* 0x000fc600008e06fa */
[----:B------:R-:W2:Y:S04]  /*dc80*/  LDL R162, [R1+0x68] ;  /* 0x0000680001a27983 */ /* 0x000ea80000100800 */
[----:B------:R0:W2:Y:S02]  /*dc90*/  @!P0 LDG.E.U16 R20, desc[UR24][R4.64] ;  /* 0x0000001804148981 */ /* 0x0000a4000c1e1500 */
[----:B0-----:R-:W-:Y:S02]  /*dca0*/  IADD3 R4, P1, R159, R251, RZ ;  /* 0x000000fb9f047210 */ /* 0x001fe40007f3e0ff */
[----:B------:R-:W2:Y:S03]  /*dcb0*/  LDL R159, [R1+0x2ec] ;  /* 0x0002ec00019f7983 */ /* 0x000ea60000100800 */
[----:B------:R-:W-:-:S02]  /*dcc0*/  IMAD.X R5, R158, 0x1, R250, P1 ;  /* 0x000000019e057824 */ /* 0x000fc400008e06fa */
[----:B------:R-:W2:Y:S04]  /*dcd0*/  LDL R158, [R1+0x78] ;  /* 0x00007800019e7983 */ /* 0x000ea80000100800 */
        /* <DEDUP_REMOVED lines=8> */
[----:B0-----:R-:W-:-:S02]  /*dd60*/  PRMT R18, RZ, 0x7610, R18 ;  /* 0x00007610ff127816 */ /* 0x001fc40000000012 */
[----:B------:R0:W-:Y:S04]  /*dd70*/  STS.U16 [R3+UR5+0x3600], R17 ;  /* 0x0036001103007988 */ /* 0x0001e80008000405 */
[----:B------:R1:W3:Y:S01]  /*dd80*/  @!P0 LDG.E.U16 R18, desc[UR24][R4.64] ;  /* 0x0000001804128981 */ /* 0x0002e2000c1e1500 */
[----:B0-----:R-:W-:Y:S02]  /*dd90*/  PRMT R17, RZ, 0x7610, R17 ;  /* 0x00007610ff117816 */ /* 0x001fe40000000011 */
[----:B-1----:R-:W-:-:S05]  /*dda0*/  IADD3 R4, P1, R246, R251, RZ ;  /* 0x000000fbf6047210 */ /* 0x002fca0007f3e0ff */
[----:B------:R-:W-:Y:S01]  /*ddb0*/  IMAD.X R5, R247, 0x1, R250, P1 ;  /* 0x00000001f7057824 */ /* 0x000fe200008e06fa */
[----:B------:R-:W-:Y:S04]  /*ddc0*/  STL [R1+0x848], R246 ;  /* 0x000848f601007387 */ /* 0x000fe80000100800 */
[----:B------:R2:W3:Y:S04]  /*ddd0*/  @!P0 LDG.E.U16 R17, desc[UR24][R4.64] ;  /* 0x0000001804118981 */ /* 0x0004e8000c1e1500 */
[----:B------:R-:W-:Y:S04]  /*dde0*/  STL [R1+0x84c], R247 ;  /* 0x00084cf701007387 */ /* 0x000fe80000100800 */
[----:B------:R0:W-:Y:S02]  /*ddf0*/  STS.U16 [R3+UR5+0x3a00], R16 ;  /* 0x003a001003007988 */ /* 0x0001e40008000405 */
[----:B0-----:R-:W-:-:S02]  /*de00*/  PRMT R16, RZ, 0x7610, R16 ;  /* 0x00007610ff107816 */ /* 0x001fc40000000010 */
[----:B--2---:R-:W-:Y:S01]  /*de10*/  IADD3 R4, P1, R248, R251, RZ ;  /* 0x000000fbf8047210 */ /* 0x004fe20007f3e0ff */
[----:B------:R0:W-:Y:S04]  /*de20*/  STL [R1+0x850], R248 ;  /* 0x000850f801007387 */ /* 0x0001e80000100800 */
[----:B------:R-:W2:Y:S01]  /*de30*/  LDL.LU R246, [R1+0x2dc] ;  /* 0x0002dc0001f67983 */ /* 0x000ea20000300800 */
[----:B------:R-:W-:-:S03]  /*de40*/  IMAD.X R5, R166, 0x1, R250, P1 ;  /* 0x00000001a6057824 */ /* 0x000fc600008e06fa */
[----:B------:R-:W2:Y:S04]  /*de50*/  LDL R166, [R1+0xa8] ;  /* 0x0000a80001a67983 */ /* 0x000ea80000100800 */
[----:B------:R-:W2:Y:S04]  /*de60*/  LDL.LU R247, [R1+0x98] ;  /* 0x0000980001f77983 */ /* 0x000ea80000300800 */
[----:B0-----:R-:W2:Y:S04]  /*de70*/  LDL.LU R248, [R1+0x2d4] ;  /* 0x0002d40001f87983 */ /* 0x001ea80000300800 */
[----:B------:R0:W2:Y:S04]  /*de80*/  @!P0 LDG.E.U16 R16, desc[UR24][R4.64] ;  /* 0x0000001804108981 */ /* 0x0000a8000c1e1500 */
[----:B------:R1:W-:Y:S01]  /*de90*/  STS.U16 [R3+UR5+0x3e00], R15 ;  /* 0x003e000f03007988 */ /* 0x0003e20008000405 */
[----:B0-----:R-:W-:-:S03]  /*dea0*/  IADD3 R4, P1, R163, R251, RZ ;  /* 0x000000fba3047210 */ /* 0x001fc60007f3e0ff */
[----:B------:R0:W-:Y:S01]  /*deb0*/  STS.U16 [R3+UR5+0x4200], R14 ;  /* 0x0042000e03007988 */ /* 0x0001e20008000405 */
[----:B-1----:R-:W-:Y:S01]  /*dec0*/  PRMT R15, RZ, 0x7610, R15 ;  /* 0x00007610ff0f7816 */ /* 0x002fe2000000000f */
[----:B------:R-:W-:Y:S02]  /*ded0*/  IMAD.X R5, R162, 0x1, R250, P1 ;  /* 0x00000001a2057824 */ /* 0x000fe400008e06fa */
[----:B------:R-:W2:Y:S04]  /*dee0*/  LDL.LU R163, [R1+0xd8] ;  /* 0x0000d80001a37983 */ /* 0x000ea80000300800 */
[----:B------:R1:W2:Y:S01]  /*def0*/  @!P0 LDG.E.U16 R15, desc[UR24][R4.64] ;  /* 0x00000018040f8981 */ /* 0x0002a2000c1e1500 */
[----:B0-----:R-:W-:-:S03]  /*df00*/  PRMT R14, RZ, 0x7610, R14 ;  /* 0x00007610ff0e7816 */ /* 0x001fc6000000000e */
[----:B------:R-:W2:Y:S01]  /*df10*/  LDL.LU R162, [R1+0x2bc] ;  /* 0x0002bc0001a27983 */ /* 0x000ea20000300800 */
[----:B-1----:R-:W-:-:S03]  /*df20*/  IADD3 R4, P1, R159, R251, RZ ;  /* 0x000000fb9f047210 */ /* 0x002fc60007f3e0ff */
[----:B------:R-:W2:Y:S02]  /*df30*/  LDL.LU R159, [R1+0xc8] ;  /* 0x0000c800019f7983 */ /* 0x000ea40000300800 */
[----:B------:R-:W-:Y:S02]  /*df40*/  IMAD.X R5, R158, 0x1, R250, P1 ;  /* 0x000000019e057824 */ /* 0x000fe400008e06fa */
        /* <DEDUP_REMOVED lines=8> */
[----:B------:R-:W3:Y:S04]  /*dfd0*/  LDL.LU R239, [R1+0x208] ;  /* 0x0002080001ef7983 */ /* 0x000ee80000300800 */
        /* <DEDUP_REMOVED lines=11> */
[----:B------:R0:W-:Y:S04]  /*e090*/  STS.U16 [R3+UR5+0x4600], R13 ;  /* 0x0046000d03007988 */ /* 0x0001e80008000405 */
[----:B------:R-:W3:Y:S04]  /*e0a0*/  LDL.LU R215, [R1+0x1a8] ;  /* 0x0001a80001d77983 */ /* 0x000ee80000300800 */
[----:B------:R-:W3:Y:S01]  /*e0b0*/  LDL.LU R214, [R1+0x254] ;  /* 0x0002540001d67983 */ /* 0x000ee20000300800 */
[----:B0-----:R-:W-:-:S03]  /*e0c0*/  PRMT R13, RZ, 0x7610, R13 ;  /* 0x00007610ff0d7816 */ /* 0x001fc6000000000d */
[----:B------:R-:W3:Y:S04]  /*e0d0*/  LDL.LU R211, [R1+0x198] ;  /* 0x0001980001d37983 */ /* 0x000ee80000300800 */
[----:B------:R-:W3:Y:S04]  /*e0e0*/  LDL.LU R210, [R1+0x25c] ;  /* 0x00025c0001d27983 */ /* 0x000ee80000300800 */
[----:B------:R-:W3:Y:S04]  /*e0f0*/  LDL.LU R207, [R1+0x188] ;  /* 0x0001880001cf7983 */ /* 0x000ee80000300800 */
[----:B------:R-:W3:Y:S04]  /*e100*/  LDL.LU R206, [R1+0x264] ;  /* 0x0002640001ce7983 */ /* 0x000ee80000300800 */
[----:B------:R-:W3:Y:S04]  /*e110*/  LDL.LU R203, [R1+0x178] ;  /* 0x0001780001cb7983 */ /* 0x000ee80000300800 */
[----:B------:R2:W3:Y:S04]  /*e120*/  @!P0 LDG.E.U16 R13, desc[UR24][R4.64] ;  /* 0x00000018040d8981 */ /* 0x0004e8000c1e1500 */
        /* <DEDUP_REMOVED lines=19> */
[----:B------:R-:W3:Y:S01]  /*e260*/  LDL.LU R167, [R1+0xe8] ;  /* 0x0000e80001a77983 */ /* 0x000ee20000300800 */
[----:B--2---:R-:W-:-:S05]  /*e270*/  IADD3 R4, P1, R246, R251, RZ ;  /* 0x000000fbf6047210 */ /* 0x004fca0007f3e0ff */
[----:B------:R-:W-:-:S05]  /*e280*/  IMAD.X R5, R247, 0x1, R250, P1 ;  /* 0x00000001f7057824 */ /* 0x000fca00008e06fa */
[----:B------:R0:W2:Y:S02]  /*e290*/  @!P0 LDG.E.U16 R12, desc[UR24][R4.64] ;  /* 0x00000018040c8981 */ /* 0x0000a4000c1e1500 */
[----:B0-----:R-:W-:-:S05]  /*e2a0*/  IADD3 R4, P1, R248, R251, RZ ;  /* 0x000000fbf8047210 */ /* 0x001fca0007f3e0ff */
[----:B------:R-:W-:Y:S02]  /*e2b0*/  IMAD.X R5, R166, 0x1, R250, P1 ;  /* 0x00000001a6057824 */ /* 0x000fe400008e06fa */
[----:B------:R-:W2:Y:S04]  /*e2c0*/  LDL.LU R166, [R1+0x2b4] ;  /* 0x0002b40001a67983 */ /* 0x000ea80000300800 */
[----:B------:R0:W-:Y:S02]  /*e2d0*/  STS.U16 [R3+UR5+0x4e00], R9 ;  /* 0x004e000903007988 */ /* 0x0001e40008000405 */
[----:B0-----:R-:W-:Y:S02]  /*e2e0*/  PRMT R9, RZ, 0x7610, R9 ;  /* 0x00007610ff097816 */ /* 0x001fe40000000009 */
[----:B------:R0:W-:Y:S04]  /*e2f0*/  STS.U16 [R3+UR5+0x5200], R8 ;  /* 0x0052000803007988 */ /* 0x0001e80008000405 */
[----:B------:R4:W2:Y:S01]  /*e300*/  @!P0 LDG.E.U16 R9, desc[UR24][R4.64] ;  /* 0x0000001804098981 */ /* 0x0008a2000c1e1500 */
[----:B0-----:R-:W-:-:S02]  /*e310*/  PRMT R8, RZ, 0x7610, R8 ;  /* 0x00007610ff087816 */ /* 0x001fc40000000008 */
[----:B----4-:R-:W-:-:S05]  /*e320*/  IADD3 R4, P1, R249, R251, RZ ;  /* 0x000000fbf9047210 */ /* 0x010fca0007f3e0ff */
[----:B---3--:R-:W-:-:S05]  /*e330*/  IMAD.X R5, R0, 0x1, R250, P1 ;  /* 0x0000000100057824 */ /* 0x008fca00008e06fa */
[----:B------:R0:W3:Y:S04]  /*e340*/  @!P0 LDG.E.U16 R8, desc[UR24][R4.64] ;  /* 0x0000001804088981 */ /* 0x0000e8000c1e1500 */
[----:B------:R1:W-:Y:S01]  /*e350*/  STS.U16 [R3+UR5+0x5600], R11 ;  /* 0x0056000b03007988 */ /* 0x0003e20008000405 */
[----:B0-----:R-:W-:Y:S02]  /*e360*/  IADD3 R4, P1, R158, R251, RZ ;  /* 0x000000fb9e047210 */ /* 0x001fe40007f3e0ff */
[----:B-1----:R-:W-:-:S03]  /*e370*/  PRMT R11, RZ, 0x7610, R11 ;  /* 0x00007610ff0b7816 */ /* 0x002fc6000000000b */
        /* <DEDUP_REMOVED lines=8> */
[----:B0-----:R-:W-:-:S03]  /*e400*/  PRMT R156, RZ, 0x7610, R156 ;  /* 0x00007610ff9c7816 */ /* 0x001fc6000000009c */
[----:B------:R0:W-:Y:S02]  /*e410*/  STS.U16 [R3+UR5+0x6200], R155 ;  /* 0x0062009b03007988 */ /* 0x0001e40008000405 */
[----:B0-----:R-:W-:Y:S02]  /*e420*/  PRMT R155, RZ, 0x7610, R155 ;  /* 0x00007610ff9b7816 */ /* 0x001fe4000000009b */
[----:B------:R0:W-:Y:S02]  /*e430*/  STS.U16 [R3+UR5+0x6600], R154 ;  /* 0x0066009a03007988 */ /* 0x0001e40008000405 */
[----:B0-----:R-:W-:Y:S02]  /*e440*/  PRMT R154, RZ, 0x7610, R154 ;  /* 0x00007610ff9a7816 */ /* 0x001fe4000000009a */
[----:B------:R0:W-:Y:S02]  /*e450*/  STS.U16 [R3+UR5+0x6a00], R153 ;  /* 0x006a009903007988 */ /* 0x0001e40008000405 */
[----:B0-----:R-:W-:-:S02]  /*e460*/  PRMT R153, RZ, 0x7610, R153 ;  /* 0x00007610ff997816 */ /* 0x001fc40000000099 */
        /* <DEDUP_REMOVED lines=10> */
[----:B------:R0:W-:Y:S01]  /*e510*/  STS.U16 [R3+UR5+0x8200], R19 ;  /* 0x0082001303007988 */ /* 0x0001e20008000405 */
[----:B--2---:R-:W-:-:S05]  /*e520*/  IADD3 R4, P1, R166, R251, RZ ;  /* 0x000000fba6047210 */ /* 0x004fca0007f3e0ff */
[----:B------:R-:W-:-:S05]  /*e530*/  IMAD.X R5, R167, 0x1, R250, P1 ;  /* 0x00000001a7057824 */ /* 0x000fca00008e06fa */
[----:B------:R1:W2:Y:S02]  /*e540*/  @!P0 LDG.E.U16 R156, desc[UR24][R4.64] ;  /* 0x00000018049c8981 */ /* 0x0002a4000c1e1500 */
[----:B-1----:R-:W-:-:S05]  /*e550*/  IADD3 R4, P1, R170, R251, RZ ;  /* 0x000000fbaa047210 */ /* 0x002fca0007f3e0ff */
[----:B------:R-:W-:-:S05]  /*e560*/  IMAD.X R5, R171, 0x1, R250, P1 ;  /* 0x00000001ab057824 */ /* 0x000fca00008e06fa */
[----:B------:R1:W2:Y:S02]  /*e570*/  @!P0 LDG.E.U16 R155, desc[UR24][R4.64] ;  /* 0x00000018049b8981 */ /* 0x0002a4000c1e1500 */
[----:B-1----:R-:W-:-:S05]  /*e580*/  IADD3 R4, P1, R174, R251, RZ ;  /* 0x000000fbae047210 */ /* 0x002fca0007f3e0ff */
[----:B------:R-:W-:-:S05]  /*e590*/  IMAD.X R5, R175, 0x1, R250, P1 ;  /* 0x00000001af057824 */ /* 0x000fca00008e06fa */
[----:B------:R1:W2:Y:S02]  /*e5a0*/  @!P0 LDG.E.U16 R154, desc[UR24][R4.64] ;  /* 0x00000018049a8981 */ /* 0x0002a4000c1e1500 */
[----:B-1----:R-:W-:-:S05]  /*e5b0*/  IADD3 R4, P1, R178, R251, RZ ;  /* 0x000000fbb2047210 */ /* 0x002fca0007f3e0ff */
[----:B------:R-:W-:-:S05]  /*e5c0*/  IMAD.X R5, R179, 0x1, R250, P1 ;  /* 0x00000001b3057824 */ /* 0x000fca00008e06fa */
[----:B------:R1:W4:Y:S02]  /*e5d0*/  @!P0 LDG.E.U16 R153, desc[UR24][R4.64] ;  /* 0x0000001804998981 */ /* 0x000324000c1e1500 */
        /* <DEDUP_REMOVED lines=58> */
[----:B---3--:R0:W-:Y:S04]  /*e980*/  STS.U16 [R3+UR5+0xa600], R8 ;  /* 0x00a6000803007988 */ /* 0x0081e80008000405 */
[----:B------:R1:W3:Y:S01]  /*e990*/  @!P0 LDG.E.U16 R9, desc[UR24][R4.64] ;  /* 0x0000001804098981 */ /* 0x0002e2000c1e1500 */
[----:B0-----:R-:W-:Y:S02]  /*e9a0*/  PRMT R8, RZ, 0x7610, R8 ;  /* 0x00007610ff087816 */ /* 0x001fe40000000008 */
[----:B-1----:R-:W-:-:S05]  /*e9b0*/  IADD3 R4, P1, R238, R251, RZ ;  /* 0x000000fbee047210 */ /* 0x002fca0007f3e0ff */
[----:B------:R-:W-:-:S05]  /*e9c0*/  IMAD.X R5, R239, 0x1, R250, P1 ;  /* 0x00000001ef057824 */ /* 0x000fca00008e06fa */
[----:B------:R-:W3:Y:S04]  /*e9d0*/  @!P0 LDG.E.U16 R8, desc[UR24][R4.64] ;  /* 0x0000001804088981 */ /* 0x000ee8000c1e1500 */
[----:B------:R0:W-:Y:S02]  /*e9e0*/  STS.U16 [R3+UR5+0xfe00], R2 ;  /* 0x00fe000203007988 */ /* 0x0001e40008000405 */
[----:B0-----:R-:W0:Y:S01]  /*e9f0*/  LDC R2, c[0x0][0x238] ;  /* 0x00008e00ff027b82 */ /* 0x001e220000000800 */
[----:B------:R-:W-:Y:S01]  /*ea00*/  IMAD.MOV.U32 R243, RZ, RZ, R252 ;  /* 0x000000fffff37224 */ /* 0x000fe200078e00fc */
[----:B------:R-:W-:Y:S01]  /*ea10*/  STL.64 [R1+0x650], R250 ;  /* 0x000650fa01007387 */ /* 0x000fe20000100a00 */
[----:B0-----:R-:W-:-:S04]  /*ea20*/  IMAD.SHL.U32 R2, R2, 0x40, RZ ;  /* 0x0000004002027824 */ /* 0x001fc800078e00ff */
[----:B------:R-:W-:-:S05]  /*ea30*/  IMAD.WIDE R6, R2, 0x2, R6 ;  /* 0x0000000202067825 */ /* 0x000fca00078e0206 */
[----:B------:R-:W-:Y:S04]  /*ea40*/  STL [R1+0x428], R6 ;  /* 0x0004280601007387 */ /* 0x000fe80000100800 */
[----:B------:R-:W-:Y:S04]  /*ea50*/  STL [R1+0x424], R7 ;  /* 0x0004240701007387 */ /* 0x000fe80000100800 */
[----:B------:R-:W-:Y:S04]  /*ea60*/  STL.64 [R1+0x6d8], R242 ;  /* 0x0006d8f201007387 */ /* 0x000fe80000100a00 */
        /* <DEDUP_REMOVED lines=22> */
[----:B--2---:R0:W-:Y:S04]  /*ebd0*/  STS.U16 [R3+UR5+0xc200], R152 ;  /* 0x00c2009803007988 */ /* 0x0041e80008000405 */
[----:B------:R-:W-:Y:S04]  /*ebe0*/  STL.64 [R1+0x818], R196 ;  /* 0x000818c401007387 */ /* 0x000fe80000100a00 */
[----:B----4-:R1:W-:Y:S04]  /*ebf0*/  STS.U16 [R3+UR5+0xbe00], R153 ;  /* 0x00be009903007988 */ /* 0x0103e80008000405 */
[----:B0-----:R-:W2:Y:S04]  /*ec00*/  LDL.LU R152, [R1+0xb0] ;  /* 0x0000b00001987983 */ /* 0x001ea80000300800 */
[----:B------:R0:W-:Y:S04]  /*ec10*/  STS.U16 [R3+UR5+0xc600], R23 ;  /* 0x00c6001703007988 */ /* 0x0001e80008000405 */
[----:B-1----:R-:W2:Y:S04]  /*ec20*/  LDL.LU R153, [R1+0x2d0] ;  /* 0x0002d00001997983 */ /* 0x002ea80000300800 */
[----:B------:R1:W-:Y:S04]  /*ec30*/  STS.U16 [R3+UR5+0xd200], R20 ;  /* 0x00d2001403007988 */ /* 0x0003e80008000405 */
[----:B0-----:R-:W4:Y:S04]  /*ec40*/  LDL.LU R23, [R1+0xa8] ;  /* 0x0000a80001177983 */ /* 0x001f280000300800 */
[----:B------:R0:W-:Y:S04]  /*ec50*/  STS.U16 [R3+UR5+0xce00], R21 ;  /* 0x00ce001503007988 */ /* 0x0001e80008000405 */
[----:B-1----:R-:W4:Y:S04]  /*ec60*/  LDL.LU R20, [R1+0xa0] ;  /* 0x0000a00001147983 */ /* 0x002f280000300800 */
[----:B------:R-:W-:Y:S04]  /*ec70*/  STS.U16 [R3+UR5+0xae00], R10 ;  /* 0x00ae000a03007988 */ /* 0x000fe80008000405 */
[----:B0-----:R-:W4:Y:S04]  /*ec80*/  LDL.LU R21, [R1+0x2d8] ;  /* 0x0002d80001157983 */ /* 0x001f280000300800 */
[----:B------:R-:W-:Y:S04]  /*ec90*/  STS.U16 [R3+UR5+0xaa00], R11 ;  /* 0x00aa000b03007988 */ /* 0x000fe80008000405 */
        /* <DEDUP_REMOVED lines=11> */
[----:B------:R0:W-:Y:S04]  /*ed50*/  STS.U16 [R3+UR5+0xf200], R12 ;  /* 0x00f2000c03007988 */ /* 0x0001e80008000405 */
[----:B0-----:R-:W4:Y:S04]  /*ed60*/  LDL.LU R12, [R1+0x80] ;  /* 0x00008000010c7983 */ /* 0x001f280000300800 */
[----:B------:R-:W4:Y:S04]  /*ed70*/  LDL.LU R13, [R1+0x2e8] ;  /* 0x0002e800010d7983 */ /* 0x000f280000300800 */
[----:B------:R-:W4:Y:S04]  /*ed80*/  LDL.LU R10, [R1+0x78] ;  /* 0x00007800010a7983 */ /* 0x000f280000300800 */
[----:B------:R-:W4:Y:S04]  /*ed90*/  LDL.LU R11, [R1+0x2ec] ;  /* 0x0002ec00010b7983 */ /* 0x000f280000300800 */
[----:B---3--:R-:W-:Y:S04]  /*eda0*/  STS.U16 [R3+UR5+0xf600], R9 ;  /* 0x00f6000903007988 */ /* 0x008fe80008000405 */
[----:B------:R0:W-:Y:S01]  /*edb0*/  STS.U16 [R3+UR5+0xfa00], R8 ;  /* 0x00fa000803007988 */ /* 0x0001e20008000405 */
[----:B------:R-:W-:-:S03]  /*edc0*/  IMAD.MOV.U32 R156, RZ, RZ, R157 ;  /* 0x000000ffff9c7224 */ /* 0x000fc600078e009d */
[----:B0-----:R-:W3:Y:S04]  /*edd0*/  LDL.LU R8, [R1+0x70] ;  /* 0x0000700001087983 */ /* 0x001ee80000300800 */
[----:B------:R-:W3:Y:S04]  /*ede0*/  LDL.LU R9, [R1+0x2f0] ;  /* 0x0002f00001097983 */ /* 0x000ee80000300800 */
[----:B------:R-:W3:Y:S04]  /*edf0*/  LDL.LU R7, [R1+0x68] ;  /* 0x0000680001077983 */ /* 0x000ee80000300800 */
[----:B------:R-:W2:Y:S04]  /*ee00*/  LDL.LU R2, [R1+0x2f4] ;  /* 0x0002f40001027983 */ /* 0x000ea80000300800 */
[----:B------:R-:W3:Y:S04]  /*ee10*/  LDL.LU R4, [R1+0x60] ;  /* 0x0000600001047983 */ /* 0x000ee80000300800 */
[----:B------:R-:W3:Y:S04]  /*ee20*/  LDL.LU R5, [R1+0x2f8] ;  /* 0x0002f80001057983 */ /* 0x000ee80000300800 */
[----:B------:R-:W3:Y:S04]  /*ee30*/  LDL.LU R3, [R1+0x58] ;  /* 0x0000580001037983 */ /* 0x000ee80000300800 */
[----:B------:R-:W4:Y:S04]  /*ee40*/  LDL.LU R236, [R1+0x40] ;  /* 0x0000400001ec7983 */ /* 0x000f280000300800 */
[----:B------:R-:W3:Y:S04]  /*ee50*/  LDL.LU R237, [R1+0x308] ;  /* 0x0003080001ed7983 */ /* 0x000ee80000300800 */
[----:B------:R-:W4:Y:S04]  /*ee60*/  LDL.LU R238, [R1+0x30] ;  /* 0x0000300001ee7983 */ /* 0x000f280000300800 */
[----:B------:R-:W4:Y:S04]  /*ee70*/  LDL.LU R239, [R1+0x310] ;  /* 0x0003100001ef7983 */ /* 0x000f280000300800 */
[----:B------:R-:W4:Y:S04]  /*ee80*/  LDL.LU R240, [R1+0x28] ;  /* 0x0000280001f07983 */ /* 0x000f280000300800 */
[----:B------:R-:W4:Y:S04]  /*ee90*/  LDL.LU R241, [R1+0x314] ;  /* 0x0003140001f17983 */ /* 0x000f280000300800 */
[----:B------:R-:W4:Y:S01]  /*eea0*/  LDL.LU R242, [R1+0x20] ;  /* 0x0000200001f27983 */ /* 0x000f220000300800 */
[----:B------:R-:W-:-:S03]  /*eeb0*/  IMAD.MOV.U32 R157, RZ, RZ, R244 ;  /* 0x000000ffff9d7224 */ /* 0x000fc600078e00f4 */
[----:B------:R-:W4:Y:S01]  /*eec0*/  LDL.LU R243, [R1+0x318] ;  /* 0x0003180001f37983 */ /* 0x000f220000300800 */
[----:B------:R-:W-:-:S03]  /*eed0*/  IMAD.MOV.U32 R155, RZ, RZ, R0 ;  /* 0x000000ffff9b7224 */ /* 0x000fc600078e0000 */
[----:B------:R-:W4:Y:S04]  /*eee0*/  LDL.LU R252, [R1+0x2c] ;  /* 0x00002c0001fc7983 */ /* 0x000f280000300800 */
[----:B------:R-:W4:Y:S01]  /*eef0*/  LDL.LU R250, [R1+0x34] ;  /* 0x0000340001fa7983 */ /* 0x000f220000300800 */
[----:B------:R-:W-:-:S03]  /*ef00*/  IMAD.MOV.U32 R154, RZ, RZ, R249 ;  /* 0x000000ffff9a7224 */ /* 0x000fc600078e00f9 */
[----:B------:R-:W4:Y:S04]  /*ef10*/  LDL.LU R251, [R1+0x320] ;  /* 0x0003200001fb7983 */ /* 0x000f280000300800 */
[----:B------:R-:W2:Y:S04]  /*ef20*/  LDL.LU R244, [R1+0x85c] ;  /* 0x00085c0001f47983 */ /* 0x000ea80000300800 */
[----:B------:R-:W3:Y:S04]  /*ef30*/  LDL.LU R0, [R1+0x858] ;  /* 0x0008580001007983 */ /* 0x000ee80000300800 */
[----:B------:R-:W4:Y:S01]  /*ef40*/  LDL.LU R249, [R1+0x854] ;  /* 0x0008540001f97983 */ /* 0x000f220000300800 */
[----:B------:R-:W-:-:S02]  /*ef50*/  IMAD.MOV.U32 R22, RZ, RZ, R248 ;  /* 0x000000ffff167224 */ /* 0x000fc400078e00f8 */
[----:B------:R-:W-:Y:S01]  /*ef60*/  IMAD.MOV.U32 R19, RZ, RZ, R247 ;  /* 0x000000ffff137224 */ /* 0x000fe200078e00f7 */
[----:B------:R-:W4:Y:S01]  /*ef70*/  LDL.LU R248, [R1+0x850] ;  /* 0x0008500001f87983 */ /* 0x000f220000300800 */
[----:B------:R-:W-:Y:S02]  /*ef80*/  IMAD.MOV.U32 R18, RZ, RZ, R246 ;  /* 0x000000ffff127224 */ /* 0x000fe400078e00f6 */
[----:B------:R-:W-:Y:S01]  /*ef90*/  IMAD.MOV.U32 R17, RZ, RZ, R245 ;  /* 0x000000ffff117224 */ /* 0x000fe200078e00f5 */
[----:B------:R-:W4:Y:S04]  /*efa0*/  LDL.LU R247, [R1+0x84c] ;  /* 0x00084c0001f77983 */ /* 0x000f280000300800 */
[----:B------:R-:W4:Y:S04]  /*efb0*/  LDL.LU R246, [R1+0x848] ;  /* 0x0008480001f67983 */ /* 0x000f280000300800 */
[----:B------:R-:W4:Y:S01]  /*efc0*/  LDL.LU R245, [R1+0x844] ;  /* 0x0008440001f57983 */ /* 0x000f220000300800 */
[----:B------:R0:W-:Y:S06]  /*efd0*/  MEMBAR.ALL.CTA ;  /* 0x0000000000007992 */ /* 0x0001ec0000008000 */
[----:B0-----:R-:W0:Y:S01]  /*efe0*/  FENCE.VIEW.ASYNC.S ;  /* 0x00000000000073c6 */ /* 0x001e220000000000 */
[----:B------:R-:W-:Y:S01]  /*eff0*/  USHF.L.U32 UR4, UR26, 0x9, URZ ;  /* 0x000000091a047899 */ /* 0x000fe2000800063f */
[----:B--2---:R-:W-:-:S02]  /*f000*/  IMAD.MOV.U32 R16, RZ, RZ, R244 ;  /* 0x000000ffff107224 */ /* 0x004fc400078e00f4 */
[----:B------:R-:W-:Y:S01]  /*f010*/  IMAD.MOV.U32 R6, RZ, RZ, R2 ;  /* 0x000000ffff067224 */ /* 0x000fe200078e0002 */
[----:B------:R-:W2:Y:S01]  /*f020*/  LDL.LU R244, [R1+0x840] ;  /* 0x0008400001f47983 */ /* 0x000ea20000300800 */
[----:B---3--:R-:W-:-:S03]  /*f030*/  IMAD.MOV.U32 R15, RZ, RZ, R0 ;  /* 0x000000ffff0f7224 */ /* 0x008fc600078e0000 */
[----:B------:R-:W3:Y:S01]  /*f040*/  LDL.LU R0, [R1+0x83c] ;  /* 0x00083c0001007983 */ /* 0x000ee20000300800 */
[----:B----4-:R-:W-:-:S03]  /*f050*/  IMAD.MOV.U32 R14, RZ, RZ, R249 ;  /* 0x000000ffff0e7224 */ /* 0x010fc600078e00f9 */
[----:B------:R-:W4:Y:S01]  /*f060*/  LDL.LU R249, [R1+0x838] ;  /* 0x0008380001f97983 */ /* 0x000f220000300800 */
[----:B------:R-:W-:Y:S02]  /*f070*/  IMAD.MOV.U32 R2, RZ, RZ, R248 ;  /* 0x000000ffff027224 */ /* 0x000fe400078e00f8 */
[----:B------:R-:W-:Y:S01]  /*f080*/  IMAD.MOV.U32 R198, RZ, RZ, R237 ;  /* 0x000000ffffc67224 */ /* 0x000fe200078e00ed */
[----:B------:R-:W2:Y:S01]  /*f090*/  LDL.LU R248, [R1+0x834] ;  /* 0x0008340001f87983 */ /* 0x000ea20000300800 */
[----:B------:R-:W-:Y:S02]  /*f0a0*/  IMAD.MOV.U32 R199, RZ, RZ, R236 ;  /* 0x000000ffffc77224 */ /* 0x000fe400078e00ec */
[----:B------:R-:W-:Y:S01]  /*f0b0*/  IMAD.MOV.U32 R200, RZ, RZ, R239 ;  /* 0x000000ffffc87224 */ /* 0x000fe200078e00ef */
[----:B------:R-:W-:Y:S01]  /*f0c0*/  LOP3.LUT R153, R153, R152, RZ, 0x3c, !PT ;  /* 0x0000009899997212 */ /* 0x000fe200078e3cff */
[----:B------:R-:W-:Y:S01]  /*f0d0*/  IMAD.MOV.U32 R201, RZ, RZ, R238 ;  /* 0x000000ffffc97224 */ /* 0x000fe200078e00ee */
[----:B------:R-:W-:Y:S01]  /*f0e0*/  LOP3.LUT R21, R21, R20, RZ, 0x3c, !PT ;  /* 0x0000001415157212 */ /* 0x000fe200078e3cff */
[----:B0-----:R-:W-:Y:S01]  /*f0f0*/  BAR.SYNC.DEFER_BLOCKING 0x0 ;  /* 0x0000000000007b1d */ /* 0x001fe20000010000 */
[----:B---3--:R-:W-:-:S05]  /*f100*/  IMAD.MOV.U32 R197, RZ, RZ, R0 ;  /* 0x000000ffffc57224 */ /* 0x008fca00078e0000 */
[----:B------:R-:W3:Y:S01]  /*f110*/  LDL.LU R0, [R1+0x830] ;  /* 0x0008300001007983 */ /* 0x000ee20000300800 */
[----:B----4-:R-:W-:-:S03]  /*f120*/  IMAD.MOV.U32 R196, RZ, RZ, R249 ;  /* 0x000000ffffc47224 */ /* 0x010fc600078e00f9 */
[----:B------:R0:W-:Y:S04]  /*f130*/  STL.64 [R1], R198 ;  /* 0x000000c601007387 */ /* 0x0001e80000100a00 */
[----:B------:R-:W4:Y:S04]  /*f140*/  LDL.LU R249, [R1+0x82c] ;  /* 0x00082c0001f97983 */ /* 0x000f280000300800 */
[----:B------:R1:W-:Y:S01]  /*f150*/  STL.64 [R1+0x8], R196 ;  /* 0x000008c401007387 */ /* 0x0003e20000100a00 */
[----:B0-----:R-:W-:Y:S02]  /*f160*/  IMAD.MOV.U32 R198, RZ, RZ, R241 ;  /* 0x000000ffffc67224 */ /* 0x001fe400078e00f1 */
[----:B------:R-:W-:Y:S01]  /*f170*/  IMAD.MOV.U32 R199, RZ, RZ, R240 ;  /* 0x000000ffffc77224 */ /* 0x000fe200078e00f0 */
[----:B------:R2:W-:Y:S01]  /*f180*/  STL.64 [R1+0x10], R200 ;  /* 0x000010c801007387 */ /* 0x0005e20000100a00 */
[----:B-1----:R-:W-:-:S02]  /*f190*/  IMAD.MOV.U32 R196, RZ, RZ, R243 ;  /* 0x000000ffffc47224 */ /* 0x002fc400078e00f3 */
[----:B------:R-:W-:Y:S01]  /*f1a0*/  IMAD.MOV.U32 R197, RZ, RZ, R242 ;  /* 0x000000ffffc57224 */ /* 0x000fe200078e00f2 */
[----:B------:R0:W-:Y:S01]  /*f1b0*/  STL.64 [R1+0x18], R198 ;  /* 0x000018c601007387 */ /* 0x0001e20000100a00 */
[----:B--2---:R-:W-:Y:S02]  /*f1c0*/  IMAD.MOV.U32 R200, RZ, RZ, R248 ;  /* 0x000000ffffc87224 */ /* 0x004fe400078e00f8 */
[----:B------:R-:W-:Y:S01]  /*f1d0*/  IMAD.MOV.U32 R201, RZ, RZ, R252 ;  /* 0x000000ffffc97224 */ /* 0x000fe200078e00fc */
[----:B------:R-:W2:Y:S01]  /*f1e0*/  LDL.LU R248, [R1+0x828] ;  /* 0x0008280001f87983 */ /* 0x000ea20000300800 */
[----:B0-----:R-:W-:Y:S02]  /*f1f0*/  IMAD.MOV.U32 R198, RZ, RZ, R251 ;  /* 0x000000ffffc67224 */ /* 0x001fe400078e00fb */
[----:B------:R-:W-:Y:S01]  /*f200*/  IMAD.MOV.U32 R199, RZ, RZ, R250 ;  /* 0x000000ffffc77224 */ /* 0x000fe200078e00fa */
[----:B------:R3:W-:Y:S04]  /*f210*/  STL.64 [R1+0x20], R196 ;  /* 0x000020c401007387 */ /* 0x0007e80000100a00 */
[----:B------:R-:W-:Y:S01]  /*f220*/  STL.64 [R1+0x220], R200 ;  /* 0x000220c801007387 */ /* 0x000fe20000100a00 */
[----:B---3--:R-:W-:-:S03]  /*f230*/  IMAD.MOV.U32 R197, RZ, RZ, R0 ;  /* 0x000000ffffc57224 */ /* 0x008fc600078e0000 */
[----:B------:R-:W3:Y:S04]  /*f240*/  LDL.LU R0, [R1+0x824] ;  /* 0x0008240001007983 */ /* 0x000ee80000300800 */
[----:B------:R0:W-:Y:S01]  /*f250*/  STL.64 [R1+0x228], R198 ;  /* 0x000228c601007387 */ /* 0x0001e20000100a00 */
[----:B----4-:R-:W-:-:S03]  /*f260*/  IMAD.MOV.U32 R196, RZ, RZ, R249 ;  /* 0x000000ffffc47224 */ /* 0x010fc600078e00f9 */
[----:B------:R-:W4:Y:S04]  /*f270*/  LDL.LU R250, [R1+0x44] ;  /* 0x0000440001fa7983 */ /* 0x000f280000300800 */
[----:B------:R-:W4:Y:S04]  /*f280*/  LDL.LU R251, [R1+0x328] ;  /* 0x0003280001fb7983 */ /* 0x000f280000300800 */
[----:B------:R2:W-:Y:S04]  /*f290*/  STL.64 [R1+0x230], R196 ;  /* 0x000230c401007387 */ /* 0x0005e80000100a00 */
[----:B0-----:R-:W3:Y:S04]  /*f2a0*/  LDL.LU R198, [R1+0x4c] ;  /* 0x00004c0001c67983 */ /* 0x001ee80000300800 */
        /* <DEDUP_REMOVED lines=42> */
[----:B------:R-:W4:Y:S01]  /*f550*/  LDL.LU R241, [R1+0x394] ;  /* 0x0003940001f17983 */ /* 0x000f220000300800 */
[----:B--2---:R-:W-:-:S03]  /*f560*/  IMAD.MOV.U32 R196, RZ, RZ, R248 ;  /* 0x000000ffffc47224 */ /* 0x004fc600078e00f8 */
[----:B------:R-:W2:Y:S04]  /*f570*/  LDL.LU R242, [R1+0x124] ;  /* 0x0001240001f27983 */ /* 0x000ea80000300800 */
[----:B------:R-:W2:Y:S04]  /*f580*/  LDL.LU R243, [R1+0x398] ;  /* 0x0003980001f37983 */ /* 0x000ea80000300800 */
[----:B------:R-:W2:Y:S04]  /*f590*/  LDL.LU R252, [R1+0x12c] ;  /* 0x00012c0001fc7983 */ /* 0x000ea80000300800 */
[----:B------:R-:W2:Y:S04]  /*f5a0*/  LDL.LU R249, [R1+0x3a0] ;  /* 0x0003a00001f97983 */ /* 0x000ea80000300800 */
[----:B------:R-:W2:Y:S01]  /*f5b0*/  LDL.LU R248, [R1+0x820] ;  /* 0x0008200001f87983 */ /* 0x000ea20000300800 */
[----:B---3--:R-:W-:-:S02]  /*f5c0*/  IMAD.MOV.U32 R197, RZ, RZ, R198 ;  /* 0x000000ffffc57224 */ /* 0x008fc400078e00c6 */
[----:B------:R-:W-:-:S03]  /*f5d0*/  IMAD.MOV.U32 R198, RZ, RZ, R0 ;  /* 0x000000ffffc67224 */ /* 0x000fc600078e0000 */
[----:B------:R0:W-:Y:S04]  /*f5e0*/  STL.64 [R1+0x240], R196 ;  /* 0x000240c401007387 */ /* 0x0001e80000100a00 */
[----:B0-----:R-:W3:Y:S04]  /*f5f0*/  LDL.LU.64 R196, [R1+0x818] ;  /* 0x0008180001c47983 */ /* 0x001ee80000300a00 */
[----:B------:R-:W3:Y:S01]  /*f600*/  LDL.LU R0, [R1+0x810] ;  /* 0x0008100001007983 */ /* 0x000ee20000300800 */
[----:B----4-:R-:W-:Y:S02]  /*f610*/  LOP3.LUT R201, R201, R200, RZ, 0x3c, !PT ;  /* 0x000000c8c9c97212 */ /* 0x010fe400078e3cff */
[----:B------:R-:W-:-:S02]  /*f620*/  LOP3.LUT R203, R203, R202, RZ, 0x3c, !PT ;  /* 0x000000cacbcb7212 */ /* 0x000fc400078e3cff */
[----:B------:R-:W-:Y:S02]  /*f630*/  LOP3.LUT R200, R201, R200, RZ, 0x3c, !PT ;  /* 0x000000c8c9c87212 */ /* 0x000fe400078e3cff */
[----:B------:R-:W-:Y:S02]  /*f640*/  LOP3.LUT R202, R203, R202, RZ, 0x3c, !PT ;  /* 0x000000cacbca7212 */ /* 0x000fe400078e3cff */
[----:B------:R-:W-:Y:S01]  /*f650*/  LOP3.LUT R201, R201, R200, RZ, 0x3c, !PT ;  /* 0x000000c8c9c97212 */ /* 0x000fe200078e3cff */
[----:B------:R0:W-:Y:S01]  /*f660*/  STL.64 [R1+0x248], R198 ;  /* 0x000248c601007387 */ /* 0x0001e20000100a00 */
[----:B------:R-:W-:-:S03]  /*f670*/  LOP3.LUT R203, R203, R202, RZ, 0x3c, !PT ;  /* 0x000000cacbcb7212 */ /* 0x000fc600078e3cff */
[----:B0-----:R-:W4:Y:S04]  /*f680*/  LDL.LU.64 R198, [R1+0x808] ;  /* 0x0008080001c67983 */ /* 0x001f280000300a00 */
[----:B------:R0:W-:Y:S04]  /*f690*/  STL.64 [R1+0x250], R200 ;  /* 0x000250c801007387 */ /* 0x0001e80000100a00 */
[----:B0-----:R-:W4:Y:S04]  /*f6a0*/  LDL.LU.64 R200, [R1+0x800] ;  /* 0x0008000001c87983 */ /* 0x001f280000300a00 */
[----:B------:R0:W-:Y:S02]  /*f6b0*/  STL.64 [R1+0x258], R202 ;  /* 0x000258ca01007387 */ /* 0x0001e40000100a00 */
[----:B0-----:R-:W-:-:S02]  /*f6c0*/  IMAD.MOV.U32 R203, RZ, RZ, R204 ;  /* 0x000000ffffcb7224 */ /* 0x001fc400078e00cc */
[----:B--2---:R-:W-:Y:S02]  /*f6d0*/  IMAD.MOV.U32 R202, RZ, RZ, R248 ;  /* 0x000000ffffca7224 */ /* 0x004fe400078e00f8 */
[----:B------:R-:W2:Y:S04]  /*f6e0*/  LDL.LU R248, [R1+0x7f8] ;  /* 0x0007f80001f87983 */ /* 0x000ea80000300800 */
[----:B------:R0:W-:Y:S04]  /*f6f0*/  STL.64 [R1+0x260], R202 ;  /* 0x000260ca01007387 */ /* 0x0001e80000100a00 */
[----:B0-----:R-:W4:Y:S01]  /*f700*/  LDL.LU.64 R202, [R1+0x7f0] ;  /* 0x0007f00001ca7983 */ /* 0x001f220000300a00 */
[----:B---3--:R-:W-:-:S03]  /*f710*/  IMAD.MOV.U32 R204, RZ, RZ, R0 ;  /* 0x000000ffffcc7224 */ /* 0x008fc600078e0000 */
[----:B------:R-:W3:Y:S01]  /*f720*/  LDL.LU R0, [R1+0x7e8] ;  /* 0x0007e80001007983 */ /* 0x000ee20000300800 */
[----:B------:R-:W-:-:S04]  /*f730*/  LOP3.LUT R207, R207, R206, RZ, 0x3c, !PT ;  /* 0x000000cecfcf7212 */ /* 0x000fc800078e3cff */
[C---:B------:R-:W-:Y:S01]  /*f740*/  LOP3.LUT R206, R207.reuse, R206, RZ, 0x3c, !PT ;  /* 0x000000cecfce7212 */ /* 0x040fe200078e3cff */
[----:B------:R0:W-:Y:S03]  /*f750*/  STL.64 [R1+0x268], R204 ;  /* 0x000268cc01007387 */ /* 0x0001e60000100a00 */
[----:B------:R-:W-:-:S05]  /*f760*/  LOP3.LUT R207, R207, R206, RZ, 0x3c, !PT ;  /* 0x000000cecfcf7212 */ /* 0x000fca00078e3cff */
[----:B------:R1:W-:Y:S01]  /*f770*/  STL.64 [R1+0x270], R206 ;  /* 0x000270ce01007387 */ /* 0x0003e20000100a00 */
[----:B0-----:R-:W-:Y:S02]  /*f780*/  IMAD.MOV.U32 R204, RZ, RZ, R209 ;  /* 0x000000ffffcc7224 */ /* 0x001fe400078e00d1 */
[----:B------:R-:W-:Y:S02]  /*f790*/  IMAD.MOV.U32 R205, RZ, RZ, R208 ;  /* 0x000000ffffcd7224 */ /* 0x000fe400078e00d0 */
[----:B------:R-:W-:Y:S02]  /*f7a0*/  IMAD.MOV.U32 R208, RZ, RZ, R211 ;  /* 0x000000ffffd07224 */ /* 0x000fe400078e00d3 */
[----:B------:R-:W-:Y:S01]  /*f7b0*/  IMAD.MOV.U32 R209, RZ, RZ, R210 ;  /* 0x000000ffffd17224 */ /* 0x000fe200078e00d2 */
[----:B------:R2:W-:Y:S01]  /*f7c0*/  STL.64 [R1+0x278], R204 ;  /* 0x000278cc01007387 */ /* 0x0005e20000100a00 */
[----:B-1----:R-:W-:Y:S02]  /*f7d0*/  IMAD.MOV.U32 R206, RZ, RZ, R213 ;  /* 0x000000ffffce7224 */ /* 0x002fe400078e00d5 */
[----:B------:R-:W-:Y:S01]  /*f7e0*/  IMAD.MOV.U32 R207, RZ, RZ, R212 ;  /* 0x000000ffffcf7224 */ /* 0x000fe200078e00d4 */
[----:B------:R3:W-:Y:S01]  /*f7f0*/  STL.64 [R1+0x280], R208 ;  /* 0x000280d001007387 */ /* 0x0007e20000100a00 */
[----:B--2---:R-:W-:-:S03]  /*f800*/  IMAD.MOV.U32 R204, RZ, RZ, R248 ;  /* 0x000000ffffcc7224 */ /* 0x004fc600078e00f8 */
[----:B------:R-:W2:Y:S04]  /*f810*/  LDL.LU R248, [R1+0x7e4] ;  /* 0x0007e40001f87983 */ /* 0x000ea80000300800 */
[----:B------:R0:W-:Y:S01]  /*f820*/  STL.64 [R1+0x288], R206 ;  /* 0x000288ce01007387 */ /* 0x0001e20000100a00 */
[----:B---3--:R-:W-:-:S03]  /*f830*/  IMAD.MOV.U32 R208, RZ, RZ, R0 ;  /* 0x000000ffffd07224 */ /* 0x008fc600078e0000 */
[----:B------:R-:W3:Y:S01]  /*f840*/  LDL.LU R0, [R1+0x7e0] ;  /* 0x0007e00001007983 */ /* 0x000ee20000300800 */
[----:B------:R-:W-:Y:S02]  /*f850*/  IMAD.MOV.U32 R205, RZ, RZ, R214 ;  /* 0x000000ffffcd7224 */ /* 0x000fe400078e00d6 */
[----:B------:R-:W-:Y:S02]  /*f860*/  IMAD.MOV.U32 R209, RZ, RZ, R215 ;  /* 0x000000ffffd17224 */ /* 0x000fe400078e00d7 */
[----:B0-----:R-:W-:Y:S01]  /*f870*/  IMAD.MOV.U32 R206, RZ, RZ, R217 ;  /* 0x000000ffffce7224 */ /* 0x001fe200078e00d9 */
[----:B------:R0:W-:Y:S01]  /*f880*/  STL.64 [R1+0x290], R204 ;  /* 0x000290cc01007387 */ /* 0x0001e20000100a00 */
[----:B------:R-:W-:-:S03]  /*f890*/  IMAD.MOV.U32 R207, RZ, RZ, R216 ;  /* 0x000000ffffcf7224 */ /* 0x000fc600078e00d8 */
[----:B------:R1:W-:Y:S04]  /*f8a0*/  STL.64 [R1+0x298], R208 ;  /* 0x000298d001007387 */ /* 0x0003e80000100a00 */
[----:B------:R4:W-:Y:S01]  /*f8b0*/  STL.64 [R1+0x2a0], R206 ;  /* 0x0002a0ce01007387 */ /* 0x0009e20000100a00 */
[----:B0-----:R-:W-:Y:S02]  /*f8c0*/  IMAD.MOV.U32 R204, RZ, RZ, R219 ;  /* 0x000000ffffcc7224 */ /* 0x001fe400078e00db */
[----:B------:R-:W-:Y:S02]  /*f8d0*/  IMAD.MOV.U32 R205, RZ, RZ, R218 ;  /* 0x000000ffffcd7224 */ /* 0x000fe400078e00da */
[----:B-1----:R-:W-:Y:S02]  /*f8e0*/  IMAD.MOV.U32 R208, RZ, RZ, R221 ;  /* 0x000000ffffd07224 */ /* 0x002fe400078e00dd */
[----:B------:R-:W-:Y:S01]  /*f8f0*/  IMAD.MOV.U32 R209, RZ, RZ, R220 ;  /* 0x000000ffffd17224 */ /* 0x000fe200078e00dc */
[----:B------:R2:W-:Y:S01]  /*f900*/  STL.64 [R1+0x2a8], R204 ;  /* 0x0002a8cc01007387 */ /* 0x0005e20000100a00 */
[----:B----4-:R-:W-:-:S02]  /*f910*/  IMAD.MOV.U32 R206, RZ, RZ, R223 ;  /* 0x000000ffffce7224 */ /* 0x010fc400078e00df */
        /* <DEDUP_REMOVED lines=28> */
[----:B------:R-:W-:-:S03]  /*fae0*/  IMAD.MOV.U32 R209, RZ, RZ, R235 ;  /* 0x000000ffffd17224 */ /* 0x000fc600078e00eb */
[----:B------:R1:W-:Y:S01]  /*faf0*/  STL.64 [R1+0x2f0], R204 ;  /* 0x0002f0cc01007387 */ /* 0x0003e20000100a00 */
[----:B0-----:R-:W-:Y:S02]  /*fb00*/  IMAD.MOV.U32 R206, RZ, RZ, R239 ;  /* 0x000000ffffce7224 */ /* 0x001fe400078e00ef */
[----:B------:R-:W-:Y:S01]  /*fb10*/  IMAD.MOV.U32 R207, RZ, RZ, R238 ;  /* 0x000000ffffcf7224 */ /* 0x000fe200078e00ee */
[----:B------:R0:W-:Y:S01]  /*fb20*/  STL.64 [R1+0x2f8], R208 ;  /* 0x0002f8d001007387 */ /* 0x0001e20000100a00 */
[----:B-1----:R-:W-:Y:S02]  /*fb30*/  IMAD.MOV.U32 R204, RZ, RZ, R237 ;  /* 0x000000ffffcc7224 */ /* 0x002fe400078e00ed */
[----:B------:R-:W-:Y:S02]  /*fb40*/  IMAD.MOV.U32 R205, RZ, RZ, R236 ;  /* 0x000000ffffcd7224 */ /* 0x000fe400078e00ec */
[----:B0-----:R-:W-:Y:S02]  /*fb50*/  IMAD.MOV.U32 R208, RZ, RZ, R241 ;  /* 0x000000ffffd07224 */ /* 0x001fe400078e00f1 */
[----:B------:R-:W-:Y:S01]  /*fb60*/  IMAD.MOV.U32 R209, RZ, RZ, R240 ;  /* 0x000000ffffd17224 */ /* 0x000fe200078e00f0 */
[----:B------:R0:W-:Y:S04]  /*fb70*/  STL.64 [R1+0x300], R204 ;  /* 0x000300cc01007387 */ /* 0x0001e80000100a00 */
[----:B------:R1:W-:Y:S04]  /*fb80*/  STL.64 [R1+0x308], R206 ;  /* 0x000308ce01007387 */ /* 0x0003e80000100a00 */
[----:B------:R-:W-:Y:S01]  /*fb90*/  STL.64 [R1+0x310], R208 ;  /* 0x000310d001007387 */ /* 0x000fe20000100a00 */
[----:B0-----:R-:W-:-:S02]  /*fba0*/  IMAD.MOV.U32 R204, RZ, RZ, R243 ;  /* 0x000000ffffcc7224 */ /* 0x001fc400078e00f3 */
[----:B------:R-:W-:Y:S02]  /*fbb0*/  IMAD.MOV.U32 R205, RZ, RZ, R242 ;  /* 0x000000ffffcd7224 */ /* 0x000fe400078e00f2 */
[----:B-1----:R-:W-:Y:S02]  /*fbc0*/  IMAD.MOV.U32 R207, RZ, RZ, R252 ;  /* 0x000000ffffcf7224 */ /* 0x002fe400078e00fc */
[----:B--2---:R-:W-:Y:S02]  /*fbd0*/  IMAD.MOV.U32 R206, RZ, RZ, R248 ;  /* 0x000000ffffce7224 */ /* 0x004fe400078e00f8 */
[----:B------:R-:W2:Y:S04]  /*fbe0*/  LDL.LU R248, [R1+0x7cc] ;  /* 0x0007cc0001f87983 */ /* 0x000ea80000300800 */
[----:B------:R0:W-:Y:S02]  /*fbf0*/  STL.64 [R1+0x318], R204 ;  /* 0x000318cc01007387 */ /* 0x0001e40000100a00 */
[----:B0-----:R-:W-:-:S02]  /*fc00*/  IMAD.MOV.U32 R204, RZ, RZ, R249 ;  /* 0x000000ffffcc7224 */ /* 0x001fc400078e00f9 */
[----:B---3--:R-:W-:Y:S02]  /*fc10*/  IMAD.MOV.U32 R205, RZ, RZ, R0 ;  /* 0x000000ffffcd7224 */ /* 0x008fe400078e0000 */
[----:B------:R-:W3:Y:S04]  /*fc20*/  LDL.LU R0, [R1+0x7c8] ;  /* 0x0007c80001007983 */ /* 0x000ee80000300800 */
[----:B------:R0:W-:Y:S04]  /*fc30*/  STL.64 [R1+0x320], R206 ;  /* 0x000320ce01007387 */ /* 0x0001e80000100a00 */
[----:B0-----:R-:W4:Y:S04]  /*fc40*/  LDL.LU R206, [R1+0x13c] ;  /* 0x00013c0001ce7983 */ /* 0x001f280000300800 */
[----:B------:R-:W3:Y:S04]  /*fc50*/  LDL.LU R249, [R1+0x3a8] ;  /* 0x0003a80001f97983 */ /* 0x000ee80000300800 */
[----:B------:R2:W-:Y:S04]  /*fc60*/  STL.64 [R1+0x328], R204 ;  /* 0x000328cc01007387 */ /* 0x0005e80000100a00 */
        /* <DEDUP_REMOVED lines=36> */
[----:B--2---:R-:W-:-:S03]  /*feb0*/  IMAD.MOV.U32 R204, RZ, RZ, R248 ;  /* 0x000000ffffcc7224 */ /* 0x004fc600078e00f8 */
[----:B------:R-:W2:Y:S04]  /*fec0*/  LDL.LU R243, [R1+0x218] ;  /* 0x0002180001f37983 */ /* 0x000ea80000300800 */
[----:B------:R-:W2:Y:S01]  /*fed0*/  LDL.LU R252, [R1+0x414] ;  /* 0x0004140001fc7983 */ /* 0x000ea20000300800 */
[----:B----4-:R-:W-:Y:S02]  /*fee0*/  IMAD.MOV.U32 R205, RZ, RZ, R206 ;  /* 0x000000ffffcd7224 */ /* 0x010fe400078e00ce */
[----:B---3--:R-:W-:Y:S02]  /*fef0*/  IMAD.MOV.U32 R248, RZ, RZ, R249 ;  /* 0x000000fffff87224 */ /* 0x008fe400078e00f9 */
[----:B------:R-:W-:Y:S01]  /*ff00*/  IMAD.MOV.U32 R249, RZ, RZ, R0 ;  /* 0x000000fffff97224 */ /* 0x000fe200078e0000 */
[----:B------:R0:W-:Y:S04]  /*ff10*/  STL.64 [R1+0x330], R204 ;  /* 0x000330cc01007387 */ /* 0x0001e80000100a00 */
[----:B0-----:R-:W3:Y:S04]  /*ff20*/  LDL.LU.64 R204, [R1+0x7c0] ;  /* 0x0007c00001cc7983 */ /* 0x001ee80000300a00 */
[----:B------:R-:W4:Y:S04]  /*ff30*/  LDL.LU R0, [R1+0x7b8] ;  /* 0x0007b80001007983 */ /* 0x000f280000300800 */
[----:B------:R0:W-:Y:S04]  /*ff40*/  STL.64 [R1+0x338], R248 ;  /* 0x000338f801007387 */ /* 0x0001e80000100a00 */
[----:B0-----:R-:W2:Y:S04]  /*ff50*/  LDL.LU.64 R248, [R1+0x7b0] ;  /* 0x0007b00001f87983 */ /* 0x001ea80000300a00 */
[----:B--2---:R0:W-:Y:S04]  /*ff60*/  STL.64 [R1+0x340], R248 ;  /* 0x000340f801007387 */ /* 0x0041e80000100a00 */
[----:B0-----:R-:W2:Y:S01]  /*ff70*/  LDL.LU.64 R248, [R1+0x7a8] ;  /* 0x0007a80001f87983 */ /* 0x001ea20000300a00 */
[----:B------:R-:W-:-:S03]  /*ff80*/  IMAD.MOV.U32 R206, RZ, RZ, R208 ;  /* 0x000000ffffce7224 */ /* 0x000fc600078e00d0 */
[----:B--2---:R0:W-:Y:S04]  /*ff90*/  STL.64 [R1+0x348], R248 ;  /* 0x000348f801007387 */ /* 0x0041e80000100a00 */
[----:B0-----:R-:W2:Y:S01]  /*ffa0*/  LDL.LU R249, [R1+0x7a0] ;  /* 0x0007a00001f97983 */ /* 0x001ea20000300800 */
[----:B------:R-:W-:Y:S01]  /*ffb0*/  IMAD.MOV.U32 R208, RZ, RZ, R210 ;  /* 0x000000ffffd07224 */ /* 0x000fe200078e00d2 */
[----:B------:R-:W0:Y:S02]  /*ffc0*/  LDC R248, c[0x0][0x23c] ;  /* 0x00008f00fff87b82 */ /* 0x000e240000000800 */
[----:B------:R4:W-:Y:S02]  /*ffd0*/  STL.64 [R1+0x350], R206 ;  /* 0x000350ce01007387 */ /* 0x0009e40000100a00 */
[----:B----4-:R-:W-:-:S02]  /*ffe0*/  IMAD.MOV.U32 R206, RZ, RZ, R0 ;  /* 0x000000ffffce7224 */ /* 0x010fc400078e0000 */
[----:B--2---:R-:W-:Y:S02]  /*fff0*/  IMAD.MOV.U32 R207, RZ, RZ, R249 ;  /* 0x000000ffffcf7224 */ /* 0x004fe400078e00f9 */
[----:B------:R-:W2:Y:S04]  /*10000*/  LDL.LU R249, [R1+0x79c] ;  /* 0x00079c0001f97983 */ /* 0x000ea80000300800 */
[----:B------:R-:W4:Y:S01]  /*10010*/  LDL.LU R0, [R1+0x798] ;  /* 0x0007980001007983 */ /* 0x000f220000300800 */
[----:B------:R-:W-:Y:S02]  /*10020*/  IMAD.MOV.U32 R210, RZ, RZ, R212 ;  /* 0x000000ffffd27224 */ /* 0x000fe400078e00d4 */
[----:B------:R-:W-:Y:S01]  /*10030*/  IMAD.MOV.U32 R212, RZ, RZ, R214 ;  /* 0x000000ffffd47224 */ /* 0x000fe200078e00d6 */
[----:B------:R1:W-:Y:S04]  /*10040*/  STL.64 [R1+0x358], R206 ;  /* 0x000358ce01007387 */ /* 0x0003e80000100a00 */
[----:B-1----:R-:W3:Y:S04]  /*10050*/  LDL.LU.64 R206, [R1+0x790] ;  /* 0x0007900001ce7983 */ /* 0x002ee80000300a00 */
[----:B------:R1:W-:Y:S04]  /*10060*/  STL.64 [R1+0x360], R208 ;  /* 0x000360d001007387 */ /* 0x0003e80000100a00 */
[----:B-1----:R-:W3:Y:S04]  /*10070*/  LDL.LU.64 R208, [R1+0x788] ;  /* 0x0007880001d07983 */ /* 0x002ee80000300a00 */
[----:B------:R1:W-:Y:S04]  /*10080*/  STL.64 [R1+0x368], R210 ;  /* 0x000368d201007387 */ /* 0x0003e80000100a00 */
[----:B-1----:R-:W3:Y:S04]  /*10090*/  LDL.LU.64 R210, [R1+0x780] ;  /* 0x0007800001d27983 */ /* 0x002ee80000300a00 */
[----:B------:R2:W-:Y:S02]  /*100a0*/  STL.64 [R1+0x370], R212 ;  /* 0x000370d401007387 */ /* 0x0005e40000100a00 */
[----:B--2---:R-:W-:-:S02]  /*100b0*/  IMAD.MOV.U32 R213, RZ, RZ, R249 ;  /* 0x000000ffffd57224 */ /* 0x004fc400078e00f9 */
[----:B------:R-:W2:Y:S01]  /*100c0*/  LDL.LU R249, [R1+0x77c] ;  /* 0x00077c0001f97983 */ /* 0x000ea20000300800 */
[----:B----4-:R-:W-:-:S03]  /*100d0*/  IMAD.MOV.U32 R212, RZ, RZ, R0 ;  /* 0x000000ffffd47224 */ /* 0x010fc600078e0000 */
[----:B------:R-:W4:Y:S01]  /*100e0*/  LDL.LU R0, [R1+0x778] ;  /* 0x0007780001007983 */ /* 0x000f220000300800 */
[----:B------:R-:W-:Y:S02]  /*100f0*/  IMAD.MOV.U32 R214, RZ, RZ, R216 ;  /* 0x000000ffffd67224 */ /* 0x000fe400078e00d8 */
[----:B------:R-:W-:Y:S01]  /*10100*/  IMAD.MOV.U32 R216, RZ, RZ, R218 ;  /* 0x000000ffffd87224 */ /* 0x000fe200078e00da */
[----:B------:R1:W-:Y:S01]  /*10110*/  STL.64 [R1+0x378], R212 ;  /* 0x000378d401007387 */ /* 0x0003e20000100a00 */
[----:B------:R-:W-:-:S03]  /*10120*/  IMAD.MOV.U32 R218, RZ, RZ, R220 ;  /* 0x000000ffffda7224 */ /* 0x000fc600078e00dc */
        /* <DEDUP_REMOVED lines=63> */
[----:B----4-:R-:W-:-:S05]  /*10520*/  IMAD.MOV.U32 R242, RZ, RZ, R0 ;  /* 0x000000fffff27224 */ /* 0x010fca00078e0000 */
[----:B------:R1:W-:Y:S04]  /*10530*/  STL.64 [R1+0x418], R242 ;  /* 0x000418f201007387 */ /* 0x0003e80000100a00 */
[----:B-1----:R-:W2:Y:S01]  /*10540*/  LDL.LU.64 R242, [R1+0x6d8] ;  /* 0x0006d80001f27983 */ /* 0x002ea20000300a00 */
[----:B0-----:R-:W-:-:S04]  /*10550*/  IMAD.SHL.U32 R248, R248, 0x40, RZ ;  /* 0x00000040f8f87824 */ /* 0x001fc800078e00ff */
[----:B---3--:R-:W-:-:S04]  /*10560*/  IMAD.WIDE R236, R248, 0x2, R236 ;  /* 0x00000002f8ec7825 */ /* 0x008fc800078e02ec */
[----:B------:R-:W-:-:S04]  /*10570*/  IMAD.WIDE R234, R248, 0x2, R234 ;  /* 0x00000002f8ea7825 */ /* 0x000fc800078e02ea */
        /* <DEDUP_REMOVED lines=37> */
[----:B------:R-:W-:Y:S01]  /*107d0*/  IMAD.WIDE R162, R248, 0x2, R162 ;  /* 0x00000002f8a27825 */ /* 0x000fe200078e02a2 */
[----:B------:R-:W-:-:S03]  /*107e0*/  LOP3.LUT R152, R153, R152, RZ, 0x3c, !PT ;  /* 0x0000009899987212 */ /* 0x000fc600078e3cff */
[----:B------:R-:W-:-:S04]  /*107f0*/  IMAD.WIDE R160, R248, 0x2, R160 ;  /* 0x00000002f8a07825 */ /* 0x000fc800078e02a0 */
[----:B------:R-:W-:-:S04]  /*10800*/  IMAD.WIDE R158, R248, 0x2, R158 ;  /* 0x00000002f89e7825 */ /* 0x000fc800078e029e */
[----:B------:R-:W-:Y:S01]  /*10810*/  IMAD.WIDE R156, R248, 0x2, R156 ;  /* 0x00000002f89c7825 */ /* 0x000fe200078e029c */
[----:B------:R-:W-:-:S03]  /*10820*/  LOP3.LUT R153, R153, R152, RZ, 0x3c, !PT ;  /* 0x0000009899997212 */ /* 0x000fc600078e3cff */
[----:B------:R-:W-:-:S04]  /*10830*/  IMAD.WIDE R154, R248, 0x2, R154 ;  /* 0x00000002f89a7825 */ /* 0x000fc800078e029a */
[----:B------:R-:W-:-:S04]  /*10840*/  IMAD.WIDE R152, R248, 0x2, R152 ;  /* 0x00000002f8987825 */ /* 0x000fc800078e0298 */
[----:B------:R-:W-:-:S04]  /*10850*/  IMAD.WIDE R22, R248, 0x2, R22 ;  /* 0x00000002f8167825 */ /* 0x000fc800078e0216 */
[----:B--2---:R-:W-:-:S05]  /*10860*/  IMAD.WIDE R242, R248, 0x2, R242 ;  /* 0x00000002f8f27825 */ /* 0x004fca00078e02f2 */
        /* <DEDUP_REMOVED lines=15> */
[----:B------:R0:W-:Y:S04]  /*10960*/  STL.64 [R1+0x1a0], R212 ;  /* 0x0001a0d401007387 */ /* 0x0001e80000100a00 */
        /* <DEDUP_REMOVED lines=28> */
[----:B0-----:R-:W2:Y:S04]  /*10b30*/  LDL.LU.64 R212, [R1] ;  /* 0x0000000001d47983 */ /* 0x001ea80000300a00 */
[----:B------:R-:W3:Y:S04]  /*10b40*/  LDL.LU.64 R238, [R1+0x8] ;  /* 0x0000080001ee7983 */ /* 0x000ee80000300a00 */
[----:B------:R-:W-:Y:S04]  /*10b50*/  STL.64 [R1+0xb8], R154 ;  /* 0x0000b89a01007387 */ /* 0x000fe80000100a00 */
[----:B------:R-:W4:Y:S04]  /*10b60*/  LDL.LU.64 R214, [R1+0x10] ;  /* 0x0000100001d67983 */ /* 0x000f280000300a00 */
[----:B------:R-:W4:Y:S04]  /*10b70*/  LDL.LU.64 R216, [R1+0x18] ;  /* 0x0000180001d87983 */ /* 0x000f280000300a00 */
[----:B------:R-:W-:Y:S04]  /*10b80*/  STL.64 [R1+0xb0], R152 ;  /* 0x0000b09801007387 */ /* 0x000fe80000100a00 */
[----:B------:R-:W4:Y:S04]  /*10b90*/  LDL.LU.64 R218, [R1+0x20] ;  /* 0x0000200001da7983 */ /* 0x000f280000300a00 */
[----:B------:R-:W4:Y:S04]  /*10ba0*/  LDL.LU.64 R220, [R1+0x220] ;  /* 0x0002200001dc7983 */ /* 0x000f280000300a00 */
[----:B------:R-:W4:Y:S04]  /*10bb0*/  LDL.LU.64 R240, [R1+0x228] ;  /* 0x0002280001f07983 */ /* 0x000f280000300a00 */
[----:B------:R-:W4:Y:S04]  /*10bc0*/  LDL.LU.64 R222, [R1+0x230] ;  /* 0x0002300001de7983 */ /* 0x000f280000300a00 */
[----:B------:R-:W-:Y:S04]  /*10bd0*/  STL.64 [R1+0xa8], R22 ;  /* 0x0000a81601007387 */ /* 0x000fe80000100a00 */
[----:B------:R-:W4:Y:S01]  /*10be0*/  LDL.LU.64 R242, [R1+0x240] ;  /* 0x0002400001f27983 */ /* 0x000f220000300a00 */
[----:B------:R-:W-:-:S02]  /*10bf0*/  LOP3.LUT R20, R21, R20, RZ, 0x3c, !PT ;  /* 0x0000001415147212 */ /* 0x000fc400078e3cff */
[----:B------:R-:W-:Y:S02]  /*10c00*/  LOP3.LUT R13, R13, R12, RZ, 0x3c, !PT ;  /* 0x0000000c0d0d7212 */ /* 0x000fe400078e3cff */
[----:B------:R-:W-:Y:S02]  /*10c10*/  LOP3.LUT R21, R21, R20, RZ, 0x3c, !PT ;  /* 0x0000001415157212 */ /* 0x000fe400078e3cff */
[----:B------:R-:W-:Y:S01]  /*10c20*/  LOP3.LUT R12, R13, R12, RZ, 0x3c, !PT ;  /* 0x0000000c0d0c7212 */ /* 0x000fe200078e3cff */
[C---:B------:R-:W-:Y:S01]  /*10c30*/  IMAD.WIDE R18, R248.reuse, 0x2, R18 ;  /* 0x00000002f8127825 */ /* 0x040fe200078e0212 */
[----:B------:R-:W-:Y:S02]  /*10c40*/  LOP3.LUT R11, R11, R10, RZ, 0x3c, !PT ;  /* 0x0000000a0b0b7212 */ /* 0x000fe400078e3cff */
[----:B------:R-:W-:Y:S01]  /*10c50*/  LOP3.LUT R9, R9, R8, RZ, 0x3c, !PT ;  /* 0x0000000809097212 */ /* 0x000fe200078e3cff */
[----:B------:R-:W-:Y:S01]  /*10c60*/  IMAD.WIDE R20, R248, 0x2, R20 ;  /* 0x00000002f8147825 */ /* 0x000fe200078e0214 */
[----:B------:R-:W-:-:S02]  /*10c70*/  LOP3.LUT R13, R13, R12, RZ, 0x3c, !PT ;  /* 0x0000000c0d0d7212 */ /* 0x000fc400078e3cff */
[----:B------:R-:W-:Y:S01]  /*10c80*/  LOP3.LUT R10, R11, R10, RZ, 0x3c, !PT ;  /* 0x0000000a0b0a7212 */ /* 0x000fe200078e3cff */
[C---:B------:R-:W-:Y:S01]  /*10c90*/  IMAD.WIDE R16, R248.reuse, 0x2, R16 ;  /* 0x00000002f8107825 */ /* 0x040fe200078e0210 */
[----:B------:R-:W-:Y:S01]  /*10ca0*/  LOP3.LUT R8, R9, R8, RZ, 0x3c, !PT ;  /* 0x0000000809087212 */ /* 0x000fe200078e3cff */
[----:B------:R-:W-:Y:S01]  /*10cb0*/  STL.64 [R1+0xa0], R20 ;  /* 0x0000a01401007387 */ /* 0x000fe20000100a00 */
[----:B------:R-:W-:Y:S01]  /*10cc0*/  LOP3.LUT R5, R5, R4, RZ, 0x3c, !PT ;  /* 0x0000000405057212 */ /* 0x000fe200078e3cff */
[C---:B------:R-:W-:Y:S02]  /*10cd0*/  IMAD.WIDE R14, R248.reuse, 0x2, R14 ;  /* 0x00000002f80e7825 */ /* 0x040fe400078e020e */
[----:B------:R-:W-:Y:S01]  /*10ce0*/  STL.64 [R1+0x98], R18 ;  /* 0x0000981201007387 */ /* 0x000fe20000100a00 */
[----:B------:R-:W-:Y:S01]  /*10cf0*/  LOP3.LUT R11, R11, R10, RZ, 0x3c, !PT ;  /* 0x0000000a0b0b7212 */ /* 0x000fe200078e3cff */
[----:B------:R-:W-:Y:S02]  /*10d00*/  IMAD.WIDE R12, R248, 0x2, R12 ;  /* 0x00000002f80c7825 */ /* 0x000fe400078e020c */
[----:B------:R-:W4:Y:S01]  /*10d10*/  LDL.LU.64 R224, [R1+0x248] ;  /* 0x0002480001e07983 */ /* 0x000f220000300a00 */
[----:B------:R-:W-:-:S02]  /*10d20*/  LOP3.LUT R9, R9, R8, RZ, 0x3c, !PT ;  /* 0x0000000809097212 */ /* 0x000fc400078e3cff */
[C---:B------:R-:W-:Y:S01]  /*10d30*/  LOP3.LUT R4, R5.reuse, R4, RZ, 0x3c, !PT ;  /* 0x0000000405047212 */ /* 0x040fe200078e3cff */
[----:B------:R-:W-:Y:S04]  /*10d40*/  STL.64 [R1+0x90], R16 ;  /* 0x0000901001007387 */ /* 0x000fe80000100a00 */
[----:B------:R-:W-:Y:S01]  /*10d50*/  STL.64 [R1+0x88], R14 ;  /* 0x0000880e01007387 */ /* 0x000fe20000100a00 */
[----:B------:R-:W-:-:S03]  /*10d60*/  LOP3.LUT R5, R5, R4, RZ, 0x3c, !PT ;  /* 0x0000000405057212 */ /* 0x000fc600078e3cff */
[----:B------:R-:W4:Y:S04]  /*10d70*/  LDL.LU.64 R226, [R1+0x250] ;  /* 0x0002500001e27983 */ /* 0x000f280000300a00 */
[----:B------:R-:W4:Y:S04]  /*10d80*/  LDL.LU.64 R228, [R1+0x258] ;  /* 0x0002580001e47983 */ /* 0x000f280000300a00 */
[----:B------:R0:W-:Y:S04]  /*10d90*/  STL.64 [R1+0x80], R12 ;  /* 0x0000800c01007387 */ /* 0x0001e80000100a00 */
[----:B------:R-:W4:Y:S01]  /*10da0*/  LDL.LU.64 R230, [R1+0x260] ;  /* 0x0002600001e67983 */ /* 0x000f220000300a00 */
[----:B0-----:R-:W-:-:S04]  /*10db0*/  IMAD.WIDE R12, R248, 0x2, R10 ;  /* 0x00000002f80c7825 */ /* 0x001fc800078e020a */
[C---:B------:R-:W-:Y:S01]  /*10dc0*/  IMAD.WIDE R10, R248.reuse, 0x2, R8 ;  /* 0x00000002f80a7825 */ /* 0x040fe200078e0208 */
[----:B------:R-:W-:Y:S03]  /*10dd0*/  STL.64 [R1+0x78], R12 ;  /* 0x0000780c01007387 */ /* 0x000fe60000100a00 */
[C---:B------:R-:W-:Y:S01]  /*10de0*/  IMAD.WIDE R8, R248.reuse, 0x2, R6 ;  /* 0x00000002f8087825 */ /* 0x040fe200078e0206 */
[----:B------:R-:W-:Y:S03]  /*10df0*/  STL.64 [R1+0x70], R10 ;  /* 0x0000700a01007387 */ /* 0x000fe60000100a00 */
[C---:B------:R-:W-:Y:S01]  /*10e00*/  IMAD.WIDE R6, R248.reuse, 0x2, R4 ;  /* 0x00000002f8067825 */ /* 0x040fe200078e0204 */
[----:B------:R-:W4:Y:S03]  /*10e10*/  LDL.LU.64 R232, [R1+0x268] ;  /* 0x0002680001e87983 */ /* 0x000f260000300a00 */
[C---:B------:R-:W-:Y:S01]  /*10e20*/  IMAD.WIDE R4, R248.reuse, 0x2, R2 ;  /* 0x00000002f8047825 */ /* 0x040fe200078e0202 */
[----:B------:R-:W-:Y:S03]  /*10e30*/  STL.64 [R1+0x68], R8 ;  /* 0x0000680801007387 */ /* 0x000fe60000100a00 */
[C---:B------:R-:W-:Y:S01]  /*10e40*/  IMAD.WIDE R2, R248.reuse, 0x2, R244 ;  /* 0x00000002f8027825 */ /* 0x040fe200078e02f4 */
[----:B------:R-:W4:Y:S04]  /*10e50*/  LDL.LU.64 R234, [R1+0x270] ;  /* 0x0002700001ea7983 */ /* 0x000f280000300a00 */
[----:B------:R-:W-:Y:S04]  /*10e60*/  STL.64 [R1+0x60], R6 ;  /* 0x0000600601007387 */ /* 0x000fe80000100a00 */
[----:B------:R0:W-:Y:S04]  /*10e70*/  STL.64 [R1+0x58], R4 ;  /* 0x0000580401007387 */ /* 0x0001e80000100a00 */
[----:B------:R-:W4:Y:S04]  /*10e80*/  LDL.LU.64 R236, [R1+0x278] ;  /* 0x0002780001ec7983 */ /* 0x000f280000300a00 */
[----:B------:R2:W-:Y:S01]  /*10e90*/  STL.64 [R1+0x50], R2 ;  /* 0x0000500201007387 */ /* 0x0005e20000100a00 */
[----:B0-----:R-:W-:Y:S01]  /*10ea0*/  IMAD.WIDE R4, R248, 0x2, R246 ;  /* 0x00000002f8047825 */ /* 0x001fe200078e02f6 */
[----:B------:R-:W-:-:S04]  /*10eb0*/  LOP3.LUT R251, R251, R250, RZ, 0x3c, !PT ;  /* 0x000000fafbfb7212 */ /* 0x000fc800078e3cff */
[----:B------:R3:W-:Y:S01]  /*10ec0*/  STL.64 [R1+0x48], R4 ;  /* 0x0000480401007387 */ /* 0x0007e20000100a00 */
[----:B------:R-:W-:-:S04]  /*10ed0*/  LOP3.LUT R250, R251, R250, RZ, 0x3c, !PT ;  /* 0x000000fafbfa7212 */ /* 0x000fc800078e3cff */
[----:B------:R-:W-:-:S03]  /*10ee0*/  LOP3.LUT R251, R251, R250, RZ, 0x3c, !PT ;  /* 0x000000fafbfb7212 */ /* 0x000fc600078e3cff */
[----:B------:R-:W-:-:S04]  /*10ef0*/  IMAD.WIDE R250, R248, 0x2, R250 ;  /* 0x00000002f8fa7825 */ /* 0x000fc800078e02fa */
[----:B--2---:R-:W-:-:S04]  /*10f00*/  IMAD.WIDE R2, R248, 0x2, R212 ;  /* 0x00000002f8027825 */ /* 0x004fc800078e02d4 */
[C---:B---3--:R-:W-:Y:S02]  /*10f10*/  IMAD.WIDE R4, R248.reuse, 0x2, R238 ;  /* 0x00000002f8047825 */ /* 0x048fe400078e02ee */
[----:B------:R-:W2:Y:S04]  /*10f20*/  LDL.LU.64 R238, [R1+0x280] ;  /* 0x0002800001ee7983 */ /* 0x000ea80000300a00 */
[----:B------:R4:W-:Y:S04]  /*10f30*/  STL.64 [R1+0x40], R2 ;  /* 0x0000400201007387 */ /* 0x0009e80000100a00 */
[----:B------:R0:W-:Y:S01]  /*10f40*/  STL.64 [R1+0x38], R4 ;  /* 0x0000380401007387 */ /* 0x0001e20000100a00 */
[----:B----4-:R-:W-:-:S04]  /*10f50*/  IMAD.WIDE R2, R248, 0x2, R214 ;  /* 0x00000002f8027825 */ /* 0x010fc800078e02d6 */
[C---:B0-----:R-:W-:Y:S01]  /*10f60*/  IMAD.WIDE R4, R248.reuse, 0x2, R216 ;  /* 0x00000002f8047825 */ /* 0x041fe200078e02d8 */
[----:B------:R0:W-:Y:S03]  /*10f70*/  STL.64 [R1+0x30], R2 ;  /* 0x0000300201007387 */ /* 0x0001e60000100a00 */
[C---:B------:R-:W-:Y:S01]  /*10f80*/  IMAD.WIDE R6, R248.reuse, 0x2, R218 ;  /* 0x00000002f8067825 */ /* 0x040fe200078e02da */
[----:B------:R1:W-:Y:S04]  /*10f90*/  STL.64 [R1+0x28], R4 ;  /* 0x0000280401007387 */ /* 0x0003e80000100a00 */
[----:B------:R-:W-:Y:S01]  /*10fa0*/  STL.64 [R1+0x20], R6 ;  /* 0x0000200601007387 */ /* 0x000fe20000100a00 */
[----:B0-----:R-:W-:-:S04]  /*10fb0*/  IMAD.WIDE R2, R248, 0x2, R220 ;  /* 0x00000002f8027825 */ /* 0x001fc800078e02dc */
[C---:B-1----:R-:W-:Y:S02]  /*10fc0*/  IMAD.WIDE R4, R248.reuse, 0x2, R240 ;  /* 0x00000002f8047825 */ /* 0x042fe400078e02f0 */
[----:B------:R-:W3:Y:S04]  /*10fd0*/  LDL.LU.64 R240, [R1+0x288] ;  /* 0x0002880001f07983 */ /* 0x000ee80000300a00 */
[----:B------:R0:W-:Y:S04]  /*10fe0*/  STL.64 [R1+0x18], R2 ;  /* 0x0000180201007387 */ /* 0x0001e80000100a00 */
[----:B------:R-:W-:Y:S04]  /*10ff0*/  STL.64 [R1+0x10], R4 ;  /* 0x0000100401007387 */ /* 0x000fe80000100a00 */
[----:B------:R-:W-:Y:S01]  /*11000*/  STL.64 [R1+0x658], R250 ;  /* 0x000658fa01007387 */ /* 0x000fe20000100a00 */
[----:B0-----:R-:W-:-:S05]  /*11010*/  IMAD.WIDE R2, R248, 0x2, R222 ;  /* 0x00000002f8027825 */ /* 0x001fca00078e02de */
[----:B------:R0:W-:Y:S02]  /*11020*/  STL.64 [R1+0x8], R2 ;  /* 0x0000080201007387 */ /* 0x0001e40000100a00 */
[C---:B0-----:R-:W-:Y:S02]  /*11030*/  IMAD.WIDE R2, R248.reuse, 0x2, R242 ;  /* 0x00000002f8027825 */ /* 0x041fe400078e02f2 */
[----:B------:R-:W4:Y:S02]  /*11040*/  LDL.LU.64 R242, [R1+0x290] ;  /* 0x0002900001f27983 */ /* 0x000f240000300a00 */
[----:B------:R-:W-:-:S04]  /*11050*/  IMAD.WIDE R4, R248, 0x2, R224 ;  /* 0x00000002f8047825 */ /* 0x000fc800078e02e0 */
[C---:B------:R-:W-:Y:S01]  /*11060*/  IMAD.WIDE R6, R248.reuse, 0x2, R226 ;  /* 0x00000002f8067825 */ /* 0x040fe200078e02e2 */
[----:B------:R-:W-:Y:S03]  /*11070*/  STL.64 [R1+0x660], R2 ;  /* 0x0006600201007387 */ /* 0x000fe60000100a00 */
[C---:B------:R-:W-:Y:S01]  /*11080*/  IMAD.WIDE R8, R248.reuse, 0x2, R228 ;  /* 0x00000002f8087825 */ /* 0x040fe200078e02e4 */
[----:B------:R-:W-:Y:S03]  /*11090*/  STL.64 [R1+0x668], R4 ;  /* 0x0006680401007387 */ /* 0x000fe60000100a00 */
[C---:B------:R-:W-:Y:S01]  /*110a0*/  IMAD.WIDE R10, R248.reuse, 0x2, R230 ;  /* 0x00000002f80a7825 */ /* 0x040fe200078e02e6 */
[----:B------:R-:W-:Y:S04]  /*110b0*/  STL.64 [R1+0x670], R6 ;  /* 0x0006700601007387 */ /* 0x000fe80000100a00 */
[----:B------:R-:W4:Y:S04]  /*110c0*/  LDL.LU.64 R226, [R1+0x298] ;  /* 0x0002980001e27983 */ /* 0x000f280000300a00 */
[----:B------:R-:W-:Y:S04]  /*110d0*/  STL.64 [R1+0x678], R8 ;  /* 0x0006780801007387 */ /* 0x000fe80000100a00 */
[----:B------:R0:W-:Y:S04]  /*110e0*/  STL.64 [R1+0x680], R10 ;  /* 0x0006800a01007387 */ /* 0x0001e80000100a00 */
[----:B------:R-:W4:Y:S01]  /*110f0*/  LDL.LU.64 R228, [R1+0x2a0] ;  /* 0x0002a00001e47983 */ /* 0x000f220000300a00 */
[----:B------:R-:W-:-:S05]  /*11100*/  IMAD.WIDE R12, R248, 0x2, R232 ;  /* 0x00000002f80c7825 */ /* 0x000fca00078e02e8 */
[----:B------:R-:W-:Y:S01]  /*11110*/  STL.64 [R1+0x688], R12 ;  /* 0x0006880c01007387 */ /* 0x000fe20000100a00 */
[----:B------:R-:W-:-:S03]  /*11120*/  IMAD.WIDE R14, R248, 0x2, R234 ;  /* 0x00000002f80e7825 */ /* 0x000fc600078e02ea */
[----:B------:R-:W4:Y:S04]  /*11130*/  LDL.LU.64 R230, [R1+0x2a8] ;  /* 0x0002a80001e67983 */ /* 0x000f280000300a00 */
[----:B------:R-:W-:Y:S04]  /*11140*/  STL.64 [R1+0x690], R14 ;  /* 0x0006900e01007387 */ /* 0x000fe80000100a00 */
[----:B------:R-:W4:Y:S01]  /*11150*/  LDL.LU.64 R232, [R1+0x2b0] ;  /* 0x0002b00001e87983 */ /* 0x000f220000300a00 */
[----:B------:R-:W-:-:S05]  /*11160*/  IMAD.WIDE R16, R248, 0x2, R236 ;  /* 0x00000002f8107825 */ /* 0x000fca00078e02ec */
[----:B------:R-:W-:Y:S04]  /*11170*/  STL.64 [R1+0x698], R16 ;  /* 0x0006981001007387 */ /* 0x000fe80000100a00 */
[----:B------:R-:W4:Y:S04]  /*11180*/  LDL.LU.64 R208, [R1+0x2b8] ;  /* 0x0002b80001d07983 */ /* 0x000f280000300a00 */
[----:B------:R-:W4:Y:S04]  /*11190*/  LDL.LU.64 R234, [R1+0x2c0] ;  /* 0x0002c00001ea7983 */ /* 0x000f280000300a00 */
[----:B------:R-:W4:Y:S04]  /*111a0*/  LDL.LU.64 R210, [R1+0x2c8] ;  /* 0x0002c80001d27983 */ /* 0x000f280000300a00 */
[----:B------:R-:W4:Y:S01]  /*111b0*/  LDL.LU.64 R236, [R1+0x2d0] ;  /* 0x0002d00001ec7983 */ /* 0x000f220000300a00 */
[----:B--2---:R-:W-:-:S05]  /*111c0*/  IMAD.WIDE R18, R248, 0x2, R238 ;  /* 0x00000002f8127825 */ /* 0x004fca00078e02ee */
[----:B------:R1:W-:Y:S04]  /*111d0*/  STL.64 [R1+0x6a0], R18 ;  /* 0x0006a01201007387 */ /* 0x0003e80000100a00 */
[----:B------:R-:W2:Y:S04]  /*111e0*/  LDL.LU.64 R212, [R1+0x2d8] ;  /* 0x0002d80001d47983 */ /* 0x000ea80000300a00 */
[----:B------:R-:W2:Y:S04]  /*111f0*/  LDL.LU.64 R238, [R1+0x2e0] ;  /* 0x0002e00001ee7983 */ /* 0x000ea80000300a00 */
[----:B------:R-:W2:Y:S01]  /*11200*/  LDL.LU.64 R214, [R1+0x2e8] ;  /* 0x0002e80001d67983 */ /* 0x000ea20000300a00 */
[----:B---3--:R-:W-:-:S03]  /*11210*/  IMAD.WIDE R20, R248, 0x2, R240 ;  /* 0x00000002f8147825 */ /* 0x008fc600078e02f0 */
[----:B------:R-:W3:Y:S04]  /*11220*/  LDL.LU.64 R240, [R1+0x2f0] ;  /* 0x0002f00001f07983 */ /* 0x000ee80000300a00 */
[----:B------:R1:W-:Y:S04]  /*11230*/  STL.64 [R1+0x6a8], R20 ;  /* 0x0006a81401007387 */ /* 0x0003e80000100a00 */
[----:B------:R-:W3:Y:S01]  /*11240*/  LDL.LU.64 R216, [R1+0x2f8] ;  /* 0x0002f80001d87983 */ /* 0x000ee20000300a00 */
[----:B----4-:R-:W-:-:S03]  /*11250*/  IMAD.WIDE R22, R248, 0x2, R242 ;  /* 0x00000002f8167825 */ /* 0x010fc600078e02f2 */
[----:B------:R-:W4:Y:S04]  /*11260*/  LDL.LU.64 R242, [R1+0x300] ;  /* 0x0003000001f27983 */ /* 0x000f280000300a00 */
[----:B------:R-:W4:Y:S04]  /*11270*/  LDL.LU.64 R218, [R1+0x308] ;  /* 0x0003080001da7983 */ /* 0x000f280000300a00 */
[----:B------:R-:W4:Y:S04]  /*11280*/  LDL.LU.64 R220, [R1+0x310] ;  /* 0x0003100001dc7983 */ /* 0x000f280000300a00 */
[----:B------:R-:W-:Y:S04]  /*11290*/  STL.64 [R1+0x6b0], R22 ;  /* 0x0006b01601007387 */ /* 0x000fe80000100a00 */
[----:B------:R-:W4:Y:S01]  /*112a0*/  LDL.LU.64 R222, [R1+0x318] ;  /* 0x0003180001de7983 */ /* 0x000f220000300a00 */
[----:B------:R-:W-:-:S03]  /*112b0*/  IMAD.WIDE R152, R248, 0x2, R226 ;  /* 0x00000002f8987825 */ /* 0x000fc600078e02e2 */
[----:B------:R-:W4:Y:S04]  /*112c0*/  LDL.LU.64 R224, [R1+0x320] ;  /* 0x0003200001e07983 */ /* 0x000f280000300a00 */
[----:B------:R-:W4:Y:S01]  /*112d0*/  LDL.LU.64 R226, [R1+0x328] ;  /* 0x0003280001e27983 */ /* 0x000f220000300a00 */
[----:B------:R-:W-:-:S03]  /*112e0*/  IMAD.WIDE R154, R248, 0x2, R228 ;  /* 0x00000002f89a7825 */ /* 0x000fc600078e02e4 */
[----:B------:R-:W-:Y:S04]  /*112f0*/  STL.64 [R1+0x6b8], R152 ;  /* 0x0006b89801007387 */ /* 0x000fe80000100a00 */
[----:B------:R-:W4:Y:S04]  /*11300*/  LDL.LU.64 R228, [R1+0x330] ;  /* 0x0003300001e47983 */ /* 0x000f280000300a00 */
[----:B------:R-:W-:Y:S01]  /*11310*/  STL.64 [R1+0x6c0], R154 ;  /* 0x0006c09a01007387 */ /* 0x000fe20000100a00 */
[----:B------:R-:W-:-:S03]  /*11320*/  IMAD.WIDE R156, R248, 0x2, R230 ;  /* 0x00000002f89c7825 */ /* 0x000fc600078e02e6 */
        /* <DEDUP_REMOVED lines=8> */
[----:B------:R-:W4:Y:S01]  /*113b0*/  LDL.LU.64 R236, [R1+0x350] ;  /* 0x0003500001ec7983 */ /* 0x000f220000300a00 */
[----:B--2---:R-:W-:-:S03]  /*113c0*/  IMAD.WIDE R170, R248, 0x2, R238 ;  /* 0x00000002f8aa7825 */ /* 0x004fc600078e02ee */
[----:B------:R-:W2:Y:S01]  /*113d0*/  LDL.LU.64 R238, [R1+0x358] ;  /* 0x0003580001ee7983 */ /* 0x000ea20000300a00 */
[----:B---3--:R-:W-:-:S03]  /*113e0*/  IMAD.WIDE R174, R248, 0x2, R240 ;  /* 0x00000002f8ae7825 */ /* 0x008fc600078e02f0 */
[----:B------:R-:W3:Y:S01]  /*113f0*/  LDL.LU.64 R240, [R1+0x360] ;  /* 0x0003600001f07983 */ /* 0x000ee20000300a00 */
[----:B----4-:R-:W-:-:S03]  /*11400*/  IMAD.WIDE R178, R248, 0x2, R242 ;  /* 0x00000002f8b27825 */ /* 0x010fc600078e02f2 */
[----:B------:R-:W4:Y:S01]  /*11410*/  LDL.LU.64 R242, [R1+0x368] ;  /* 0x0003680001f27983 */ /* 0x000f220000300a00 */
[----:B------:R-:W-:-:S03]  /*11420*/  IMAD.WIDE R160, R248, 0x2, R208 ;  /* 0x00000002f8a07825 */ /* 0x000fc600078e02d0 */
        /* <DEDUP_REMOVED lines=22> */
[----:B------:R-:W4:Y:S04]  /*11590*/  LDL.LU.64 R228, [R1+0x3c8] ;  /* 0x0003c80001e47983 */ /* 0x000f280000300a00 */
[----:B------:R-:W4:Y:S01]  /*115a0*/  LDL.LU.64 R230, [R1+0x3d0] ;  /* 0x0003d00001e67983 */ /* 0x000f220000300a00 */
[----:B------:R-:W-:-:S03]  /*115b0*/  IMAD.WIDE R194, R248, 0x2, R232 ;  /* 0x00000002f8c27825 */ /* 0x000fc600078e02e8 */
[----:B------:R-:W4:Y:S01]  /*115c0*/  LDL.LU.64 R232, [R1+0x3d8] ;  /* 0x0003d80001e87983 */ /* 0x000f220000300a00 */
        /* <DEDUP_REMOVED lines=9> */
[----:B------:R-:W4:Y:S04]  /*11660*/  LDL.LU.64 R242, [R1+0x400] ;  /* 0x0004000001f27983 */ /* 0x000f280000300a00 */
[----:B------:R-:W4:Y:S04]  /*11670*/  LDL.LU.64 R244, [R1+0x408] ;  /* 0x0004080001f47983 */ /* 0x000f280000300a00 */
[----:B------:R-:W4:Y:S04]  /*11680*/  LDL.LU.64 R246, [R1+0x410] ;  /* 0x0004100001f67983 */ /* 0x000f280000300a00 */
[----:B0-----:R-:W4:Y:S04]  /*11690*/  LDL.LU.64 R10, [R1+0x418] ;  /* 0x00041800010a7983 */ /* 0x001f280000300a00 */
[----:B-1----:R-:W4:Y:S04]  /*116a0*/  LDL.LU.64 R18, [R1+0x218] ;  /* 0x0002180001127983 */ /* 0x002f280000300a00 */
[----:B------:R-:W4:Y:S04]  /*116b0*/  LDL.LU.64 R16, [R1+0x210] ;  /* 0x0002100001107983 */ /* 0x000f280000300a00 */
[----:B------:R-:W4:Y:S04]  /*116c0*/  LDL.LU.64 R8, [R1+0x208] ;  /* 0x0002080001087983 */ /* 0x000f280000300a00 */
[----:B------:R-:W4:Y:S04]  /*116d0*/  LDL.LU.64 R6, [R1+0x200] ;  /* 0x0002000001067983 */ /* 0x000f280000300a00 */
[----:B------:R-:W4:Y:S04]  /*116e0*/  LDL.LU.64 R4, [R1+0x1f8] ;  /* 0x0001f80001047983 */ /* 0x000f280000300a00 */
[----:B------:R-:W4:Y:S04]  /*116f0*/  LDL.LU.64 R2, [R1+0x1f0] ;  /* 0x0001f00001027983 */ /* 0x000f280000300a00 */
[----:B------:R-:W4:Y:S04]  /*11700*/  LDL.LU.64 R250, [R1+0x1e8] ;  /* 0x0001e80001fa7983 */ /* 0x000f280000300a00 */
[----:B------:R-:W4:Y:S04]  /*11710*/  LDL.LU.64 R20, [R1+0x1e0] ;  /* 0x0001e00001147983 */ /* 0x000f280000300a00 */
[----:B------:R-:W4:Y:S04]  /*11720*/  LDL.LU.64 R14, [R1+0x1d8] ;  /* 0x0001d800010e7983 */ /* 0x000f280000300a00 */
[----:B------:R-:W4:Y:S01]  /*11730*/  LDL.LU.64 R12, [R1+0x1d0] ;  /* 0x0001d000010c7983 */ /* 0x000f220000300a00 */
        /* <DEDUP_REMOVED lines=16> */
[----:B--2---:R-:W-:-:S04]  /*11840*/  IMAD.WIDE R238, R248, 0x2, R238 ;  /* 0x00000002f8ee7825 */ /* 0x004fc800078e02ee */
[----:B---3--:R-:W-:-:S04]  /*11850*/  IMAD.WIDE R240, R248, 0x2, R240 ;  /* 0x00000002f8f07825 */ /* 0x008fc800078e02f0 */
[----:B----4-:R-:W-:-:S04]  /*11860*/  IMAD.WIDE R242, R248, 0x2, R242 ;  /* 0x00000002f8f27825 */ /* 0x010fc800078e02f2 */
[----:B------:R-:W-:-:S04]  /*11870*/  IMAD.WIDE R244, R248, 0x2, R244 ;  /* 0x00000002f8f47825 */ /* 0x000fc800078e02f4 */
[----:B------:R-:W-:-:S04]  /*11880*/  IMAD.WIDE R246, R248, 0x2, R246 ;  /* 0x00000002f8f67825 */ /* 0x000fc800078e02f6 */
[----:B------:R-:W-:Y:S02]  /*11890*/  IMAD.WIDE R248, R248, 0x2, R10 ;  /* 0x00000002f8f87825 */ /* 0x000fe400078e020a */
[----:B------:R-:W2:Y:S02]  /*118a0*/  LDL.LU.64 R10, [R1+0x1c8] ;  /* 0x0001c800010a7983 */ /* 0x000ea40000300a00 */
[----:B------:R-:W-:Y:S02]  /*118b0*/  IMAD.MOV.U32 R252, RZ, RZ, R19 ;  /* 0x000000fffffc7224 */ /* 0x000fe400078e0013 */
[----:B------:R0:W-:Y:S04]  /*118c0*/  STL [R1+0x220], R18 ;  /* 0x0002201201007387 */ /* 0x0001e80000100800 */
[----:B0-----:R-:W3:Y:S04]  /*118d0*/  LDL.LU.64 R18, [R1+0x1c0] ;  /* 0x0001c00001127983 */ /* 0x001ee80000300a00 */
[----:B------:R-:W-:Y:S04]  /*118e0*/  STL [R1+0x21c], R16 ;  /* 0x00021c1001007387 */ /* 0x000fe80000100800 */
[----:B------:R-:W4:Y:S01]  /*118f0*/  LDL.LU.64 R22, [R1+0x1b8] ;  /* 0x0001b80001167983 */ /* 0x000f220000300a00 */
[----:B------:R-:W-:-:S05]  /*11900*/  IMAD.MOV.U32 R0, RZ, RZ, R17 ;  /* 0x000000ffff007224 */ /* 0x000fca00078e0011 */
[----:B------:R0:W-:Y:S04]  /*11910*/  STL [R1+0x210], R0 ;  /* 0x0002100001007387 */ /* 0x0001e80000100800 */
[----:B------:R1:W-:Y:S01]  /*11920*/  STL [R1+0x224], R8 ;  /* 0x0002240801007387 */ /* 0x0003e20000100800 */
[----:B0-----:R-:W-:-:S03]  /*11930*/  IMAD.MOV.U32 R0, RZ, RZ, R9 ;  /* 0x000000ffff007224 */ /* 0x001fc600078e0009 */
[----:B-1----:R-:W4:Y:S04]  /*11940*/  LDL.LU.64 R8, [R1+0x1b0] ;  /* 0x0001b00001087983 */ /* 0x002f280000300a00 */
[----:B------:R0:W-:Y:S04]  /*11950*/  STL [R1+0x208], R0 ;  /* 0x0002080001007387 */ /* 0x0001e80000100800 */
[----:B------:R1:W-:Y:S01]  /*11960*/  STL [R1+0x228], R6 ;  /* 0x0002280601007387 */ /* 0x0003e20000100800 */
[----:B0-----:R-:W-:-:S03]  /*11970*/  IMAD.MOV.U32 R0, RZ, RZ, R7 ;  /* 0x000000ffff007224 */ /* 0x001fc600078e0007 */
[----:B-1----:R-:W4:Y:S04]  /*11980*/  LDL.LU.64 R6, [R1+0x1a8] ;  /* 0x0001a80001067983 */ /* 0x002f280000300a00 */
[----:B------:R0:W-:Y:S04]  /*11990*/  STL [R1+0x200], R0 ;  /* 0x0002000001007387 */ /* 0x0001e80000100800 */
[----:B------:R1:W-:Y:S04]  /*119a0*/  STL [R1+0x22c], R4 ;  /* 0x00022c0401007387 */ /* 0x0003e80000100800 */
[----:B------:R-:W4:Y:S01]  /*119b0*/  LDL.LU.64 R16, [R1+0x1a0] ;  /* 0x0001a00001107983 */ /* 0x000f220000300a00 */
[----:B0-----:R-:W-:-:S05]  /*119c0*/  IMAD.MOV.U32 R0, RZ, RZ, R5 ;  /* 0x000000ffff007224 */ /* 0x001fca00078e0005 */
[----:B------:R0:W-:Y:S04]  /*119d0*/  STL [R1+0x1f8], R0 ;  /* 0x0001f80001007387 */ /* 0x0001e80000100800 */
[----:B------:R0:W-:Y:S04]  /*119e0*/  STL [R1+0x230], R2 ;  /* 0x0002300201007387 */ /* 0x0001e80000100800 */
[----:B-1----:R-:W4:Y:S01]  /*119f0*/  LDL.LU.64 R4, [R1+0x198] ;  /* 0x0001980001047983 */ /* 0x002f220000300a00 */
[----:B0-----:R-:W-:-:S05]  /*11a00*/  IMAD.MOV.U32 R0, RZ, RZ, R3 ;  /* 0x000000ffff007224 */ /* 0x001fca00078e0003 */
[----:B------:R0:W-:Y:S04]  /*11a10*/  STL [R1+0x1f0], R0 ;  /* 0x0001f00001007387 */ /* 0x0001e80000100800 */
[----:B------:R1:W-:Y:S04]  /*11a20*/  STL [R1+0x234], R250 ;  /* 0x000234fa01007387 */ /* 0x0003e80000100800 */
[----:B------:R-:W4:Y:S01]  /*11a30*/  LDL.LU.64 R2, [R1+0x190] ;  /* 0x0001900001027983 */ /* 0x000f220000300a00 */
[----:B0-----:R-:W-:-:S03]  /*11a40*/  IMAD.MOV.U32 R0, RZ, RZ, R251 ;  /* 0x000000ffff007224 */ /* 0x001fc600078e00fb */
[----:B------:R-:W-:Y:S04]  /*11a50*/  STL [R1+0x238], R20 ;  /* 0x0002381401007387 */ /* 0x000fe80000100800 */
[----:B------:R0:W-:Y:S04]  /*11a60*/  STL [R1+0x1e8], R0 ;  /* 0x0001e80001007387 */ /* 0x0001e80000100800 */
[----:B-1----:R-:W4:Y:S01]  /*11a70*/  LDL.LU.64 R250, [R1+0x188] ;  /* 0x0001880001fa7983 */ /* 0x002f220000300a00 */
[----:B0-----:R-:W-:-:S03]  /*11a80*/  IMAD.MOV.U32 R0, RZ, RZ, R21 ;  /* 0x000000ffff007224 */ /* 0x001fc600078e0015 */
[----:B------:R-:W-:Y:S04]  /*11a90*/  STL [R1+0x23c], R14 ;  /* 0x00023c0e01007387 */ /* 0x000fe80000100800 */
[----:B------:R0:W-:Y:S04]  /*11aa0*/  STL [R1+0x1e0], R0 ;  /* 0x0001e00001007387 */ /* 0x0001e80000100800 */
[----:B------:R-:W4:Y:S01]  /*11ab0*/  LDL.LU.64 R20, [R1+0x180] ;  /* 0x0001800001147983 */ /* 0x000f220000300a00 */
[----:B0-----:R-:W-:-:S03]  /*11ac0*/  IMAD.MOV.U32 R0, RZ, RZ, R15 ;  /* 0x000000ffff007224 */ /* 0x001fc600078e000f */
[----:B------:R-:W-:Y:S04]  /*11ad0*/  STL [R1+0x240], R12 ;  /* 0x0002400c01007387 */ /* 0x000fe80000100800 */
[----:B------:R0:W-:Y:S04]  /*11ae0*/  STL [R1+0x1d8], R0 ;  /* 0x0001d80001007387 */ /* 0x0001e80000100800 */
[----:B------:R-:W4:Y:S01]  /*11af0*/  LDL.LU.64 R14, [R1+0x178] ;  /* 0x00017800010e7983 */ /* 0x000f220000300a00 */
[----:B0-----:R-:W-:-:S03]  /*11b00*/  IMAD.MOV.U32 R0, RZ, RZ, R13 ;  /* 0x000000ffff007224 */ /* 0x001fc600078e000d */
[----:B--2---:R-:W-:Y:S04]  /*11b10*/  STL [R1+0x244], R10 ;  /* 0x0002440a01007387 */ /* 0x004fe80000100800 */
[----:B------:R0:W-:Y:S04]  /*11b20*/  STL [R1+0x1d0], R0 ;  /* 0x0001d00001007387 */ /* 0x0001e80000100800 */
[----:B------:R-:W2:Y:S01]  /*11b30*/  LDL.LU.64 R12, [R1+0x170] ;  /* 0x00017000010c7983 */ /* 0x000ea20000300a00 */
[----:B0-----:R-:W-:-:S03]  /*11b40*/  IMAD.MOV.U32 R0, RZ, RZ, R11 ;  /* 0x000000ffff007224 */ /* 0x001fc600078e000b */
[----:B---3--:R-:W-:Y:S04]  /*11b50*/  STL [R1+0x248], R18 ;  /* 0x0002481201007387 */ /* 0x008fe80000100800 */
[----:B------:R0:W-:Y:S04]  /*11b60*/  STL [R1+0x1c8], R0 ;  /* 0x0001c80001007387 */ /* 0x0001e80000100800 */
[----:B------:R-:W3:Y:S01]  /*11b70*/  LDL.LU.64 R10, [R1+0x168] ;  /* 0x00016800010a7983 */ /* 0x000ee20000300a00 */
[----:B0-----:R-:W-:-:S03]  /*11b80*/  IMAD.MOV.U32 R0, RZ, RZ, R19 ;  /* 0x000000ffff007224 */ /* 0x001fc600078e0013 */
[----:B----4-:R-:W-:Y:S04]  /*11b90*/  STL [R1+0x24c], R22 ;  /* 0x00024c1601007387 */ /* 0x010fe80000100800 */
[----:B------:R0:W-:Y:S04]  /*11ba0*/  STL [R1+0x1c0], R0 ;  /* 0x0001c00001007387 */ /* 0x0001e80000100800 */
[----:B------:R-:W4:Y:S01]  /*11bb0*/  LDL.LU.64 R18, [R1+0x160] ;  /* 0x0001600001127983 */ /* 0x000f220000300a00 */
[----:B0-----:R-:W-:-:S03]  /*11bc0*/  IMAD.MOV.U32 R0, RZ, RZ, R23 ;  /* 0x000000ffff007224 */ /* 0x001fc600078e0017 */
[----:B------:R-:W-:Y:S04]  /*11bd0*/  STL [R1+0x250], R8 ;  /* 0x0002500801007387 */ /* 0x000fe80000100800 */
[----:B------:R0:W-:Y:S02]  /*11be0*/  STL [R1+0x1b8], R0 ;  /* 0x0001b80001007387 */ /* 0x0001e40000100800 */
[----:B0-----:R-:W-:Y:S02]  /*11bf0*/  IMAD.MOV.U32 R0, RZ, RZ, R9 ;  /* 0x000000ffff007224 */ /* 0x001fe400078e0009 */
[----:B------:R-:W4:Y:S04]  /*11c00*/  LDL.LU.64 R8, [R1+0x158] ;  /* 0x0001580001087983 */ /* 0x000f280000300a00 */
        /* <DEDUP_REMOVED lines=9> */
[----:B------:R1:W-:Y:S01]  /*11ca0*/  STL [R1+0x25c], R4 ;  /* 0x00025c0401007387 */ /* 0x0003e20000100800 */
        /* <DEDUP_REMOVED lines=27> */
[----:B------:R-:W4:Y:S04]  /*11e60*/  LDL.LU.64 R10, [R1+0x110] ;  /* 0x00011000010a7983 */ /* 0x000f280000300a00 */
[----:B------:R-:W4:Y:S01]  /*11e70*/  LDL.LU.64 R22, [R1+0x108] ;  /* 0x0001080001167983 */ /* 0x000f220000300a00 */
[----:B0-----:R-:W-:-:S05]  /*11e80*/  IMAD.MOV.U32 R0, RZ, RZ, R19 ;  /* 0x000000ffff007224 */ /* 0x001fca00078e0013 */
[----:B------:R0:W-:Y:S04]  /*11e90*/  STL [R1+0x160], R0 ;  /* 0x0001600001007387 */ /* 0x0001e80000100800 */
[----:B------:R-:W-:Y:S04]  /*11ea0*/  STL [R1+0x27c], R8 ;  /* 0x00027c0801007387 */ /* 0x000fe80000100800 */
[----:B------:R-:W4:Y:S01]  /*11eb0*/  LDL.LU.64 R20, [R1+0x100] ;  /* 0x0001000001147983 */ /* 0x000f220000300a00 */
[----:B0-----:R-:W-:-:S05]  /*11ec0*/  IMAD.MOV.U32 R0, RZ, RZ, R9 ;  /* 0x000000ffff007224 */ /* 0x001fca00078e0009 */
[----:B------:R0:W-:Y:S04]  /*11ed0*/  STL [R1+0x158], R0 ;  /* 0x0001580001007387 */ /* 0x0001e80000100800 */
[----:B------:R1:W-:Y:S01]  /*11ee0*/  STL [R1+0x280], R6 ;  /* 0x0002800601007387 */ /* 0x0003e20000100800 */
[----:B0-----:R-:W-:-:S03]  /*11ef0*/  IMAD.MOV.U32 R0, RZ, RZ, R7 ;  /* 0x000000ffff007224 */ /* 0x001fc600078e0007 */
[----:B------:R-:W4:Y:S04]  /*11f00*/  LDL.LU.64 R8, [R1+0xf8] ;  /* 0x0000f80001087983 */ /* 0x000f280000300a00 */
[----:B------:R-:W-:Y:S04]  /*11f10*/  STL [R1+0x284], R16 ;  /* 0x0002841001007387 */ /* 0x000fe80000100800 */
[----:B------:R0:W-:Y:S04]  /*11f20*/  STL [R1+0x150], R0 ;  /* 0x0001500001007387 */ /* 0x0001e80000100800 */
[----:B-1----:R-:W4:Y:S04]  /*11f30*/  LDL.LU.64 R6, [R1+0xf0] ;  /* 0x0000f00001067983 */ /* 0x002f280000300a00 */
[----:B------:R-:W4:Y:S01]  /*11f40*/  LDL.LU.64 R18, [R1+0xe8] ;  /* 0x0000e80001127983 */ /* 0x000f220000300a00 */
[----:B0-----:R-:W-:-:S05]  /*11f50*/  IMAD.MOV.U32 R0, RZ, RZ, R17 ;  /* 0x000000ffff007224 */ /* 0x001fca00078e0011 */
        /* <DEDUP_REMOVED lines=16> */
[----:B--2---:R-:W-:Y:S04]  /*12060*/  STL [R1+0x298], R14 ;  /* 0x0002980e01007387 */ /* 0x004fe80000100800 */
[----:B------:R0:W-:Y:S02]  /*12070*/  STL [R1+0x128], R0 ;  /* 0x0001280001007387 */ /* 0x0001e40000100800 */
[----:B0-----:R-:W-:Y:S02]  /*12080*/  IMAD.MOV.U32 R0, RZ, RZ, R15 ;  /* 0x000000ffff007224 */ /* 0x001fe400078e000f */
[----:B------:R-:W2:Y:S04]  /*12090*/  LDL.LU.64 R14, [R1+0xc0] ;  /* 0x0000c000010e7983 */ /* 0x000ea80000300a00 */
[----:B------:R0:W-:Y:S04]  /*120a0*/  STL [R1+0x120], R0 ;  /* 0x0001200001007387 */ /* 0x0001e80000100800 */
[----:B---3--:R1:W-:Y:S01]  /*120b0*/  STL [R1+0x29c], R12 ;  /* 0x00029c0c01007387 */ /* 0x0083e20000100800 */
[----:B0-----:R-:W-:-:S03]  /*120c0*/  IMAD.MOV.U32 R0, RZ, RZ, R13 ;  /* 0x000000ffff007224 */ /* 0x001fc600078e000d */
[----:B-1----:R-:W3:Y:S04]  /*120d0*/  LDL.LU.64 R12, [R1+0xb8] ;  /* 0x0000b800010c7983 */ /* 0x002ee80000300a00 */
[----:B------:R0:W-:Y:S04]  /*120e0*/  STL [R1+0x118], R0 ;  /* 0x0001180001007387 */ /* 0x0001e80000100800 */
[----:B----4-:R1:W-:Y:S01]  /*120f0*/  STL [R1+0x2a0], R10 ;  /* 0x0002a00a01007387 */ /* 0x0103e20000100800 */
[----:B0-----:R-:W-:-:S03]  /*12100*/  IMAD.MOV.U32 R0, RZ, RZ, R11 ;  /* 0x000000ffff007224 */ /* 0x001fc600078e000b */
[----:B------:R-:W-:Y:S04]  /*12110*/  STL [R1+0x2a4], R22 ;  /* 0x0002a41601007387 */ /* 0x000fe80000100800 */
[----:B------:R0:W-:Y:S04]  /*12120*/  STL [R1+0x110], R0 ;  /* 0x0001100001007387 */ /* 0x0001e80000100800 */
[----:B-1----:R-:W4:Y:S01]  /*12130*/  LDL.LU.64 R10, [R1+0xb0] ;  /* 0x0000b000010a7983 */ /* 0x002f220000300a00 */
[----:B0-----:R-:W-:-:S03]  /*12140*/  IMAD.MOV.U32 R0, RZ, RZ, R23 ;  /* 0x000000ffff007224 */ /* 0x001fc600078e0017 */
[----:B------:R-:W-:Y:S04]  /*12150*/  STL [R1+0x2a8], R20 ;  /* 0x0002a81401007387 */ /* 0x000fe80000100800 */
[----:B------:R0:W-:Y:S04]  /*12160*/  STL [R1+0x108], R0 ;  /* 0x0001080001007387 */ /* 0x0001e80000100800 */
[----:B------:R-:W-:Y:S01]  /*12170*/  STL [R1+0x2ac], R8 ;  /* 0x0002ac0801007387 */ /* 0x000fe20000100800 */
[----:B0-----:R-:W-:-:S05]  /*12180*/  IMAD.MOV.U32 R0, RZ, RZ, R21 ;  /* 0x000000ffff007224 */ /* 0x001fca00078e0015 */
[----:B------:R0:W-:Y:S02]  /*12190*/  STL [R1+0x100], R0 ;  /* 0x0001000001007387 */ /* 0x0001e40000100800 */
[----:B0-----:R-:W-:Y:S02]  /*121a0*/  IMAD.MOV.U32 R0, RZ, RZ, R9 ;  /* 0x000000ffff007224 */ /* 0x001fe400078e0009 */
[----:B------:R-:W4:Y:S04]  /*121b0*/  LDL.LU.64 R8, [R1+0xa8] ;  /* 0x0000a80001087983 */ /* 0x000f280000300a00 */
        /* <DEDUP_REMOVED lines=22> */
[----:B------:R2:W-:Y:S02]  /*12320*/  STL [R1+0xc8], R0 ;  /* 0x0000c80001007387 */ /* 0x0005e40000100800 */
[----:B--2---:R-:W-:-:S02]  /*12330*/  IMAD.MOV.U32 R0, RZ, RZ, R15 ;  /* 0x000000ffff007224 */ /* 0x004fc400078e000f */
[----:B------:R-:W-:Y:S04]  /*12340*/  STL [R1+0x2c8], R14 ;  /* 0x0002c80e01007387 */ /* 0x000fe80000100800 */
[----:B------:R-:W2:Y:S04]  /*12350*/  LDL.LU.64 R158, [R1+0x80] ;  /* 0x00008000019e7983 */ /* 0x000ea80000300a00 */
[----:B------:R0:W-:Y:S04]  /*12360*/  STL [R1+0xc0], R0 ;  /* 0x0000c00001007387 */ /* 0x0001e80000100800 */
[----:B---3--:R-:W-:Y:S04]  /*12370*/  STL [R1+0x2cc], R12 ;  /* 0x0002cc0c01007387 */ /* 0x008fe80000100800 */
[----:B------:R-:W3:Y:S01]  /*12380*/  LDL.LU.64 R156, [R1+0x78] ;  /* 0x00007800019c7983 */ /* 0x000ee20000300a00 */
[----:B0-----:R-:W-:-:S03]  /*12390*/  IMAD.MOV.U32 R0, RZ, RZ, R13 ;  /* 0x000000ffff007224 */ /* 0x001fc600078e000d */
[----:B------:R-:W3:Y:S04]  /*123a0*/  LDL.LU.64 R154, [R1+0x70] ;  /* 0x00007000019a7983 */ /* 0x000ee80000300a00 */
[----:B------:R0:W-:Y:S04]  /*123b0*/  STL [R1+0xb8], R0 ;  /* 0x0000b80001007387 */ /* 0x0001e80000100800 */
[----:B----4-:R-:W-:Y:S04]  /*123c0*/  STL [R1+0x2d0], R10 ;  /* 0x0002d00a01007387 */ /* 0x010fe80000100800 */
[----:B------:R-:W4:Y:S04]  /*123d0*/  LDL.LU.64 R152, [R1+0x68] ;  /* 0x0000680001987983 */ /* 0x000f280000300a00 */
[----:B------:R-:W4:Y:S01]  /*123e0*/  LDL.LU.64 R22, [R1+0x60] ;  /* 0x0000600001167983 */ /* 0x000f220000300a00 */
[----:B0-----:R-:W-:-:S03]  /*123f0*/  IMAD.MOV.U32 R0, RZ, RZ, R11 ;  /* 0x000000ffff007224 */ /* 0x001fc600078e000b */
[----:B------:R-:W4:Y:S04]  /*12400*/  LDL.LU.64 R20, [R1+0x58] ;  /* 0x0000580001147983 */ /* 0x000f280000300a00 */
[----:B------:R0:W-:Y:S04]  /*12410*/  STL [R1+0xb0], R0 ;  /* 0x0000b00001007387 */ /* 0x0001e80000100800 */
[----:B------:R-:W-:Y:S04]  /*12420*/  STL [R1+0x2d4], R8 ;  /* 0x0002d40801007387 */ /* 0x000fe80000100800 */
        /* <DEDUP_REMOVED lines=14> */
[----:B------:R1:W-:Y:S04]  /*12510*/  STL [R1+0x2e0], R2 ;  /* 0x0002e00201007387 */ /* 0x0003e80000100800 */
[----:B------:R-:W4:Y:S01]  /*12520*/  LDL.LU.64 R6, [R1+0x20] ;  /* 0x0000200001067983 */ /* 0x000f220000300a00 */
[----:B0-----:R-:W-:-:S03]  /*12530*/  IMAD.MOV.U32 R0, RZ, RZ, R3 ;  /* 0x000000ffff007224 */ /* 0x001fc600078e0003 */
[----:B------:R-:W4:Y:S04]  /*12540*/  LDL.LU.64 R4, [R1+0x18] ;  /* 0x0000180001047983 */ /* 0x000f280000300a00 */
[----:B------:R0:W-:Y:S04]  /*12550*/  STL [R1+0x90], R0 ;  /* 0x0000900001007387 */ /* 0x0001e80000100800 */
[----:B------:R0:W-:Y:S04]  /*12560*/  STL [R1+0x2e4], R250 ;  /* 0x0002e4fa01007387 */ /* 0x0001e80000100800 */
[----:B-1----:R-:W4:Y:S01]  /*12570*/  LDL.LU.64 R2, [R1+0x10] ;  /* 0x0000100001027983 */ /* 0x002f220000300a00 */
[----:B0-----:R-:W-:-:S03]  /*12580*/  IMAD.MOV.U32 R0, RZ, RZ, R251 ;  /* 0x000000ffff007224 */ /* 0x001fc600078e00fb */
[----:B------:R-:W4:Y:S04]  /*12590*/  LDL.LU.64 R250, [R1+0x8] ;  /* 0x0000080001fa7983 */ /* 0x000f280000300a00 */
[----:B------:R2:W-:Y:S01]  /*125a0*/  STL [R1+0x88], R0 ;  /* 0x0000880001007387 */ /* 0x0005e20000100800 */
[----:B------:R-:W-:-:S04]  /*125b0*/  ULOP3.LUT UR4, UR4, 0x800, URZ, 0xc0, !UPT ;  /* 0x0000080004047892 */ /* 0x000fc8000f8ec03f */
[----:B------:R-:W-:Y:S01]  /*125c0*/  ULEA.HI UR4, UR5, UR4, URZ, 0x1c ;  /* 0x0000000405047291 */ /* 0x000fe2000f8fe03f */
[----:B--2---:R-:W-:Y:S01]  /*125d0*/  IMAD.MOV.U32 R0, RZ, RZ, R159 ;  /* 0x000000ffff007224 */ /* 0x004fe200078e009f */
[----:B------:R0:W-:Y:S04]  /*125e0*/  STL [R1+0x2e8], R158 ;  /* 0x0002e89e01007387 */ /* 0x0001e80000100800 */
[----:B0-----:R-:W2:Y:S04]  /*125f0*/  LDL.LU.64 R158, [R1+0x6d0] ;  /* 0x0006d000019e7983 */ /* 0x001ea80000300a00 */
[----:B---3--:R-:W-:Y:S04]  /*12600*/  STL [R1+0x2ec], R156 ;  /* 0x0002ec9c01007387 */ /* 0x008fe80000100800 */
[----:B------:R0:W-:Y:S02]  /*12610*/  STL [R1+0x80], R0 ;  /* 0x0000800001007387 */ /* 0x0001e40000100800 */
[----:B0-----:R-:W-:-:S02]  /*12620*/  IMAD.MOV.U32 R0, RZ, RZ, R157 ;  /* 0x000000ffff007224 */ /* 0x001fc400078e009d */
[----:B------:R-:W3:Y:S04]  /*12630*/  LDL.LU.64 R156, [R1+0x6c8] ;  /* 0x0006c800019c7983 */ /* 0x000ee80000300a00 */
[----:B------:R-:W-:Y:S04]  /*12640*/  STL [R1+0x2f0], R154 ;  /* 0x0002f09a01007387 */ /* 0x000fe80000100800 */
[----:B------:R0:W-:Y:S02]  /*12650*/  STL [R1+0x78], R0 ;  /* 0x0000780001007387 */ /* 0x0001e40000100800 */
[----:B0-----:R-:W-:-:S02]  /*12660*/  IMAD.MOV.U32 R0, RZ, RZ, R155 ;  /* 0x000000ffff007224 */ /* 0x001fc400078e009b */
[----:B------:R-:W2:Y:S04]  /*12670*/  LDL.LU.64 R154, [R1+0x6c0] ;  /* 0x0006c000019a7983 */ /* 0x000ea80000300a00 */
[----:B----4-:R-:W-:Y:S04]  /*12680*/  STL [R1+0x2f4], R152 ;  /* 0x0002f49801007387 */ /* 0x010fe80000100800 */
[----:B------:R0:W-:Y:S02]  /*12690*/  STL [R1+0x70], R0 ;  /* 0x0000700001007387 */ /* 0x0001e40000100800 */
[----:B0-----:R-:W-:-:S02]  /*126a0*/  IMAD.MOV.U32 R0, RZ, RZ, R153 ;  /* 0x000000ffff007224 */ /* 0x001fc400078e0099 */
[----:B------:R-:W4:Y:S04]  /*126b0*/  LDL.LU.64 R152, [R1+0x6b8] ;  /* 0x0006b80001987983 */ /* 0x000f280000300a00 */
[----:B------:R-:W-:Y:S04]  /*126c0*/  STL [R1+0x2f8], R22 ;  /* 0x0002f81601007387 */ /* 0x000fe80000100800 */
[----:B------:R0:W-:Y:S02]  /*126d0*/  STL [R1+0x68], R0 ;  /* 0x0000680001007387 */ /* 0x0001e40000100800 */
[----:B0-----:R-:W-:-:S02]  /*126e0*/  IMAD.MOV.U32 R0, RZ, RZ, R23 ;  /* 0x000000ffff007224 */ /* 0x001fc400078e0017 */
[----:B------:R-:W3:Y:S04]  /*126f0*/  LDL.LU.64 R22, [R1+0x6b0] ;  /* 0x0006b00001167983 */ /* 0x000ee80000300a00 */
[----:B------:R-:W-:Y:S04]  /*12700*/  STL [R1+0x2fc], R20 ;  /* 0x0002fc1401007387 */ /* 0x000fe80000100800 */
[----:B------:R0:W-:Y:S02]  /*12710*/  STL [R1+0x60], R0 ;  /* 0x0000600001007387 */ /* 0x0001e40000100800 */
[----:B0-----:R-:W-:-:S02]  /*12720*/  IMAD.MOV.U32 R0, RZ, RZ, R21 ;  /* 0x000000ffff007224 */ /* 0x001fc400078e0015 */
[----:B------:R-:W2:Y:S04]  /*12730*/  LDL.LU.64 R20, [R1+0x6a8] ;  /* 0x0006a80001147983 */ /* 0x000ea80000300a00 */
[----:B------:R-:W-:Y:S04]  /*12740*/  STL [R1+0x300], R18 ;  /* 0x0003001201007387 */ /* 0x000fe80000100800 */
        /* <DEDUP_REMOVED lines=38> */
[----:B------:R-:W4:Y:S01]  /*129b0*/  LDL.LU.64 R250, [R1+0x658] ;  /* 0x0006580001fa7983 */ /* 0x000f220000300a00 */
[----:B------:R-:W-:Y:S01]  /*129c0*/  ULOP3.LUT UR14, UR4, 0x3fff, URZ, 0xc0, !UPT ;  /* 0x00003fff040e7892 */ /* 0x000fe2000f8ec03f */
[----:B------:R-:W-:Y:S01]  /*129d0*/  WARPGROUP.ARRIVE ;  /* 0x00000000000079c5 */ /* 0x000fe20000000000 */
[----:B------:R-:W-:Y:S01]  /*129e0*/  UMOV UR13, 0x40000040 ;  /* 0x40000040000d7882 */ /* 0x000fe20000000000 */
[----:B------:R-:W-:-:S06]  /*129f0*/  UMOV UR15, 0x40000040 ;  /* 0x40000040000f7882 */ /* 0x000fcc0000000000 */
[----:B------:R-:W-:Y:S01]  /*12a00*/  HGMMA.64x256x16.F32 R24, gdesc[UR12].tnspA, R24 ;  /* 0x23e000000c1879f0 */ /* 0x000fe20008700818 */
[----:B------:R-:W-:Y:S01]  /*12a10*/  UIADD3 UR10, UP0, UR14, 0x2, URZ ;  /* 0x000000020e0a7890 */ /* 0x000fe2000ff1e03f */
[----:B------:R-:W-:-:S03]  /*12a20*/  UMOV UR4, URZ ;  /* 0x0000003f00047c82 */ /* 0x000fc60008000000 */
[----:B------:R-:W-:-:S04]  /*12a30*/  UIADD3.X UR11, UR4, 0x40000040, URZ, UP0, !UPT ;  /* 0x40000040040b7890 */ /* 0x000fc800087fe43f */
[----:B------:R-:W-:-:S15]  /*12a40*/  UIADD3.64 UR18, UR10, 0x2, URZ ;  /* 0x000000020a127897 */ /* 0x000fde000fffe03f */
[----:B------:R-:W-:-:S04]  /*12a50*/  NOP ;  /* 0x0000000000007918 */ /* 0x000fc80000000000 */
[----:B------:R-:W-:Y:S01]  /*12a60*/  HGMMA.64x256x16.F32 R24, gdesc[UR8].tnspA, R24 ;  /* 0x23e00000081879f0 */ /* 0x000fe20008700818 */
[----:B----4-:R-:W-:Y:S04]  /*12a70*/  STL [R1+0x328], R250 ;  /* 0x000328fa01007387 */ /* 0x010fe80000100800 */
[----:B------:R0:W-:Y:S02]  /*12a80*/  STL [R1+0x3c], R0 ;  /* 0x00003c0001007387 */ /* 0x0001e40000100800 */
[----:B0-----:R-:W-:Y:S02]  /*12a90*/  IMAD.MOV.U32 R0, RZ, RZ, R251 ;  /* 0x000000ffff007224 */ /* 0x001fe400078e00fb */
[----:B------:R0:W5:Y:S04]  /*12aa0*/  LDL.LU.64 R250, [R1+0x650] ;  /* 0x0006500001fa7983 */ /* 0x0001680000300a00 */
[----:B------:R1:W-:Y:S04]  /*12ab0*/  STL [R1+0x44], R0 ;  /* 0x0000440001007387 */ /* 0x0003e80000100800 */
[----:B-1----:R0:W5:Y:S04]  /*12ac0*/  LDL.LU R0, [R1+0x64c] ;  /* 0x00064c0001007983 */ /* 0x0021680000300800 */
[----:B--2---:R1:W-:Y:S04]  /*12ad0*/  STL [R1+0x32c], R2 ;  /* 0x00032c0201007387 */ /* 0x0043e80000100800 */
[----:B------:R0:W-:Y:S04]  /*12ae0*/  STL [R1+0x4c], R3 ;  /* 0x00004c0301007387 */ /* 0x0001e80000100800 */
[----:B---3--:R0:W-:Y:S04]  /*12af0*/  STL [R1+0x330], R4 ;  /* 0x0003300401007387 */ /* 0x0081e80000100800 */
[----:B------:R0:W-:Y:S04]  /*12b00*/  STL [R1+0x54], R5 ;  /* 0x0000540501007387 */ /* 0x0001e80000100800 */
[----:B------:R0:W-:Y:S04]  /*12b10*/  STL [R1+0x334], R6 ;  /* 0x0003340601007387 */ /* 0x0001e80000100800 */
[----:B------:R0:W-:Y:S01]  /*12b20*/  STL [R1+0x5c], R7 ;  /* 0x00005c0701007387 */ /* 0x0001e20000100800 */
[----:B------:R-:W-:Y:S03]  /*12b30*/  HGMMA.64x256x16.F32 R24, gdesc[UR16].tnspA, R24 ;  /* 0x23e00000101879f0 */ /* 0x000fe60008700818 */
[----:B------:R0:W-:Y:S04]  /*12b40*/  STL [R1+0x338], R8 ;  /* 0x0003380801007387 */ /* 0x0001e80000100800 */
        /* <DEDUP_REMOVED lines=78> */
[----:B-1----:R-:W2:Y:S01]  /*13030*/  LDL.LU R2, [R1+0x420] ;  /* 0x0004200001027983 */ /* 0x002ea20000300800 */
[----:B------:R-:W-:-:S09]  /*13040*/  UIADD3.64 UR22, UR10, 0x4, URZ ;  /* 0x000000040a167897 */ /* 0x000fd2000fffe03f */
[----:B------:R-:W-:Y:S01]  /*13050*/  HGMMA.64x256x16.F32 R24, gdesc[UR20].tnspA, R24, gsb0 ;  /* 0x23e00000141879f0 */ /* 0x000fe20008000818 */
        /* <DEDUP_REMOVED lines=30> */
[----:B------:R0:W-:Y:S01]  /*13240*/  STL [R1+0x214], R245 ;  /* 0x000214f501007387 */ /* 0x0001e20000100800 */
[----:B------:R-:W-:Y:S01]  /*13250*/  UIADD3 UR7, UR7, -0x40, URZ ;  /* 0xffffffc007077890 */ /* 0x000fe2000fffe03f */
[----:B------:R-:W-:-:S02]  /*13260*/  WARPGROUP.DEPBAR.LE gsb0, 0x0 ;  /* 0x00008000000079c5 */ /* 0x000fc40000010000 */
[----:B--2---:R-:W-:-:S05]  /*13270*/  VIADD R2, R2, 0xffffffff ;  /* 0xffffffff02027836 */ /* 0x004fca0000000000 */
[----:B------:R0:W-:Y:S04]  /*13280*/  STL [R1+0x420], R2 ;  /* 0x0004200201007387 */ /* 0x0001e80000100800 */
[----:B------:R0:W-:Y:S04]  /*13290*/  STL [R1+0x414], R246 ;  /* 0x000414f601007387 */ /* 0x0001e80000100800 */
[----:B------:R0:W-:Y:S04]  /*132a0*/  STL [R1+0x218], R247 ;  /* 0x000218f701007387 */ /* 0x0001e80000100800 */
[----:B------:R0:W-:Y:S01]  /*132b0*/  STL [R1+0x418], R248 ;  /* 0x000418f801007387 */ /* 0x0001e20000100800 */
[----:B------:R-:W-:-:S13]  /*132c0*/  ISETP.NE.U32.AND P0, PT, R2, RZ, PT ;  /* 0x000000ff0200720c */ /* 0x000fda0003f05070 */
[----:B0-----:R-:W-:Y:S05]  /*132d0*/  @P0 BRA `(.L_x_1) ;  /* 0xffffff7000e80947 */ /* 0x001fea000383ffff */
[----:B------:R-:W-:Y:S02]  /*132e0*/  F2FP.F16.F32.PACK_AB R120, R124, R120 ;  /* 0x000000787c78723e */ /* 0x000fe400000000ff */
[----:B------:R-:W-:Y:S02]  /*132f0*/  F2FP.F16.F32.PACK_AB R124, R93, R89 ;  /* 0x000000595d7c723e */ /* 0x000fe400000000ff */
[----:B------:R-:W-:Y:S02]  /*13300*/  F2FP.F16.F32.PACK_AB R89, R100, R96 ;  /* 0x000000606459723e */ /* 0x000fe400000000ff */
[----:B------:R-:W-:Y:S02]  /*13310*/  F2FP.F16.F32.PACK_AB R12, R125, R121 ;  /* 0x000000797d0c723e */ /* 0x000fe400000000ff */
[----:B------:R-:W-:Y:S02]  /*13320*/  F2FP.F16.F32.PACK_AB R100, R61, R57 ;  /* 0x000000393d64723e */ /* 0x000fe400000000ff */
[----:B------:R-:W-:-:S02]  /*13330*/  F2FP.F16.F32.PACK_AB R125, R101, R97 ;  /* 0x00000061657d723e */ /* 0x000fc400000000ff */
        /* <DEDUP_REMOVED lines=57> */
[----:B------:R-:W-:-:S07]  /*136d0*/  F2FP.F16.F32.PACK_AB R24, R28, R24 ;  /* 0x000000181c18723e */ /* 0x000fce00000000ff */
.L_x_0:
[----:B------:R-:W2:Y:S01]  /*136e0*/  LDL.LU R152, [R1+0x500] ;  /* 0x0005000001987983 */ /* 0x000ea20000300800 */
[----:B------:R-:W-:Y:S01]  /*136f0*/  ULDC.64 UR10, c[0x0][0x228] ;  /* 0x00008a00000a7ab9 */ /* 0x000fe20000000a00 */
[----:B------:R-:W-:Y:S01]  /*13700*/  ULDC UR7, c[0x0][0x22c] ;  /* 0x00008b0000077ab9 */ /* 0x000fe20000000800 */
[----:B------:R-:W-:Y:S01]  /*13710*/  ULDC.64 UR8, c[0x0][0x220] ;  /* 0x0000880000087ab9 */ /* 0x000fe20000000a00 */
[----:B------:R-:W3:Y:S01]  /*13720*/  LDL.LU R153, [R1+0x488] ;  /* 0x0004880001997983 */ /* 0x000ee20000300800 */
[----:B------:R-:W1:Y:S02]  /*13730*/  S2R R154, SR_TID.X ;  /* 0x00000000009a7919 */ /* 0x000e640000002100 */
[C---:B-1----:R-:W-:Y:S01]  /*13740*/  LOP3.LUT R3, R154.reuse, 0x80, RZ, 0xc0, !PT ;  /* 0x000000809a037812 */ /* 0x042fe200078ec0ff */
[----:B------:R-:W-:-:S03]  /*13750*/  IMAD.SHL.U32 R2, R154, 0x8, RZ ;  /* 0x000000089a027824 */ /* 0x000fc600078e00ff */
[----:B------:R-:W-:Y:S01]  /*13760*/  R2UR UR4, R3 ;  /* 0x00000000030472ca */ /* 0x000fe200000e0000 */
[----:B------:R-:W-:Y:S01]  /*13770*/  IMAD.SHL.U32 R3, R154, 0x200, RZ ;  /* 0x000002009a037824 */ /* 0x000fe200078e00ff */
[----:B------:R-:W-:Y:S01]  /*13780*/  LOP3.LUT R31, R2, 0x300, RZ, 0xc0, !PT ;  /* 0x00000300021f7812 */ /* 0x000fe200078ec0ff */
[C---:B------:R-:W-:Y:S02]  /*13790*/  IMAD.SHL.U32 R28, R154.reuse, 0x4, RZ ;  /* 0x000000049a1c7824 */ /* 0x040fe400078e00ff */
[C---:B------:R-:W-:Y:S01]  /*137a0*/  IMAD.SHL.U32 R29, R154.reuse, 0x20, RZ ;  /* 0x000000209a1d7824 */ /* 0x040fe200078e00ff */
[----:B------:R-:W-:Y:S01]  /*137b0*/  LOP3.LUT R2, R3, 0x3000, RZ, 0xc0, !PT ;  /* 0x0000300003027812 */ /* 0x000fe200078ec0ff */
[C---:B------:R-:W-:Y:S02]  /*137c0*/  IMAD.SHL.U32 R30, R154.reuse, 0x800, RZ ;  /* 0x000008009a1e7824 */ /* 0x040fe400078e00ff */
[----:B------:R-:W-:Y:S02]  /*137d0*/  IMAD.SHL.U32 R3, R154, 0x10, RZ ;  /* 0x000000109a037824 */ /* 0x000fe400078e00ff */
[----:B------:R-:W4:Y:S01]  /*137e0*/  LDL.LU R154, [R1+0x484] ;  /* 0x00048400019a7983 */ /* 0x000f220000300800 */
[----:B------:R-:W-:Y:S01]  /*137f0*/  LOP3.LUT R30, R30, 0x3000, RZ, 0xc0, !PT ;  /* 0x000030001e1e7812 */ /* 0x000fe200078ec0ff */
[----:B------:R-:W-:-:S02]  /*13800*/  ULEA UR6, UR4, UR5, 0x4 ;  /* 0x0000000504067291 */ /* 0x000fc4000f8e203f */
[----:B------:R-:W-:Y:S01]  /*13810*/  USHF.R.U32.HI UR4, URZ, 0x2, UR4 ;  /* 0x000000023f047899 */ /* 0x000fe20008011604 */
[----:B------:R-:W-:Y:S02]  /*13820*/  LOP3.LUT R3, R30, 0x7f0, R3, 0xf8, !PT ;  /* 0x000007f01e037812 */ /* 0x000fe400078ef803 */
[----:B------:R-:W-:-:S03]  /*13830*/  LOP3.LUT R29, R2, 0x60, R29, 0xf8, !PT ;  /* 0x00000060021d7812 */ /* 0x000fc600078ef81d */
[----:B------:R-:W-:Y:S01]  /*13840*/  LOP3.LUT R72, R3, UR4, RZ, 0x3c, !PT ;  /* 0x0000000403487c12 */ /* 0x000fe2000f8e3cff */
[----:B------:R-:W-:Y:S01]  /*13850*/  ULDC UR4, c[0x0][0x244] ;  /* 0x0000910000047ab9 */ /* 0x000fe20000000800 */
[----:B------:R-:W-:Y:S01]  /*13860*/  BAR.SYNC.DEFER_BLOCKING 0x0 ;  /* 0x0000000000007b1d */ /* 0x000fe20000010000 */
[----:B------:R-:W-:-:S04]  /*13870*/  LOP3.LUT R28, R31, 0x70, R28, 0xf8, !PT ;  /* 0x000000701f1c7812 */ /* 0x000fc800078ef81c */
[----:B------:R-:W-:-:S05]  /*13880*/  LOP3.LUT R73, R29, R28, RZ, 0x3c, !PT ;  /* 0x0000001c1d497212 */ /* 0x000fca00078e3cff */
[----:B------:R-:W-:Y:S04]  /*13890*/  STS.128 [R73+UR6], R24 ;  /* 0x0000001849007988 */ /* 0x000fe80008000c06 */
[----:B------:R-:W-:Y:S04]  /*138a0*/  STS.128 [R73+UR6+0x400], R68 ;  /* 0x0004004449007988 */ /* 0x000fe80008000c06 */
[----:B------:R0:W-:Y:S04]  /*138b0*/  STS.128 [R73+UR6+0x80], R64 ;  /* 0x0000804049007988 */ /* 0x0001e80008000c06 */
[----:B------:R-:W-:Y:S01]  /*138c0*/  STS.128 [R73+UR6+0x480], R60 ;  /* 0x0004803c49007988 */ /* 0x000fe20008000c06 */
[----:B------:R-:W-:Y:S01]  /*138d0*/  BAR.SYNC.DEFER_BLOCKING 0x0 ;  /* 0x0000000000007b1d */ /* 0x000fe20000010000 */
[----:B0-----:R-:W-:-:S07]  /*138e0*/  LOP3.LUT R64, R72, 0x40, RZ, 0x3c, !PT ;  /* 0x0000004048407812 */ /* 0x001fce00078e3cff */
[----:B------:R-:W0:Y:S01]  /*138f0*/  LDC R65, c[0x0][0x248] ;  /* 0x00009200ff417b82 */ /* 0x000e220000000800 */
[----:B------:R-:W1:Y:S04]  /*13900*/  LDS.128 R24, [R72+UR5] ;  /* 0x0000000548187984 */ /* 0x000e680008000c00 */
[----:B------:R-:W-:Y:S04]  /*13910*/  LDS.128 R32, [R72+UR5+0x800] ;  /* 0x0008000548207984 */ /* 0x000fe80008000c00 */
[----:B------:R-:W1:Y:S04]  /*13920*/  LDS.128 R36, [R64+UR5] ;  /* 0x0000000540247984 */ /* 0x000e680008000c00 */
[----:B------:R-:W-:Y:S01]  /*13930*/  LDS.128 R28, [R64+UR5+0x800] ;  /* 0x00080005401c7984 */ /* 0x000fe20008000c00 */
[----:B------:R-:W-:Y:S01]  /*13940*/  BAR.SYNC.DEFER_BLOCKING 0x0 ;  /* 0x0000000000007b1d */ /* 0x000fe20000010000 */
[----:B---3--:R-:W-:-:S04]  /*13950*/  ISETP.GE.AND P0, PT, R153, UR10, PT ;  /* 0x0000000a99007c0c */ /* 0x008fc8000bf06270 */
[----:B--2---:R-:W-:Y:S01]  /*13960*/  ISETP.LT.AND P5, PT, R152, UR7, !P0 ;  /* 0x0000000798007c0c */ /* 0x004fe2000c7a1270 */
[----:B------:R-:W-:Y:S01]  /*13970*/  IMAD R2, R153, UR4, RZ ;  /* 0x0000000499027c24 */ /* 0x000fe2000f8e02ff */
[----:B------:R-:W2:Y:S04]  /*13980*/  LDL.LU R152, [R1+0x480] ;  /* 0x0004800001987983 */ /* 0x000ea80000300800 */
[----:B------:R-:W-:Y:S04]  /*13990*/  STS.128 [R73+UR6], R56 ;  /* 0x0000003849007988 */ /* 0x000fe80008000c06 */
[----:B------:R-:W-:Y:S04]  /*139a0*/  STS.128 [R73+UR6+0x400], R100 ;  /* 0x0004006449007988 */ /* 0x000fe80008000c06 */
[----:B------:R-:W-:Y:S04]  /*139b0*/  STS.128 [R73+UR6+0x80], R96 ;  /* 0x0000806049007988 */ /* 0x000fe80008000c06 */
[----:B------:R-:W-:Y:S01]  /*139c0*/  STS.128 [R73+UR6+0x480], R92 ;  /* 0x0004805c49007988 */ /* 0x000fe20008000c06 */
[C---:B0----5:R-:W-:Y:S01]  /*139d0*/  IMAD R67, R0.reuse, R65, RZ ;  /* 0x0000004100437224 */ /* 0x061fe200078e02ff */
[----:B------:R-:W-:Y:S01]  /*139e0*/  BAR.SYNC.DEFER_BLOCKING 0x0 ;  /* 0x0000000000007b1d */ /* 0x000fe20000010000 */
[----:B------:R-:W-:-:S05]  /*139f0*/  ISETP.LT.AND P2, PT, R0, UR11, !P0 ;  /* 0x0000000b00007c0c */ /* 0x000fca000c741270 */
[----:B------:R-:W-:Y:S01]  /*13a00*/  ULDC UR4, c[0x0][0x22c] ;  /* 0x00008b0000047ab9 */ /* 0x000fe20000000800 */
[----:B------:R-:W-:Y:S01]  /*13a10*/  ULDC UR7, c[0x0][0x22c] ;  /* 0x00008b0000077ab9 */ /* 0x000fe20000000800 */
[----:B------:R-:W3:Y:S04]  /*13a20*/  LDL.LU R156, [R1+0x47c] ;  /* 0x00047c00019c7983 */ /* 0x000ee80000300800 */
[----:B------:R-:W3:Y:S04]  /*13a30*/  LDL.LU R155, [R1+0x478] ;  /* 0x00047800019b7983 */ /* 0x000ee80000300800 */
[----:B------:R-:W3:Y:S04]  /*13a40*/  LDL.LU R153, [R1+0x474] ;  /* 0x0004740001997983 */ /* 0x000ee80000300800 */
[----:B------:R-:W0:Y:S04]  /*13a50*/  LDS.128 R40, [R72+UR5] ;  /* 0x0000000548287984 */ /* 0x000e280008000c00 */
[----:B------:R-:W-:Y:S04]  /*13a60*/  LDS.128 R44, [R72+UR5+0x800] ;  /* 0x00080005482c7984 */ /* 0x000fe80008000c00 */
[----:B------:R-:W0:Y:S04]  /*13a70*/  LDS.128 R48, [R64+UR5] ;  /* 0x0000000540307984 */ /* 0x000e280008000c00 */
[----:B------:R-:W-:Y:S01]  /*13a80*/  LDS.128 R52, [R64+UR5+0x800] ;  /* 0x0008000540347984 */ /* 0x000fe20008000c00 */
[----:B------:R-:W-:Y:S06]  /*13a90*/  BAR.SYNC.DEFER_BLOCKING 0x0 ;  /* 0x0000000000007b1d */ /* 0x000fec0000010000 */
[----:B------:R-:W-:Y:S04]  /*13aa0*/  STS.128 [R73+UR6], R88 ;  /* 0x0000005849007988 */ /* 0x000fe80008000c06 */
[----:B------:R-:W-:Y:S04]  /*13ab0*/  STS.128 [R73+UR6+0x400], R124 ;  /* 0x0004007c49007988 */ /* 0x000fe80008000c06 */
[----:B------:R-:W-:Y:S04]  /*13ac0*/  STS.128 [R73+UR6+0x80], R20 ;  /* 0x0000801449007988 */ /* 0x000fe80008000c06 */
[----:B------:R-:W-:Y:S01]  /*13ad0*/  STS.128 [R73+UR6+0x480], R16 ;  /* 0x0004801049007988 */ /* 0x000fe20008000c06 */
[----:B------:R-:W-:Y:S06]  /*13ae0*/  BAR.SYNC.DEFER_BLOCKING 0x0 ;  /* 0x0000000000007b1d */ /* 0x000fec0000010000 */
[----:B------:R-:W0:Y:S04]  /*13af0*/  LDS.128 R16, [R72+UR5] ;  /* 0x0000000548107984 */ /* 0x000e280008000c00 */
[----:B------:R-:W-:Y:S04]  /*13b00*/  LDS.128 R20, [R72+UR5+0x800] ;  /* 0x0008000548147984 */ /* 0x000fe80008000c00 */
[----:B------:R-:W0:Y:S04]  /*13b10*/  LDS.128 R56, [R64+UR5] ;  /* 0x0000000540387984 */ /* 0x000e280008000c00 */
[----:B------:R-:W-:Y:S01]  /*13b20*/  LDS.128 R60, [R64+UR5+0x800] ;  /* 0x00080005403c7984 */ /* 0x000fe20008000c00 */
[----:B------:R-:W-:Y:S01]  /*13b30*/  BAR.SYNC.DEFER_BLOCKING 0x0 ;  /* 0x0000000000007b1d */ /* 0x000fe20000010000 */
[----:B------:R-:W-:-:S04]  /*13b40*/  LEA R66, P1, R2, UR8, 0x1 ;  /* 0x0000000802427c11 */ /* 0x000fc8000f8208ff */
[----:B------:R-:W-:Y:S02]  /*13b50*/  LEA.HI.X.SX32 R0, R2, UR9, 0x1, P1 ;  /* 0x0000000902007c11 */ /* 0x000fe400088f0eff */
[C---:B------:R-:W-:Y:S01]  /*13b60*/  LEA R2, P3, R67.reuse, R66, 0x1 ;  /* 0x0000004243027211 */ /* 0x040fe200078608ff */
[C---:B----4-:R-:W-:Y:S01]  /*13b70*/  IMAD R69, R154.reuse, R65, RZ ;  /* 0x000000419a457224 */ /* 0x050fe200078e02ff */
[----:B------:R-:W-:Y:S04]  /*13b80*/  STS.128 [R73+UR6], R120 ;  /* 0x0000007849007988 */ /* 0x000fe80008000c06 */
[----:B------:R-:W-:Y:S04]  /*13b90*/  STS.128 [R73+UR6+0x400], R12 ;  /* 0x0004000c49007988 */ /* 0x000fe80008000c06 */
[----:B------:R-:W-:Y:S04]  /*13ba0*/  STS.128 [R73+UR6+0x80], R8 ;  /* 0x0000800849007988 */ /* 0x000fe80008000c06 */
[----:B------:R4:W-:Y:S01]  /*13bb0*/  STS.128 [R73+UR6+0x480], R4 ;  /* 0x0004800449007988 */ /* 0x0009e20008000c06 */
[----:B------:R-:W-:Y:S01]  /*13bc0*/  ISETP.LT.AND P1, PT, R154, UR4, !P0 ;  /* 0x000000049a007c0c */ /* 0x000fe2000c721270 */
[----:B------:R-:W-:Y:S01]  /*13bd0*/  ULDC UR6, c[0x0][0x22c] ;  /* 0x00008b0000067ab9 */ /* 0x000fe20000000800 */
[----:B------:R-:W-:Y:S01]  /*13be0*/  LEA.HI.X.SX32 R3, R67, R0, 0x1, P3 ;  /* 0x0000000043037211 */ /* 0x000fe200018f0eff */
[----:B------:R-:W-:Y:S06]  /*13bf0*/  BAR.SYNC.DEFER_BLOCKING 0x0 ;  /* 0x0000000000007b1d */ /* 0x000fec0000010000 */
[----:B------:R-:W-:Y:S01]  /*13c00*/  ULDC UR4, c[0x0][0x22c] ;  /* 0x00008b0000047ab9 */ /* 0x000fe20000000800 */
[----:B------:R-:W3:Y:S01]  /*13c10*/  LDL.LU R154, [R1+0x470] ;  /* 0x00047000019a7983 */ /* 0x000ee20000300800 */
[----:B----4-:R-:W-:-:S04]  /*13c20*/  LEA R4, P4, R69, R66, 0x1 ;  /* 0x0000004245047211 */ /* 0x010fc800078808ff */
[----:B------:R-:W-:Y:S02]  /*13c30*/  LEA.HI.X.SX32 R5, R69, R0, 0x1, P4 ;  /* 0x0000000045057211 */ /* 0x000fe400020f0eff */
[----:B-1----:R-:W-:Y:S01]  /*13c40*/  PRMT R6, R24, 0x7632, R6 ;  /* 0x0000763218067816 */ /* 0x002fe20000000006 */
[----:B------:R1:W-:Y:S04]  /*13c50*/  @P2 STG.E.U16 desc[UR24][R2.64], R24 ;  /* 0x0000001802002986 */ /* 0x0003e8000c101518 */
[----:B------:R4:W-:Y:S01]  /*13c60*/  @P1 STG.E.U16 desc[UR24][R4.64], R36 ;  /* 0x0000002404001986 */ /* 0x0009e2000c101518 */
[C---:B--2---:R-:W-:Y:S01]  /*13c70*/  ISETP.LT.AND P3, PT, R152.reuse, UR7, !P0 ;  /* 0x0000000798007c0c */ /* 0x044fe2000c761270 */
[----:B------:R-:W-:Y:S01]  /*13c80*/  IMAD R13, R152, R65, RZ ;  /* 0x00000041980d7224 */ /* 0x000fe200078e02ff */
[----:B------:R-:W-:Y:S01]  /*13c90*/  PRMT R8, R37, 0x7632, R8 ;  /* 0x0000763225087816 */ /* 0x000fe20000000008 */
[----:B------:R-:W2:Y:S01]  /*13ca0*/  LDL.LU R152, [R1+0x46c] ;  /* 0x00046c0001987983 */ /* 0x000ea20000300800 */
[----:B------:R-:W-:-:S02]  /*13cb0*/  ULDC UR7, c[0x0][0x22c] ;  /* 0x00008b0000077ab9 */ /* 0x000fc40000000800 */
[C---:B-1----:R-:W-:Y:S01]  /*13cc0*/  LEA R2, P6, R13.reuse, R66, 0x1 ;  /* 0x000000420d027211 */ /* 0x042fe200078c08ff */
[----:B------:R-:W2:Y:S03]  /*13cd0*/  LDL.LU R15, [R1+0x468] ;  /* 0x00046800010f7983 */ /* 0x000ea60000300800 */
[----:B------:R-:W-:-:S05]  /*13ce0*/  LEA.HI.X.SX32 R3, R13, R0, 0x1, P6 ;  /* 0x000000000d037211 */ /* 0x000fca00030f0eff */
[----:B------:R1:W-:Y:S01]  /*13cf0*/  @P3 STG.E.U16 desc[UR24][R2.64], R6 ;  /* 0x0000000602003986 */ /* 0x0003e2000c101518 */
[----:B---3--:R-:W-:-:S05]  /*13d00*/  IMAD R9, R156, R65, RZ ;  /* 0x000000419c097224 */ /* 0x008fca00078e02ff */
[----:B----4-:R-:W-:Y:S02]  /*13d10*/  LEA R4, P1, R9, R66, 0x1 ;  /* 0x0000004209047211 */ /* 0x010fe400078208ff */
[----:B------:R-:W-:Y:S01]  /*13d20*/  ISETP.LT.AND P3, PT, R153, UR6, !P0 ;  /* 0x0000000699007c0c */ /* 0x000fe2000c761270 */
[-C--:B------:R-:W-:Y:S01]  /*13d30*/  IMAD R7, R155, R65.reuse, RZ ;  /* 0x000000419b077224 */ /* 0x080fe200078e02ff */
[----:B------:R-:W-:Y:S01]  /*13d40*/  LEA.HI.X.SX32 R5, R9, R0, 0x1, P1 ;  /* 0x0000000009057211 */ /* 0x000fe200008f0eff */
[----:B------:R-:W-:Y:S01]  /*13d50*/  IMAD R9, R153, R65, RZ ;  /* 0x0000004199097224 */ /* 0x000fe200078e02ff */
[----:B------:R-:W-:Y:S01]  /*13d60*/  ISETP.LT.AND P2, PT, R156, UR4, !P0 ;  /* 0x000000049c007c0c */ /* 0x000fe2000c741270 */
[----:B------:R-:W3:Y:S01]  /*13d70*/  LDL.LU R153, [R1+0x464] ;  /* 0x0004640001997983 */ /* 0x000ee20000300800 */
[----:B-1----:R-:W-:Y:S01]  /*13d80*/  PRMT R3, R36, 0x7632, R3 ;  /* 0x0000763224037816 */ /* 0x002fe20000000003 */
[----:B------:R-:W-:Y:S01]  /*13d90*/  ULDC UR4, c[0x0][0x22c] ;  /* 0x00008b0000047ab9 */ /* 0x000fe20000000800 */
[----:B------:R-:W-:Y:S01]  /*13da0*/  ULDC UR6, c[0x0][0x22c] ;  /* 0x00008b0000067ab9 */ /* 0x000fe20000000800 */
[----:B------:R-:W4:Y:S01]  /*13db0*/  LDL.LU R14, [R1+0x460] ;  /* 0x00046000010e7983 */ /* 0x000f220000300800 */
[----:B------:R-:W-:Y:S01]  /*13dc0*/  ISETP.LT.AND P1, PT, R155, UR4, !P0 ;  /* 0x000000049b007c0c */ /* 0x000fe2000c721270 */
[----:B------:R-:W-:-:S02]  /*13dd0*/  ULDC UR4, c[0x0][0x22c] ;  /* 0x00008b0000047ab9 */ /* 0x000fc40000000800 */
[----:B------:R-:W3:Y:S04]  /*13de0*/  LDL.LU R11, [R1+0x5d8] ;  /* 0x0005d800010b7983 */ /* 0x000ee80000300800 */
[----:B------:R1:W-:Y:S01]  /*13df0*/  @P2 STG.E.U16 desc[UR24][R4.64], R3 ;  /* 0x0000000304002986 */ /* 0x0003e2000c101518 */
[----:B------:R-:W-:-:S03]  /*13e00*/  LEA R2, P2, R7, R66, 0x1 ;  /* 0x0000004207027211 */ /* 0x000fc600078408ff */
[----:B------:R-:W3:Y:S01]  /*13e10*/  LDL.LU R13, [R1+0x45c] ;  /* 0x00045c00010d7983 */ /* 0x000ee20000300800 */
[----:B-1----:R-:W-:Y:S02]  /*13e20*/  LEA R4, P6, R9, R66, 0x1 ;  /* 0x0000004209047211 */ /* 0x002fe400078c08ff */
[-C--:B------:R-:W-:Y:S02]  /*13e30*/  LEA.HI.X.SX32 R3, R7, R0.reuse, 0x1, P2 ;  /* 0x0000000007037211 */ /* 0x080fe400010f0eff */
[----:B------:R-:W-:-:S03]  /*13e40*/  LEA.HI.X.SX32 R5, R9, R0, 0x1, P6 ;  /* 0x0000000009057211 */ /* 0x000fc600030f0eff */
[----:B------:R1:W-:Y:S04]  /*13e50*/  @P1 STG.E.U16 desc[UR24][R2.64], R25 ;  /* 0x0000001902001986 */ /* 0x0003e8000c101518 */
[----:B------:R0:W-:Y:S01]  /*13e60*/  @P3 STG.E.U16 desc[UR24][R4.64], R37 ;  /* 0x0000002504003986 */ /* 0x0001e2000c101518 */
[----:B------:R-:W-:Y:S01]  /*13e70*/  PRMT R6, R25, 0x7632, R6 ;  /* 0x0000763219067816 */ /* 0x000fe20000000006 */
[C---:B------:R-:W-:Y:S01]  /*13e80*/  IMAD R7, R154.reuse, R65, RZ ;  /* 0x000000419a077224 */ /* 0x040fe200078e02ff */
[----:B------:R-:W-:Y:S01]  /*13e90*/  ISETP.LT.AND P4, PT, R154, UR4, !P0 ;  /* 0x000000049a007c0c */ /* 0x000fe2000c781270 */
[----:B------:R-:W-:-:S03]  /*13ea0*/  ULDC UR4, c[0x0][0x22c] ;  /* 0x00008b0000047ab9 */ /* 0x000fc60000000800 */
[----:B-1----:R-:W-:-:S04]  /*13eb0*/  LEA R2, P1, R7, R66, 0x1 ;  /* 0x0000004207027211 */ /* 0x002fc800078208ff */
[----:B------:R-:W-:-:S05]  /*13ec0*/  LEA.HI.X.SX32 R3, R7, R0, 0x1, P1 ;  /* 0x0000000007037211 */ /* 0x000fca00008f0eff */
[----:B------:R1:W-:Y:S01]  /*13ed0*/  @P4 STG.E.U16 desc[UR24][R2.64], R6 ;  /* 0x0000000602004986 */ /* 0x0003e2000c101518 */
[CC--:B--2---:R-:W-:Y:S01]  /*13ee0*/  IMAD R9, R152.reuse, R65.reuse, RZ ;  /* 0x0000004198097224 */ /* 0x0c4fe200078e02ff */
[----:B------:R-:W-:Y:S01]  /*13ef0*/  ISETP.LT.AND P2, PT, R152, UR6, !P0 ;  /* 0x0000000698007c0c */ /* 0x000fe2000c741270 */
[----:B------:R-:W-:Y:S01]  /*13f00*/  ULDC UR6, c[0x0][0x22c] ;  /* 0x00008b0000067ab9 */ /* 0x000fe20000000800 */
[----:B------:R-:W2:Y:S02]  /*13f10*/  LDL.LU R152, [R1+0x458] ;  /* 0x0004580001987983 */ /* 0x000ea40000300800 */
[----:B0-----:R-:W-:Y:S01]  /*13f20*/  LEA R4, P3, R9, R66, 0x1 ;  /* 0x0000004209047211 */ /* 0x001fe200078608ff */
[----:B------:R-:W-:-:S03]  /*13f30*/  IMAD R7, R15, R65, RZ ;  /* 0x000000410f077224 */ /* 0x000fc600078e02ff */
[----:B------:R-:W-:-:S05]  /*13f40*/  LEA.HI.X.SX32 R5, R9, R0, 0x1, P3 ;  /* 0x0000000009057211 */ /* 0x000fca00018f0eff */
[----:B------:R0:W-:Y:S01]  /*13f50*/  @P2 STG.E.U16 desc[UR24][R4.64], R8 ;  /* 0x0000000804002986 */ /* 0x0001e2000c101518 */
[----:B-1----:R-:W-:Y:S02]  /*13f60*/  LEA R2, P2, R7, R66, 0x1 ;  /* 0x0000004207027211 */ /* 0x002fe400078408ff */
[----:B------:R-:W-:Y:S01]  /*13f70*/  ISETP.LT.AND P3, PT, R15, UR4, !P0 ;  /* 0x000000040f007c0c */ /* 0x000fe2000c761270 */
[----:B------:R-:W-:Y:S01]  /*13f80*/  ULDC UR4, c[0x0][0x22c] ;  /* 0x00008b0000047ab9 */ /* 0x000fe20000000800 */
[----:B------:R-:W-:Y:S01]  /*13f90*/  LEA.HI.X.SX32 R3, R7, R0, 0x1, P2 ;  /* 0x0000000007037211 */ /* 0x000fe200010f0eff */
[----:B------:R-:W2:Y:S01]  /*13fa0*/  LDL.LU R15, [R1+0x454] ;  /* 0x00045400010f7983 */ /* 0x000ea20000300800 */
[C---:B----4-:R-:W-:Y:S01]  /*13fb0*/  ISETP.LT.AND P4, PT, R14.reuse, UR6, !P0 ;  /* 0x000000060e007c0c */ /* 0x050fe2000c781270 */
[-C--:B------:R-:W-:Y:S01]  /*13fc0*/  IMAD R7, R14, R65.reuse, RZ ;  /* 0x000000410e077224 */ /* 0x080fe200078e02ff */
[C---:B---3--:R-:W-:Y:S01]  /*13fd0*/  ISETP.LT.AND P1, PT, R153.reuse, UR4, !P0 ;  /* 0x0000000499007c0c */ /* 0x048fe2000c721270 */
[----:B------:R-:W3:Y:S01]  /*13fe0*/  LDL.LU R14, [R1+0x450] ;  /* 0x00045000010e7983 */ /* 0x000ee20000300800 */
[----:B------:R-:W-:Y:S01]  /*13ff0*/  IMAD R9, R153, R65, RZ ;  /* 0x0000004199097224 */ /* 0x000fe200078e02ff */
[----:B------:R-:W-:Y:S01]  /*14000*/  ISETP.LT.AND P2, PT, R11, UR7, !P0 ;  /* 0x000000070b007c0c */ /* 0x000fe2000c741270 */
[----:B------:R-:W-:-:S03]  /*14010*/  ULDC UR4, c[0x0][0x22c] ;  /* 0x00008b0000047ab9 */ /* 0x000fc60000000800 */
[----:B------:R1:W-:Y:S01]  /*14020*/  @P3 STG.E.U16 desc[UR24][R2.64], R26 ;  /* 0x0000001a02003986 */ /* 0x0003e2000c101518 */
[----:B------:R-:W-:Y:S01]  /*14030*/  PRMT R6, R26, 0x7632, R6 ;  /* 0x000076321a067816 */ /* 0x000fe20000000006 */
[----:B------:R-:W-:Y:S01]  /*14040*/  ULDC UR6, c[0x0][0x22c] ;  /* 0x00008b0000067ab9 */ /* 0x000fe20000000800 */
[C---:B0-----:R-:W-:Y:S01]  /*14050*/  LEA R4, P6, R9.reuse, R66, 0x1 ;  /* 0x0000004209047211 */ /* 0x041fe200078c08ff */
[----:B------:R-:W4:Y:S03]  /*14060*/  LDL.LU R11, [R1+0x44c] ;  /* 0x00044c00010b7983 */ /* 0x000f260000300800 */
[----:B------:R-:W-:Y:S02]  /*14070*/  LEA.HI.X.SX32 R5, R9, R0, 0x1, P6 ;  /* 0x0000000009057211 */ /* 0x000fe400030f0eff */
[----:B-1----:R-:W-:-:S04]  /*14080*/  LEA R2, P3, R7, R66, 0x1 ;  /* 0x0000004207027211 */ /* 0x002fc800078608ff */
[----:B------:R-:W-:Y:S01]  /*14090*/  LEA.HI.X.SX32 R3, R7, R0, 0x1, P3 ;  /* 0x0000000007037211 */ /* 0x000fe200018f0eff */
[C---:B------:R-:W-:Y:S01]  /*140a0*/  IMAD R7, R13.reuse, R65, RZ ;  /* 0x000000410d077224 */ /* 0x040fe200078e02ff */
[----:B------:R-:W-:Y:S01]  /*140b0*/  ISETP.LT.AND P3, PT, R13, UR4, !P0 ;  /* 0x000000040d007c0c */ /* 0x000fe2000c761270 */
[----:B------:R0:W-:Y:S01]  /*140c0*/  @P1 STG.E.U16 desc[UR24][R4.64], R38 ;  /* 0x0000002604001986 */ /* 0x0001e2000c101518 */
[----:B------:R-:W-:-:S03]  /*140d0*/  ULDC UR4, c[0x0][0x22c] ;  /* 0x00008b0000047ab9 */ /* 0x000fc60000000800 */
[----:B------:R1:W-:Y:S04]  /*140e0*/  @P4 STG.E.U16 desc[UR24][R2.64], R6 ;  /* 0x0000000602004986 */ /* 0x0003e8000c101518 */
[----:B------:R-:W4:Y:S01]  /*140f0*/  LDL.LU R13, [R1+0x5d4] ;  /* 0x0005d400010d7983 */ /* 0x000f220000300800 */
[----:B0-----:R-:W-:-:S03]  /*14100*/  PRMT R5, R38, 0x7632, R5 ;  /* 0x0000763226057816 */ /* 0x001fc60000000005 */
[----:B------:R-:W4:Y:S01]  /*14110*/  LDL.LU R153, [R1+0x5d0] ;  /* 0x0005d00001997983 */ /* 0x000f220000300800 */
[----:B-1----:R-:W-:-:S04]  /*14120*/  LEA R2, P4, R7, R66, 0x1 ;  /* 0x0000004207027211 */ /* 0x002fc800078808ff */
[----:B------:R-:W-:-:S05]  /*14130*/  LEA.HI.X.SX32 R3, R7, R0, 0x1, P4 ;  /* 0x0000000007037211 */ /* 0x000fca00020f0eff */
[----:B------:R0:W-:Y:S01]  /*14140*/  @P3 STG.E.U16 desc[UR24][R2.64], R5 ;  /* 0x0000000502003986 */ /* 0x0001e2000c101518 */
[C---:B--2---:R-:W-:Y:S01]  /*14150*/  IMAD R9, R152.reuse, R65, RZ ;  /* 0x0000004198097224 */ /* 0x044fe200078e02ff */
[----:B------:R-:W-:Y:S01]  /*14160*/  ISETP.LT.AND P1, PT, R152, UR4, !P0 ;  /* 0x0000000498007c0c */ /* 0x000fe2000c721270 */
[----:B------:R-:W-:Y:S01]  /*14170*/  ULDC UR4, c[0x0][0x22c] ;  /* 0x00008b0000047ab9 */ /* 0x000fe20000000800 */
[----:B------:R-:W2:Y:S02]  /*14180*/  LDL.LU R152, [R1+0x5cc] ;  /* 0x0005cc0001987983 */ /* 0x000ea40000300800 */
[----:B------:R-:W-:-:S04]  /*14190*/  LEA R4, P4, R9, R66, 0x1 ;  /* 0x0000004209047211 */ /* 0x000fc800078808ff */
[----:B0-----:R-:W-:Y:S02]  /*141a0*/  LEA.HI.X.SX32 R5, R9, R0, 0x1, P4 ;  /* 0x0000000009057211 */ /* 0x001fe400020f0eff */
[C---:B---3--:R-:W-:Y:S01]  /*141b0*/  ISETP.LT.AND P4, PT, R14.reuse, UR4, !P0 ;  /* 0x000000040e007c0c */ /* 0x048fe2000c781270 */
[-C--:B------:R-:W-:Y:S01]  /*141c0*/  IMAD R9, R14, R65.reuse, RZ ;  /* 0x000000410e097224 */ /* 0x080fe200078e02ff */
[C---:B------:R-:W-:Y:S01]  /*141d0*/  ISETP.LT.AND P6, PT, R15.reuse, UR6, !P0 ;  /* 0x000000060f007c0c */ /* 0x040fe2000c7c1270 */
[----:B------:R-:W3:Y:S01]  /*141e0*/  LDL.LU R14, [R1+0x5c8] ;  /* 0x0005c800010e7983 */ /* 0x000ee20000300800 */
[----:B------:R-:W-:Y:S01]  /*141f0*/  IMAD R7, R15, R65, RZ ;  /* 0x000000410f077224 */ /* 0x000fe200078e02ff */
[----:B------:R-:W-:Y:S01]  /*14200*/  ULDC UR6, c[0x0][0x22c] ;  /* 0x00008b0000067ab9 */ /* 0x000fe20000000800 */
[----:B------:R-:W-:Y:S01]  /*14210*/  IMAD R67, R65, 0x40, R67 ;  /* 0x0000004041437824 */ /* 0x000fe200078e0243 */
[----:B------:R0:W-:Y:S01]  /*14220*/  @P1 STG.E.U16 desc[UR24][R4.64], R27 ;  /* 0x0000001b04001986 */ /* 0x0001e2000c101518 */
[----:B------:R-:W-:Y:S01]  /*14230*/  PRMT R6, R27, 0x7632, R6 ;  /* 0x000076321b067816 */ /* 0x000fe20000000006 */
[----:B------:R-:W-:Y:S01]  /*14240*/  ULDC UR4, c[0x0][0x22c] ;  /* 0x00008b0000047ab9 */ /* 0x000fe20000000800 */
[----:B------:R-:W-:-:S04]  /*14250*/  LEA R2, P3, R7, R66, 0x1 ;  /* 0x0000004207027211 */ /* 0x000fc800078608ff */
[----:B------:R-:W-:Y:S01]  /*14260*/  LEA.HI.X.SX32 R3, R7, R0, 0x1, P3 ;  /* 0x0000000007037211 */ /* 0x000fe200018f0eff */
[C---:B----4-:R-:W-:Y:S01]  /*14270*/  IMAD R7, R11.reuse, R65, RZ ;  /* 0x000000410b077224 */ /* 0x050fe200078e02ff */
[----:B------:R-:W-:Y:S01]  /*14280*/  ISETP.LT.AND P3, PT, R11, UR6, !P0 ;  /* 0x000000060b007c0c */ /* 0x000fe2000c761270 */
[----:B------:R-:W-:Y:S01]  /*14290*/  ULDC UR6, c[0x0][0x22c] ;  /* 0x00008b0000067ab9 */ /* 0x000fe20000000800 */
[----:B------:R-:W4:Y:S01]  /*142a0*/  LDL.LU R11, [R1+0x5c4] ;  /* 0x0005c400010b7983 */ /* 0x000f220000300800 */
[----:B0-----:R-:W-:-:S03]  /*142b0*/  LEA R4, P1, R9, R66, 0x1 ;  /* 0x0000004209047211 */ /* 0x001fc600078208ff */
[----:B------:R0:W-:Y:S01]  /*142c0*/  @P6 STG.E.U16 desc[UR24][R2.64], R39 ;  /* 0x0000002702006986 */ /* 0x0001e2000c101518 */
[----:B------:R-:W-:-:S03]  /*142d0*/  LEA.HI.X.SX32 R5, R9, R0, 0x1, P1 ;  /* 0x0000000009057211 */ /* 0x000fc600008f0eff */
[----:B------:R-:W2:Y:S01]  /*142e0*/  LDL.LU R15, [R1+0x5c0] ;  /* 0x0005c000010f7983 */ /* 0x000ea20000300800 */
[----:B0-----:R-:W-:-:S04]  /*142f0*/  LEA R2, P6, R7, R66, 0x1 ;  /* 0x0000004207027211 */ /* 0x001fc800078c08ff */
[----:B------:R-:W-:Y:S01]  /*14300*/  LEA.HI.X.SX32 R3, R7, R0, 0x1, P6 ;  /* 0x0000000007037211 */ /* 0x000fe200030f0eff */
[----:B------:R-:W-:Y:S01]  /*14310*/  IMAD R7, R65, 0x4, R67 ;  /* 0x0000000441077824 */ /* 0x000fe200078e0243 */
[----:B------:R-:W-:Y:S01]  /*14320*/  ISETP.LT.AND P1, PT, R13, UR4, !P0 ;  /* 0x000000040d007c0c */ /* 0x000fe2000c721270 */
[----:B------:R0:W-:Y:S01]  /*14330*/  @P4 STG.E.U16 desc[UR24][R4.64], R6 ;  /* 0x0000000604004986 */ /* 0x0001e2000c101518 */
[----:B------:R-:W-:Y:S02]  /*14340*/  ULDC UR4, c[0x0][0x22c] ;  /* 0x00008b0000047ab9 */ /* 0x000fe40000000800 */
[----:B------:R-:W-:Y:S01]  /*14350*/  ISETP.LT.AND P4, PT, R153, UR4, !P0 ;  /* 0x0000000499007c0c */ /* 0x000fe2000c781270 */
[----:B------:R-:W2:Y:S01]  /*14360*/  LDL.LU R13, [R1+0x5bc] ;  /* 0x0005bc00010d7983 */ /* 0x000ea20000300800 */
[----:B------:R-:W-:Y:S01]  /*14370*/  ULDC UR4, c[0x0][0x22c] ;  /* 0x00008b0000047ab9 */ /* 0x000fe20000000800 */
[----:B0-----:R-:W-:-:S04]  /*14380*/  LEA R4, P6, R7, R66, 0x1 ;  /* 0x0000004207047211 */ /* 0x001fc800078c08ff */
[----:B------:R-:W-:Y:S02]  /*14390*/  LEA.HI.X.SX32 R5, R7, R0, 0x1, P6 ;  /* 0x0000000007057211 */ /* 0x000fe400030f0eff */
[----:B---3--:R-:W-:Y:S02]  /*143a0*/  ISETP.LT.AND P6, PT, R14, UR4, !P0 ;  /* 0x000000040e007c0c */ /* 0x008fe4000c7c1270 */
[----:B------:R-:W-:Y:S01]  /*143b0*/  PRMT R8, R39, 0x7632, R8 ;  /* 0x0000763227087816 */ /* 0x000fe20000000008 */
[----:B------:R-:W3:Y:S01]  /*143c0*/  LDL.LU R14, [R1+0x5b8] ;  /* 0x0005b800010e7983 */ /* 0x000ee20000300800 */
[C---:B------:R-:W-:Y:S01]  /*143d0*/  IMAD R7, R65.reuse, 0x4, R7 ;  /* 0x0000000441077824 */ /* 0x040fe200078e0207 */
[----:B------:R-:W-:Y:S02]  /*143e0*/  ULDC UR4, c[0x0][0x22c] ;  /* 0x00008b0000047ab9 */ /* 0x000fe40000000800 */
[----:B------:R0:W-:Y:S01]  /*143f0*/  @P3 STG.E.U16 desc[UR24][R2.64], R8 ;  /* 0x0000000802003986 */ /* 0x0001e2000c101518 */
[----:B------:R-:W-:Y:S01]  /*14400*/  IMAD R9, R65, 0x4, R7 ;  /* 0x0000000441097824 */ /* 0x000fe200078e0207 */
[----:B0-----:R-:W-:-:S04]  /*14410*/  LEA R2, P3, R67, R66, 0x1 ;  /* 0x0000004243027211 */ /* 0x001fc800078608ff */
[----:B------:R-:W-:-:S05]  /*14420*/  LEA.HI.X.SX32 R3, R67, R0, 0x1, P3 ;  /* 0x0000000043037211 */ /* 0x000fca00018f0eff */
[----:B------:R0:W-:Y:S01]  /*14430*/  @P5 STG.E.U16 desc[UR24][R2.64], R40 ;  /* 0x0000002802005986 */ /* 0x0001e2000c101518 */
[----:B------:R-:W-:-:S03]  /*14440*/  PRMT R6, R40, 0x7632, R6 ;  /* 0x0000763228067816 */ /* 0x000fc60000000006 */
[----:B------:R1:W-:Y:S01]  /*14450*/  @P2 STG.E.U16 desc[UR24][R4.64], R48 ;  /* 0x0000003004002986 */ /* 0x0003e2000c101518 */
[----:B----4-:R-:W-:Y:S01]  /*14460*/  ISETP.LT.AND P2, PT, R11, UR4, !P0 ;  /* 0x000000040b007c0c */ /* 0x010fe2000c741270 */
[----:B------:R-:W-:Y:S02]  /*14470*/  ULDC UR4, c[0x0][0x22c] ;  /* 0x00008b0000047ab9 */ /* 0x000fe40000000800 */
[----:B------:R-:W4:Y:S01]  /*14480*/  LDL.LU R11, [R1+0x5b4] ;  /* 0x0005b400010b7983 */ /* 0x000f220000300800 */
[----:B0-----:R-:W-:-:S03]  /*14490*/  LEA R2, P5, R7, R66, 0x1 ;  /* 0x0000004207027211 */ /* 0x001fc600078a08ff */
[----:B------:R-:W4:Y:S01]  /*144a0*/  LDL.LU R154, [R1+0x5b0] ;  /* 0x0005b000019a7983 */ /* 0x000f220000300800 */
[----:B------:R-:W-:Y:S01]  /*144b0*/  LEA.HI.X.SX32 R3, R7, R0, 0x1, P5 ;  /* 0x0000000007037211 */ /* 0x000fe200028f0eff */
[----:B------:R-:W-:Y:S01]  /*144c0*/  IMAD R7, R65, 0x4, R9 ;  /* 0x0000000441077824 */ /* 0x000fe200078e0209 */
[C---:B-1----:R-:W-:Y:S01]  /*144d0*/  LEA R4, P5, R9.reuse, R66, 0x1 ;  /* 0x0000004209047211 */ /* 0x042fe200078a08ff */
[----:B------:R-:W4:Y:S01]  /*144e0*/  LDL.LU R153, [R1+0x5ac] ;  /* 0x0005ac0001997983 */ /* 0x000f220000300800 */
[----:B------:R-:W-:Y:S02]  /*144f0*/  PRMT R8, R48, 0x7632, R8 ;  /* 0x0000763230087816 */ /* 0x000fe40000000008 */
[----:B------:R-:W-:Y:S01]  /*14500*/  LEA.HI.X.SX32 R5, R9, R0, 0x1, P5 ;  /* 0x0000000009057211 */ /* 0x000fe200028f0eff */
[----:B------:R-:W-:Y:S01]  /*14510*/  IMAD R9, R65, 0x4, R7 ;  /* 0x0000000441097824 */ /* 0x000fe200078e0207 */
[----:B------:R0:W-:Y:S01]  /*14520*/  @P1 STG.E.U16 desc[UR24][R2.64], R6 ;  /* 0x0000000602001986 */ /* 0x0001e2000c101518 */
[----:B--2---:R-:W-:Y:S01]  /*14530*/  ISETP.LT.AND P1, PT, R15, UR4, !P0 ;  /* 0x000000040f007c0c */ /* 0x004fe2000c721270 */
[----:B------:R-:W-:-:S02]  /*14540*/  ULDC UR4, c[0x0][0x22c] ;  /* 0x00008b0000047ab9 */ /* 0x000fc40000000800 */
[----:B------:R1:W-:Y:S01]  /*14550*/  @P4 STG.E.U16 desc[UR24][R4.64], R8 ;  /* 0x0000000804004986 */ /* 0x0003e2000c101518 */
[-C--:B0-----:R-:W-:Y:S02]  /*14560*/  LEA R2, P5, R7, R66.reuse, 0x1 ;  /* 0x0000004207027211 */ /* 0x081fe400078a08ff */
[----:B-1----:R-:W-:Y:S02]  /*14570*/  LEA R4, P4, R9, R66, 0x1 ;  /* 0x0000004209047211 */ /* 0x002fe400078808ff */
[-C--:B------:R-:W-:Y:S02]  /*14580*/  LEA.HI.X.SX32 R3, R7, R0.reuse, 0x1, P5 ;  /* 0x0000000007037211 */ /* 0x080fe400028f0eff */
[----:B------:R-:W-:Y:S01]  /*14590*/  ISETP.LT.AND P5, PT, R13, UR4, !P0 ;  /* 0x000000040d007c0c */ /* 0x000fe2000c7a1270 */
[----:B------:R-:W-:Y:S01]  /*145a0*/  ULDC UR4, c[0x0][0x22c] ;  /* 0x00008b0000047ab9 */ /* 0x000fe20000000800 */
[----:B------:R-:W2:Y:S01]  /*145b0*/  LDL.LU R13, [R1+0x5a8] ;  /* 0x0005a800010d7983 */ /* 0x000ea20000300800 */
[----:B------:R-:W-:-:S02]  /*145c0*/  LEA.HI.X.SX32 R5, R9, R0, 0x1, P4 ;  /* 0x0000000009057211 */ /* 0x000fc400020f0eff */
[----:B------:R-:W-:Y:S01]  /*145d0*/  ISETP.LT.AND P3, PT, R152, UR6, !P0 ;  /* 0x0000000698007c0c */ /* 0x000fe2000c761270 */
[----:B------:R-:W-:Y:S01]  /*145e0*/  IMAD R7, R65, 0x4, R9 ;  /* 0x0000000441077824 */ /* 0x000fe200078e0209 */
[----:B------:R-:W-:Y:S01]  /*145f0*/  PRMT R10, R49, 0x7632, R10 ;  /* 0x00007632310a7816 */ /* 0x000fe2000000000a */
[----:B------:R-:W-:Y:S01]  /*14600*/  ULDC UR6, c[0x0][0x22c] ;  /* 0x00008b0000067ab9 */ /* 0x000fe20000000800 */
[----:B---3--:R-:W-:Y:S01]  /*14610*/  ISETP.LT.AND P4, PT, R14, UR4, !P0 ;  /* 0x000000040e007c0c */ /* 0x008fe2000c781270 */
[----:B------:R-:W-:Y:S01]  /*14620*/  IMAD R9, R65, 0x4, R7 ;  /* 0x0000000441097824 */ /* 0x000fe200078e0207 */
[----:B------:R-:W3:Y:S01]  /*14630*/  LDL.LU R14, [R1+0x5a4] ;  /* 0x0005a400010e7983 */ /* 0x000ee20000300800 */
[----:B------:R-:W-:-:S03]  /*14640*/  ULDC UR4, c[0x0][0x22c] ;  /* 0x00008b0000047ab9 */ /* 0x000fc60000000800 */
[----:B------:R-:W3:Y:S04]  /*14650*/  LDL.LU R152, [R1+0x5a0] ;  /* 0x0005a00001987983 */ /* 0x000ee80000300800 */
[----:B------:R0:W-:Y:S04]  /*14660*/  @P3 STG.E.U16 desc[UR24][R2.64], R41 ;  /* 0x0000002902003986 */ /* 0x0001e8000c101518 */
[----:B------:R1:W-:Y:S04]  /*14670*/  @P6 STG.E.U16 desc[UR24][R4.64], R49 ;  /* 0x0000003104006986 */ /* 0x0003e8000c101518 */
[----:B------:R-:W3:Y:S01]  /*14680*/  LDL.LU R15, [R1+0x59c] ;  /* 0x00059c00010f7983 */ /* 0x000ee20000300800 */
[----:B0-----:R-:W-:-:S02]  /*14690*/  LEA R2, P3, R7, R66, 0x1 ;  /* 0x0000004207027211 */ /* 0x001fc400078608ff */
[----:B-1----:R-:W-:Y:S02]  /*146a0*/  LEA R4, P6, R9, R66, 0x1 ;  /* 0x0000004209047211 */ /* 0x002fe400078c08ff */
[-C--:B------:R-:W-:Y:S02]  /*146b0*/  LEA.HI.X.SX32 R3, R7, R0.reuse, 0x1, P3 ;  /* 0x0000000007037211 */ /* 0x080fe400018f0eff */
[----:B------:R-:W-:Y:S01]  /*146c0*/  LEA.HI.X.SX32 R5, R9, R0, 0x1, P6 ;  /* 0x0000000009057211 */ /* 0x000fe200030f0eff */
[----:B------:R-:W-:Y:S01]  /*146d0*/  IMAD R9, R65, 0x4, R9 ;  /* 0x0000000441097824 */ /* 0x000fe200078e0209 */
[----:B------:R-:W-:Y:S02]  /*146e0*/  PRMT R7, R41, 0x7632, R7 ;  /* 0x0000763229077816 */ /* 0x000fe40000000007 */
[----:B----4-:R-:W-:Y:S01]  /*146f0*/  ISETP.LT.AND P3, PT, R11, UR4, !P0 ;  /* 0x000000040b007c0c */ /* 0x010fe2000c761270 */
[----:B------:R-:W-:Y:S01]  /*14700*/  IMAD R11, R65, 0x4, R9 ;  /* 0x00000004410b7824 */ /* 0x000fe200078e0209 */
[----:B------:R-:W-:Y:S01]  /*14710*/  ULDC UR4, c[0x0][0x22c] ;  /* 0x00008b0000047ab9 */ /* 0x000fe20000000800 */
[----:B------:R0:W-:Y:S04]  /*14720*/  @P2 STG.E.U16 desc[UR24][R2.64], R7 ;  /* 0x0000000702002986 */ /* 0x0001e8000c101518 */
[----:B------:R1:W-:Y:S01]  /*14730*/  @P1 STG.E.U16 desc[UR24][R4.64], R10 ;  /* 0x0000000a04001986 */ /* 0x0003e2000c101518 */
[----:B------:R-:W-:-:S02]  /*14740*/  LEA R6, P1, R9, R66, 0x1 ;  /* 0x0000004209067211 */ /* 0x000fc400078208ff */
[----:B------:R-:W-:Y:S02]  /*14750*/  LEA R8, P6, R11, R66, 0x1 ;  /* 0x000000420b087211 */ /* 0x000fe400078c08ff */
[----:B------:R-:W-:Y:S01]  /*14760*/  ISETP.LT.AND P2, PT, R154, UR4, !P0 ;  /* 0x000000049a007c0c */ /* 0x000fe2000c741270 */
[----:B------:R-:W-:Y:S01]  /*14770*/  ULDC UR4, c[0x0][0x22c] ;  /* 0x00008b0000047ab9 */ /* 0x000fe20000000800 */
[-C--:B0-----:R-:W-:Y:S02]  /*14780*/  LEA.HI.X.SX32 R7, R9, R0.reuse, 0x1, P1 ;  /* 0x0000000009077211 */ /* 0x081fe400008f0eff */
[----:B------:R-:W-:-:S03]  /*14790*/  LEA.HI.X.SX32 R9, R11, R0, 0x1, P6 ;  /* 0x000000000b097211 */ /* 0x000fc600030f0eff */
[----:B------:R0:W-:Y:S01]  /*147a0*/  @P5 STG.E.U16 desc[UR24][R6.64], R42 ;  /* 0x0000002a06005986 */ /* 0x0001e2000c101518 */
[----:B--2---:R-:W-:Y:S01]  /*147b0*/  ISETP.LT.AND P6, PT, R13, UR4, !P0 ;  /* 0x000000040d007c0c */ /* 0x004fe2000c7c1270 */
[----:B------:R-:W-:Y:S02]  /*147c0*/  ULDC UR4, c[0x0][0x22c] ;  /* 0x00008b0000047ab9 */ /* 0x000fe40000000800 */
[----:B------:R-:W2:Y:S01]  /*147d0*/  LDL.LU R13, [R1+0x598] ;  /* 0x00059800010d7983 */ /* 0x000ea20000300800 */
[----:B------:R-:W-:-:S03]  /*147e0*/  IMAD R11, R65, 0x4, R11 ;  /* 0x00000004410b7824 */ /* 0x000fc600078e020b */
[----:B------:R4:W-:Y:S01]  /*147f0*/  @P4 STG.E.U16 desc[UR24][R8.64], R50 ;  /* 0x0000003208004986 */ /* 0x0009e2000c101518 */
[----:B-1----:R-:W-:Y:S01]  /*14800*/  IMAD R5, R65, 0x4, R11 ;  /* 0x0000000441057824 */ /* 0x002fe200078e020b */
[----:B------:R-:W-:-:S04]  /*14810*/  LEA R2, P4, R11, R66, 0x1 ;  /* 0x000000420b027211 */ /* 0x000fc800078808ff */
[----:B------:R-:W-:Y:S02]  /*14820*/  LEA.HI.X.SX32 R3, R11, R0, 0x1, P4 ;  /* 0x000000000b037211 */ /* 0x000fe400020f0eff */
[----:B------:R-:W-:Y:S01]  /*14830*/  LEA R4, P4, R5, R66, 0x1 ;  /* 0x0000004205047211 */ /* 0x000fe200078808ff */
[----:B0-----:R-:W-:Y:S01]  /*14840*/  IMAD R7, R65, 0x4, R5 ;  /* 0x0000000441077824 */ /* 0x001fe200078e0205 */
[----:B------:R-:W-:Y:S01]  /*14850*/  ISETP.LT.AND P1, PT, R153, UR6, !P0 ;  /* 0x0000000699007c0c */ /* 0x000fe2000c721270 */
[----:B------:R-:W-:Y:S01]  /*14860*/  ULDC UR6, c[0x0][0x22c] ;  /* 0x00008b0000067ab9 */ /* 0x000fe20000000800 */
[----:B------:R-:W-:Y:S02]  /*14870*/  LEA.HI.X.SX32 R5, R5, R0, 0x1, P4 ;  /* 0x0000000005057211 */ /* 0x000fe400020f0eff */
[----:B---3--:R-:W-:Y:S01]  /*14880*/  ISETP.LT.AND P5, PT, R14, UR4, !P0 ;  /* 0x000000040e007c0c */ /* 0x008fe2000c7a1270 */
[----:B------:R-:W-:Y:S01]  /*14890*/  ULDC UR4, c[0x0][0x22c] ;  /* 0x00008b0000047ab9 */ /* 0x000fe20000000800 */
[----:B------:R-:W3:Y:S04]  /*148a0*/  LDL.LU R14, [R1+0x594] ;  /* 0x00059400010e7983 */ /* 0x000ee80000300800 */
[----:B------:R-:W3:Y:S01]  /*148b0*/  LDL.LU R155, [R1+0x590] ;  /* 0x00059000019b7983 */ /* 0x000ee20000300800 */
[----:B------:R-:W-:-:S02]  /*148c0*/  ISETP.LT.AND P4, PT, R152, UR4, !P0 ;  /* 0x0000000498007c0c */ /* 0x000fc4000c781270 */
[----:B------:R-:W-:Y:S01]  /*148d0*/  PRMT R10, R42, 0x7632, R10 ;  /* 0x000076322a0a7816 */ /* 0x000fe2000000000a */
[----:B------:R-:W3:Y:S01]  /*148e0*/  LDL.LU R153, [R1+0x58c] ;  /* 0x00058c0001997983 */ /* 0x000ee20000300800 */
[----:B----4-:R-:W-:Y:S01]  /*148f0*/  IMAD R9, R65, 0x4, R7 ;  /* 0x0000000441097824 */ /* 0x010fe200078e0207 */
[----:B------:R-:W-:Y:S01]  /*14900*/  PRMT R12, R50, 0x7632, R12 ;  /* 0x00007632320c7816 */ /* 0x000fe2000000000c */
[----:B------:R-:W-:Y:S01]  /*14910*/  ULDC UR4, c[0x0][0x22c] ;  /* 0x00008b0000047ab9 */ /* 0x000fe20000000800 */
[----:B------:R-:W4:Y:S04]  /*14920*/  LDL.LU R152, [R1+0x588] ;  /* 0x0005880001987983 */ /* 0x000f280000300800 */
[----:B------:R0:W-:Y:S01]  /*14930*/  @P3 STG.E.U16 desc[UR24][R2.64], R10 ;  /* 0x0000000a02003986 */ /* 0x0001e2000c101518 */
[----:B------:R-:W-:Y:S01]  /*14940*/  LEA R6, P3, R7, R66, 0x1 ;  /* 0x0000004207067211 */ /* 0x000fe200078608ff */
[----:B------:R-:W-:-:S03]  /*14950*/  IMAD R11, R65, 0x4, R9 ;  /* 0x00000004410b7824 */ /* 0x000fc600078e0209 */
[----:B------:R-:W-:Y:S01]  /*14960*/  LEA.HI.X.SX32 R7, R7, R0, 0x1, P3 ;  /* 0x0000000007077211 */ /* 0x000fe200018f0eff */
[----:B------:R-:W-:Y:S01]  /*14970*/  @P2 STG.E.U16 desc[UR24][R4.64], R12 ;  /* 0x0000000c04002986 */ /* 0x000fe2000c101518 */
[-C--:B------:R-:W-:Y:S02]  /*14980*/  LEA R8, P3, R9, R66.reuse, 0x1 ;  /* 0x0000004209087211 */ /* 0x080fe400078608ff */
[----:B------:R-:W-:Y:S01]  /*14990*/  ISETP.LT.AND P2, PT, R15, UR4, !P0 ;  /* 0x000000040f007c0c */ /* 0x000fe2000c741270 */
[----:B------:R1:W-:Y:S01]  /*149a0*/  @P1 STG.E.U16 desc[UR24][R6.64], R43 ;  /* 0x0000002b06001986 */ /* 0x0003e2000c101518 */
[----:B------:R-:W-:Y:S01]  /*149b0*/  ULDC UR4, c[0x0][0x22c] ;  /* 0x00008b0000047ab9 */ /* 0x000fe20000000800 */
[----:B0-----:R-:W-:Y:S02]  /*149c0*/  LEA R2, P1, R11, R66, 0x1 ;  /* 0x000000420b027211 */ /* 0x001fe400078208ff */
[-C--:B------:R-:W-:Y:S01]  /*149d0*/  LEA.HI.X.SX32 R9, R9, R0.reuse, 0x1, P3 ;  /* 0x0000000009097211 */ /* 0x080fe200018f0eff */
[----:B------:R-:W4:Y:S01]  /*149e0*/  LDL.LU R15, [R1+0x584] ;  /* 0x00058400010f7983 */ /* 0x000f220000300800 */
[----:B------:R-:W-:-:S03]  /*149f0*/  LEA.HI.X.SX32 R3, R11, R0, 0x1, P1 ;  /* 0x000000000b037211 */ /* 0x000fc600008f0eff */
[----:B------:R0:W-:Y:S01]  /*14a00*/  @P6 STG.E.U16 desc[UR24][R8.64], R51 ;  /* 0x0000003308006986 */ /* 0x0001e2000c101518 */
[----:B-1----:R-:W-:-:S05]  /*14a10*/  PRMT R7, R43, 0x7632, R7 ;  /* 0x000076322b077816 */ /* 0x002fca0000000007 */
[----:B------:R1:W-:Y:S01]  /*14a20*/  @P5 STG.E.U16 desc[UR24][R2.64], R7 ;  /* 0x0000000702005986 */ /* 0x0003e2000c101518 */
[----:B0-----:R-:W-:Y:S02]  /*14a30*/  PRMT R9, R51, 0x7632, R9 ;  /* 0x0000763233097816 */ /* 0x001fe40000000009 */
[----:B--2---:R-:W-:Y:S01]  /*14a40*/  ISETP.LT.AND P3, PT, R13, UR4, !P0 ;  /* 0x000000040d007c0c */ /* 0x004fe2000c761270 */
[----:B------:R-:W-:Y:S01]  /*14a50*/  ULDC UR4, c[0x0][0x22c] ;  /* 0x00008b0000047ab9 */ /* 0x000fe20000000800 */
[----:B------:R-:W-:-:S05]  /*14a60*/  IMAD R13, R65, 0x4, R11 ;  /* 0x00000004410d7824 */ /* 0x000fca00078e020b */
[----:B------:R-:W-:-:S04]  /*14a70*/  LEA R4, P6, R13, R66, 0x1 ;  /* 0x000000420d047211 */ /* 0x000fc800078c08ff */
[----:B------:R-:W-:Y:S01]  /*14a80*/  LEA.HI.X.SX32 R5, R13, R0, 0x1, P6 ;  /* 0x000000000d057211 */ /* 0x000fe200030f0eff */
[----:B------:R-:W-:-:S04]  /*14a90*/  IMAD R13, R65, 0x4, R13 ;  /* 0x00000004410d7824 */ /* 0x000fc800078e020d */
[----:B------:R0:W-:Y:S01]  /*14aa0*/  @P4 STG.E.U16 desc[UR24][R4.64], R9 ;  /* 0x0000000904004986 */ /* 0x0001e2000c101518 */
[----:B------:R-:W-:-:S04]  /*14ab0*/  LEA R6, P4, R13, R66, 0x1 ;  /* 0x000000420d067211 */ /* 0x000fc800078808ff */
[----:B-1----:R-:W-:-:S05]  /*14ac0*/  LEA.HI.X.SX32 R7, R13, R0, 0x1, P4 ;  /* 0x000000000d077211 */ /* 0x002fca00020f0eff */
[----:B------:R1:W-:Y:S01]  /*14ad0*/  @P2 STG.E.U16 desc[UR24][R6.64], R16 ;  /* 0x0000001006002986 */ /* 0x0003e2000c101518 */
[----:B---3--:R-:W-:Y:S01]  /*14ae0*/  ISETP.LT.AND P1, PT, R14, UR4, !P0 ;  /* 0x000000040e007c0c */ /* 0x008fe2000c721270 */
[----:B------:R-:W-:Y:S02]  /*14af0*/  ULDC UR4, c[0x0][0x22c] ;  /* 0x00008b0000047ab9 */ /* 0x000fe40000000800 */
[----:B------:R-:W2:Y:S01]  /*14b00*/  LDL.LU R14, [R1+0x580] ;  /* 0x00058000010e7983 */ /* 0x000ea20000300800 */
[----:B------:R-:W-:Y:S01]  /*14b10*/  ISETP.LT.AND P5, PT, R155, UR4, !P0 ;  /* 0x000000049b007c0c */ /* 0x000fe2000c7a1270 */
[----:B------:R-:W-:Y:S02]  /*14b20*/  ULDC UR4, c[0x0][0x22c] ;  /* 0x00008b0000047ab9 */ /* 0x000fe40000000800 */
[----:B------:R-:W3:Y:S01]  /*14b30*/  LDL.LU R154, [R1+0x57c] ;  /* 0x00057c00019a7983 */ /* 0x000ee20000300800 */
[----:B------:R-:W-:Y:S01]  /*14b40*/  ISETP.LT.AND P4, PT, R153, UR6, !P0 ;  /* 0x0000000699007c0c */ /* 0x000fe2000c781270 */
[----:B------:R-:W-:-:S02]  /*14b50*/  IMAD R11, R65, 0x4, R13 ;  /* 0x00000004410b7824 */ /* 0x000fc400078e020d */
[----:B------:R-:W3:Y:S01]  /*14b60*/  LDL.LU R153, [R1+0x578] ;  /* 0x0005780001997983 */ /* 0x000ee20000300800 */
[----:B------:R-:W-:Y:S01]  /*14b70*/  PRMT R10, R16, 0x7632, R10 ;  /* 0x00007632100a7816 */ /* 0x000fe2000000000a */
[----:B------:R-:W-:Y:S01]  /*14b80*/  ULDC UR6, c[0x0][0x22c] ;  /* 0x00008b0000067ab9 */ /* 0x000fe20000000800 */
[----:B----4-:R-:W-:Y:S01]  /*14b90*/  ISETP.LT.AND P2, PT, R152, UR4, !P0 ;  /* 0x0000000498007c0c */ /* 0x010fe2000c741270 */
[----:B------:R-:W-:Y:S01]  /*14ba0*/  ULDC UR4, c[0x0][0x22c] ;  /* 0x00008b0000047ab9 */ /* 0x000fe20000000800 */
[----:B------:R-:W4:Y:S01]  /*14bb0*/  LDL.LU R152, [R1+0x574] ;  /* 0x0005740001987983 */ /* 0x000f220000300800 */
[----:B------:R-:W-:-:S04]  /*14bc0*/  LEA R8, P6, R11, R66, 0x1 ;  /* 0x000000420b087211 */ /* 0x000fc800078c08ff */
[----:B0-----:R-:W-:Y:S01]  /*14bd0*/  LEA.HI.X.SX32 R9, R11, R0, 0x1, P6 ;  /* 0x000000000b097211 */ /* 0x001fe200030f0eff */
[----:B------:R-:W-:-:S05]  /*14be0*/  IMAD R11, R65, 0x4, R11 ;  /* 0x00000004410b7824 */ /* 0x000fca00078e020b */
[----:B------:R-:W-:Y:S01]  /*14bf0*/  LEA R2, P6, R11, R66, 0x1 ;  /* 0x000000420b027211 */ /* 0x000fe200078c08ff */
[----:B------:R-:W-:Y:S01]  /*14c00*/  IMAD R5, R65, 0x4, R11 ;  /* 0x0000000441057824 */ /* 0x000fe200078e020b */
[----:B------:R0:W-:Y:S02]  /*14c10*/  @P3 STG.E.U16 desc[UR24][R8.64], R56 ;  /* 0x0000003808003986 */ /* 0x0001e4000c101518 */
[----:B------:R-:W-:Y:S02]  /*14c20*/  LEA.HI.X.SX32 R3, R11, R0, 0x1, P6 ;  /* 0x000000000b037211 */ /* 0x000fe400030f0eff */
[----:B------:R-:W-:Y:S01]  /*14c30*/  ISETP.LT.AND P3, PT, R15, UR4, !P0 ;  /* 0x000000040f007c0c */ /* 0x000fe2000c761270 */
[----:B------:R-:W-:Y:S01]  /*14c40*/  ULDC UR4, c[0x0][0x22c] ;  /* 0x00008b0000047ab9 */ /* 0x000fe20000000800 */
[----:B------:R-:W-:Y:S01]  /*14c50*/  LEA R4, P6, R5, R66, 0x1 ;  /* 0x0000004205047211 */ /* 0x000fe200078c08ff */
[----:B------:R-:W4:Y:S01]  /*14c60*/  LDL.LU R15, [R1+0x570] ;  /* 0x00057000010f7983 */ /* 0x000f220000300800 */
[----:B-1----:R-:W-:Y:S01]  /*14c70*/  IMAD R7, R65, 0x4, R5 ;  /* 0x0000000441077824 */ /* 0x002fe200078e0205 */
[----:B------:R-:W-:-:S02]  /*14c80*/  PRMT R12, R56, 0x7632, R12 ;  /* 0x00007632380c7816 */ /* 0x000fc4000000000c */
[----:B------:R-:W-:Y:S01]  /*14c90*/  @P1 STG.E.U16 desc[UR24][R2.64], R10 ;  /* 0x0000000a02001986 */ /* 0x000fe2000c101518 */
[----:B------:R-:W-:-:S05]  /*14ca0*/  LEA.HI.X.SX32 R5, R5, R0, 0x1, P6 ;  /* 0x0000000005057211 */ /* 0x000fca00030f0eff */
[----:B------:R1:W-:Y:S01]  /*14cb0*/  @P5 STG.E.U16 desc[UR24][R4.64], R12 ;  /* 0x0000000c04005986 */ /* 0x0003e2000c101518 */
[----:B------:R-:W-:Y:S01]  /*14cc0*/  LEA R6, P6, R7, R66, 0x1 ;  /* 0x0000004207067211 */ /* 0x000fe200078c08ff */
[----:B0-----:R-:W-:-:S03]  /*14cd0*/  IMAD R9, R65, 0x4, R7 ;  /* 0x0000000441097824 */ /* 0x001fc600078e0207 */
[----:B------:R-:W-:Y:S02]  /*14ce0*/  LEA.HI.X.SX32 R7, R7, R0, 0x1, P6 ;  /* 0x0000000007077211 */ /* 0x000fe400030f0eff */
[----:B------:R-:W-:Y:S01]  /*14cf0*/  LEA R8, P6, R9, R66, 0x1 ;  /* 0x0000004209087211 */ /* 0x000fe200078c08ff */
[----:B------:R-:W-:-:S03]  /*14d00*/  IMAD R11, R65, 0x4, R9 ;  /* 0x00000004410b7824 */ /* 0x000fc600078e0209 */
[----:B------:R-:W-:Y:S01]  /*14d10*/  LEA.HI.X.SX32 R9, R9, R0, 0x1, P6 ;  /* 0x0000000009097211 */ /* 0x000fe200030f0eff */
[----:B------:R0:W-:Y:S04]  /*14d20*/  @P4 STG.E.U16 desc[UR24][R6.64], R17 ;  /* 0x0000001106004986 */ /* 0x0001e8000c101518 */
[----:B------:R0:W-:Y:S01]  /*14d30*/  @P2 STG.E.U16 desc[UR24][R8.64], R57 ;  /* 0x0000003908002986 */ /* 0x0001e2000c101518 */
[----:B--2---:R-:W-:Y:S01]  /*14d40*/  ISETP.LT.AND P1, PT, R14, UR4, !P0 ;  /* 0x000000040e007c0c */ /* 0x004fe2000c721270 */
[----:B------:R-:W-:Y:S02]  /*14d50*/  ULDC UR4, c[0x0][0x22c] ;  /* 0x00008b0000047ab9 */ /* 0x000fe40000000800 */
[----:B------:R-:W2:Y:S04]  /*14d60*/  LDL.LU R14, [R1+0x56c] ;  /* 0x00056c00010e7983 */ /* 0x000ea80000300800 */
[----:B------:R-:W2:Y:S04]  /*14d70*/  LDL.LU R13, [R1+0x568] ;  /* 0x00056800010d7983 */ /* 0x000ea80000300800 */
[----:B-1----:R-:W2:Y:S01]  /*14d80*/  LDL.LU R12, [R1+0x564] ;  /* 0x00056400010c7983 */ /* 0x002ea20000300800 */
[----:B---3--:R-:W-:Y:S01]  /*14d90*/  ISETP.LT.AND P5, PT, R154, UR4, !P0 ;  /* 0x000000049a007c0c */ /* 0x008fe2000c7a1270 */
[----:B------:R-:W-:-:S02]  /*14da0*/  ULDC UR4, c[0x0][0x22c] ;  /* 0x00008b0000047ab9 */ /* 0x000fc40000000800 */
[----:B------:R-:W3:Y:S01]  /*14db0*/  LDL.LU R10, [R1+0x560] ;  /* 0x00056000010a7983 */ /* 0x000ee20000300800 */
[----:B------:R-:W-:Y:S01]  /*14dc0*/  ISETP.LT.AND P4, PT, R153, UR4, !P0 ;  /* 0x0000000499007c0c */ /* 0x000fe2000c781270 */
[----:B------:R-:W-:Y:S02]  /*14dd0*/  ULDC UR4, c[0x0][0x22c] ;  /* 0x00008b0000047ab9 */ /* 0x000fe40000000800 */
[----:B------:R-:W3:Y:S01]  /*14de0*/  LDL.LU R154, [R1+0x648] ;  /* 0x00064800019a7983 */ /* 0x000ee20000300800 */
[----:B----4-:R-:W-:Y:S01]  /*14df0*/  ISETP.LT.AND P2, PT, R152, UR4, !P0 ;  /* 0x0000000498007c0c */ /* 0x010fe2000c741270 */
[----:B------:R-:W-:Y:S01]  /*14e00*/  IMAD R5, R65, 0x4, R11 ;  /* 0x0000000441057824 */ /* 0x000fe200078e020b */
[----:B------:R-:W-:Y:S01]  /*14e10*/  LEA R2, P6, R11, R66, 0x1 ;  /* 0x000000420b027211 */ /* 0x000fe200078c08ff */
[----:B------:R-:W4:Y:S01]  /*14e20*/  LDL.LU R153, [R1+0x644] ;  /* 0x0006440001997983 */ /* 0x000f220000300800 */
[----:B0-----:R-:W-:Y:S01]  /*14e30*/  PRMT R7, R17, 0x7632, R7 ;  /* 0x0000763211077816 */ /* 0x001fe20000000007 */
[----:B------:R-:W-:-:S02]  /*14e40*/  ULDC UR4, c[0x0][0x22c] ;  /* 0x00008b0000047ab9 */ /* 0x000fc40000000800 */
[----:B------:R-:W4:Y:S01]  /*14e50*/  LDL.LU R152, [R1+0x640] ;  /* 0x0006400001987983 */ /* 0x000f220000300800 */
[----:B------:R-:W-:Y:S01]  /*14e60*/  LEA.HI.X.SX32 R3, R11, R0, 0x1, P6 ;  /* 0x000000000b037211 */ /* 0x000fe200030f0eff */
[----:B------:R-:W-:Y:S01]  /*14e70*/  IMAD R11, R65, 0x4, R5 ;  /* 0x00000004410b7824 */ /* 0x000fe200078e0205 */
[----:B------:R-:W-:Y:S01]  /*14e80*/  LEA R4, P6, R5, R66, 0x1 ;  /* 0x0000004205047211 */ /* 0x000fe200078c08ff */
[----:B------:R-:W4:Y:S02]  /*14e90*/  LDL.LU R157, [R1+0x63c] ;  /* 0x00063c00019d7983 */ /* 0x000f240000300800 */
[----:B------:R-:W-:Y:S01]  /*14ea0*/  IMAD R9, R65, 0x4, R11 ;  /* 0x0000000441097824 */ /* 0x000fe200078e020b */
[----:B------:R-:W-:Y:S01]  /*14eb0*/  LEA.HI.X.SX32 R5, R5, R0, 0x1, P6 ;  /* 0x0000000005057211 */ /* 0x000fe200030f0eff */
[----:B------:R0:W-:Y:S01]  /*14ec0*/  @P3 STG.E.U16 desc[UR24][R2.64], R7 ;  /* 0x0000000702003986 */ /* 0x0001e2000c101518 */
[----:B------:R-:W-:Y:S02]  /*14ed0*/  LEA R6, P6, R11, R66, 0x1 ;  /* 0x000000420b067211 */ /* 0x000fe400078c08ff */
[----:B------:R-:W-:Y:S01]  /*14ee0*/  PRMT R57, R57, 0x7632, R57 ;  /* 0x0000763239397816 */ /* 0x000fe20000000039 */
[----:B------:R-:W4:Y:S01]  /*14ef0*/  LDL.LU R156, [R1+0x638] ;  /* 0x00063800019c7983 */ /* 0x000f220000300800 */
[----:B------:R-:W-:Y:S01]  /*14f00*/  ISETP.LT.AND P3, PT, R15, UR4, !P0 ;  /* 0x000000040f007c0c */ /* 0x000fe2000c761270 */
[----:B------:R-:W-:-:S02]  /*14f10*/  ULDC UR4, c[0x0][0x22c] ;  /* 0x00008b0000047ab9 */ /* 0x000fc40000000800 */
[----:B------:R-:W-:Y:S01]  /*14f20*/  @P1 STG.E.U16 desc[UR24][R4.64], R57 ;  /* 0x0000003904001986 */ /* 0x000fe2000c101518 */
[----:B0-----:R-:W-:Y:S01]  /*14f30*/  LEA.HI.X.SX32 R7, R11, R0, 0x1, P6 ;  /* 0x000000000b077211 */ /* 0x001fe200030f0eff */
[----:B------:R-:W-:Y:S01]  /*14f40*/  IMAD R3, R65, 0x4, R9 ;  /* 0x0000000441037824 */ /* 0x000fe200078e0209 */
[C---:B------:R-:W-:Y:S01]  /*14f50*/  LEA R8, P6, R9.reuse, R66, 0x1 ;  /* 0x0000004209087211 */ /* 0x040fe200078c08ff */
[----:B------:R-:W4:Y:S03]  /*14f60*/  LDL.LU R155, [R1+0x634] ;  /* 0x00063400019b7983 */ /* 0x000f260000300800 */
[----:B------:R-:W-:Y:S01]  /*14f70*/  LEA.HI.X.SX32 R9, R9, R0, 0x1, P6 ;  /* 0x0000000009097211 */ /* 0x000fe200030f0eff */
[----:B------:R0:W-:Y:S01]  /*14f80*/  @P5 STG.E.U16 desc[UR24][R6.64], R18 ;  /* 0x0000001206005986 */ /* 0x0001e2000c101518 */
[----:B------:R-:W-:Y:S01]  /*14f90*/  IMAD R11, R65, 0x4, R3 ;  /* 0x00000004410b7824 */ /* 0x000fe200078e0203 */
[----:B------:R-:W-:-:S02]  /*14fa0*/  LEA R2, P5, R3, R66, 0x1 ;  /* 0x0000004203027211 */ /* 0x000fc400078a08ff */
[----:B------:R-:W-:Y:S02]  /*14fb0*/  @P4 STG.E.U16 desc[UR24][R8.64], R58 ;  /* 0x0000003a08004986 */ /* 0x000fe4000c101518 */
[----:B------:R-:W-:Y:S01]  /*14fc0*/  LEA.HI.X.SX32 R3, R3, R0, 0x1, P5 ;  /* 0x0000000003037211 */ /* 0x000fe200028f0eff */
[C---:B------:R-:W-:Y:S01]  /*14fd0*/  IMAD R15, R65.reuse, 0x4, R11 ;  /* 0x00000004410f7824 */ /* 0x040fe200078e020b */
[----:B------:R-:W-:Y:S01]  /*14fe0*/  PRMT R16, R58, 0x7632, R16 ;  /* 0x000076323a107816 */ /* 0x000fe20000000010 */
[----:B------:R-:W1:Y:S01]  /*14ff0*/  LDS.128 R4, [R72+UR5] ;  /* 0x0000000548047984 */ /* 0x000e620008000c00 */
[----:B0-----:R-:W-:Y:S01]  /*15000*/  PRMT R18, R18, 0x7632, R18 ;  /* 0x0000763212127816 */ /* 0x001fe20000000012 */
[C---:B------:R-:W-:Y:S02]  /*15010*/  IMAD R17, R65.reuse, 0x4, R15 ;  /* 0x0000000441117824 */ /* 0x040fe400078e020f */
[----:B------:R-:W-:Y:S04]  /*15020*/  LDS.128 R72, [R72+UR5+0x800] ;  /* 0x0008000548487984 */ /* 0x000fe80008000c00 */
[----:B------:R0:W-:Y:S01]  /*15030*/  @P2 STG.E.U16 desc[UR24][R2.64], R18 ;  /* 0x0000001202002986 */ /* 0x0001e2000c101518 */
[----:B------:R-:W-:Y:S01]  /*15040*/  IMAD R25, R65, 0x4, R17 ;  /* 0x0000000441197824 */ /* 0x000fe200078e0211 */
[----:B--2---:R-:W-:Y:S01]  /*15050*/  ISETP.LT.AND P1, PT, R14, UR4, !P0 ;  /* 0x000000040e007c0c */ /* 0x004fe2000c721270 */
[----:B------:R-:W-:-:S02]  /*15060*/  ULDC UR4, c[0x0][0x22c] ;  /* 0x00008b0000047ab9 */ /* 0x000fc40000000800 */
[----:B------:R-:W-:Y:S01]  /*15070*/  ISETP.LT.AND P6, PT, R13, UR4, !P0 ;  /* 0x000000040d007c0c */ /* 0x000fe2000c7c1270 */
[----:B------:R-:W-:Y:S02]  /*15080*/  ULDC UR4, c[0x0][0x22c] ;  /* 0x00008b0000047ab9 */ /* 0x000fe40000000800 */
[----:B------:R-:W-:Y:S01]  /*15090*/  ISETP.LT.AND P4, PT, R12, UR4, !P0 ;  /* 0x000000040c007c0c */ /* 0x000fe2000c781270 */
[----:B------:R-:W-:Y:S01]  /*150a0*/  ULDC UR4, c[0x0][0x22c] ;  /* 0x00008b0000047ab9 */ /* 0x000fe20000000800 */
[----:B------:R-:W-:-:S04]  /*150b0*/  LEA R12, P5, R11, R66, 0x1 ;  /* 0x000000420b0c7211 */ /* 0x000fc800078a08ff */
[----:B------:R-:W-:-:S05]  /*150c0*/  LEA.HI.X.SX32 R13, R11, R0, 0x1, P5 ;  /* 0x000000000b0d7211 */ /* 0x000fca00028f0eff */
[----:B------:R2:W-:Y:S01]  /*150d0*/  @P3 STG.E.U16 desc[UR24][R12.64], R16 ;  /* 0x000000100c003986 */ /* 0x0005e2000c101518 */
[C---:B------:R-:W-:Y:S02]  /*150e0*/  LEA R14, P3, R15.reuse, R66, 0x1 ;  /* 0x000000420f0e7211 */ /* 0x040fe400078608ff */
[----:B---3--:R-:W-:Y:S01]  /*150f0*/  ISETP.LT.AND P2, PT, R10, UR4, !P0 ;  /* 0x000000040a007c0c */ /* 0x008fe2000c741270 */
[----:B------:R-:W-:Y:S01]  /*15100*/  ULDC UR4, c[0x0][0x22c] ;  /* 0x00008b0000047ab9 */ /* 0x000fe20000000800 */
[----:B------:R-:W-:Y:S01]  /*15110*/  LEA.HI.X.SX32 R15, R15, R0, 0x1, P3 ;  /* 0x000000000f0f7211 */ /* 0x000fe200018f0eff */
[----:B------:R-:W3:Y:S01]  /*15120*/  LDS.128 R8, [R64+UR5] ;  /* 0x0000000540087984 */ /* 0x000ee20008000c00 */
[-C--:B0-----:R-:W-:Y:S02]  /*15130*/  LEA R2, P3, R17, R66.reuse, 0x1 ;  /* 0x0000004211027211 */ /* 0x081fe400078608ff */
[----:B------:R-:W-:Y:S01]  /*15140*/  ISETP.LT.AND P5, PT, R154, UR4, !P0 ;  /* 0x000000049a007c0c */ /* 0x000fe2000c7a1270 */
[----:B------:R0:W-:Y:S01]  /*15150*/  @P1 STG.E.U16 desc[UR24][R14.64], R19 ;  /* 0x000000130e001986 */ /* 0x0001e2000c101518 */
[----:B------:R-:W-:Y:S01]  /*15160*/  ULDC UR4, c[0x0][0x22c] ;  /* 0x00008b0000047ab9 */ /* 0x000fe20000000800 */
[----:B--2---:R-:W-:-:S02]  /*15170*/  LEA R12, P1, R25, R66, 0x1 ;  /* 0x00000042190c7211 */ /* 0x004fc400078208ff */
[----:B------:R-:W2:Y:S01]  /*15180*/  LDL.LU R154, [R1+0x630] ;  /* 0x00063000019a7983 */ /* 0x000ea20000300800 */
[-C--:B------:R-:W-:Y:S02]  /*15190*/  LEA.HI.X.SX32 R3, R17, R0.reuse, 0x1, P3 ;  /* 0x0000000011037211 */ /* 0x080fe400018f0eff */
[----:B----4-:R-:W-:Y:S01]  /*151a0*/  ISETP.LT.AND P3, PT, R153, UR4, !P0 ;  /* 0x0000000499007c0c */ /* 0x010fe2000c761270 */
[----:B------:R-:W-:Y:S01]  /*151b0*/  ULDC UR4, c[0x0][0x22c] ;  /* 0x00008b0000047ab9 */ /* 0x000fe20000000800 */
[----:B------:R-:W4:Y:S01]  /*151c0*/  LDL.LU R153, [R1+0x62c] ;  /* 0x00062c0001997983 */ /* 0x000f220000300800 */
[----:B------:R-:W-:Y:S02]  /*151d0*/  LEA.HI.X.SX32 R13, R25, R0, 0x1, P1 ;  /* 0x00000000190d7211 */ /* 0x000fe400008f0eff */
[----:B------:R-:W-:Y:S01]  /*151e0*/  ISETP.LT.AND P1, PT, R152, UR4, !P0 ;  /* 0x0000000498007c0c */ /* 0x000fe2000c721270 */
[----:B------:R-:W-:Y:S01]  /*151f0*/  IMAD R27, R65, 0x4, R25 ;  /* 0x00000004411b7824 */ /* 0x000fe200078e0219 */
[----:B------:R-:W4:Y:S01]  /*15200*/  LDL.LU R152, [R1+0x628] ;  /* 0x0006280001987983 */ /* 0x000f220000300800 */
[----:B0-----:R-:W-:Y:S01]  /*15210*/  PRMT R15, R59, 0x7632, R15 ;  /* 0x000076323b0f7816 */ /* 0x001fe2000000000f */
[----:B------:R-:W-:-:S02]  /*15220*/  ULDC UR4, c[0x0][0x22c] ;  /* 0x00008b0000047ab9 */ /* 0x000fc40000000800 */
[----:B------:R0:W-:Y:S01]  /*15230*/  @P6 STG.E.U16 desc[UR24][R2.64], R59 ;  /* 0x0000003b02006986 */ /* 0x0001e2000c101518 */
[----:B------:R-:W-:-:S04]  /*15240*/  LEA R16, P6, R27, R66, 0x1 ;  /* 0x000000421b107211 */ /* 0x000fc800078c08ff */
[----:B------:R-:W-:Y:S01]  /*15250*/  LEA.HI.X.SX32 R17, R27, R0, 0x1, P6 ;  /* 0x000000001b117211 */ /* 0x000fe200030f0eff */
[----:B------:R-:W-:Y:S01]  /*15260*/  IMAD R27, R65, 0x4, R27 ;  /* 0x00000004411b7824 */ /* 0x000fe200078e021b */
[----:B0-----:R-:W-:-:S03]  /*15270*/  PRMT R3, R19, 0x7632, R3 ;  /* 0x0000763213037816 */ /* 0x001fc60000000003 */
[----:B------:R-:W-:Y:S02]  /*15280*/  IMAD R19, R65, 0x4, R27 ;  /* 0x0000000441137824 */ /* 0x000fe400078e021b */
[----:B------:R0:W-:Y:S03]  /*15290*/  @P4 STG.E.U16 desc[UR24][R12.64], R3 ;  /* 0x000000030c004986 */ /* 0x0001e6000c101518 */
[-C--:B------:R-:W-:Y:S01]  /*152a0*/  LEA R14, P6, R19, R66.reuse, 0x1 ;  /* 0x00000042130e7211 */ /* 0x080fe200078c08ff */
[----:B------:R1:W-:Y:S01]  /*152b0*/  @P2 STG.E.U16 desc[UR24][R16.64], R15 ;  /* 0x0000000f10002986 */ /* 0x0003e2000c101518 */
[----:B------:R-:W-:-:S04]  /*152c0*/  LEA R2, P2, R27, R66, 0x1 ;  /* 0x000000421b027211 */ /* 0x000fc800078408ff */
[-C--:B0-----:R-:W-:Y:S02]  /*152d0*/  LEA.HI.X.SX32 R3, R27, R0.reuse, 0x1, P2 ;  /* 0x000000001b037211 */ /* 0x081fe400010f0eff */
[----:B-1----:R-:W-:Y:S01]  /*152e0*/  LEA.HI.X.SX32 R15, R19, R0, 0x1, P6 ;  /* 0x00000000130f7211 */ /* 0x002fe200030f0eff */
[C---:B------:R-:W-:Y:S02]  /*152f0*/  IMAD R19, R65.reuse, 0x4, R19 ;  /* 0x0000000441137824 */ /* 0x040fe400078e0213 */
[----:B------:R0:W-:Y:S02]  /*15300*/  @P5 STG.E.U16 desc[UR24][R2.64], R4 ;  /* 0x0000000402005986 */ /* 0x0001e4000c101518 */
[----:B------:R-:W-:Y:S01]  /*15310*/  IMAD R17, R65, 0x4, R19 ;  /* 0x0000000441117824 */ /* 0x000fe200078e0213 */
[----:B------:R-:W-:Y:S02]  /*15320*/  LEA R12, P5, R19, R66, 0x1 ;  /* 0x00000042130c7211 */ /* 0x000fe400078a08ff */
[----:B------:R-:W-:Y:S01]  /*15330*/  ISETP.LT.AND P4, PT, R157, UR4, !P0 ;  /* 0x000000049d007c0c */ /* 0x000fe2000c781270 */
[----:B------:R-:W-:Y:S01]  /*15340*/  ULDC UR4, c[0x0][0x22c] ;  /* 0x00008b0000047ab9 */ /* 0x000fe20000000800 */
[----:B------:R-:W-:-:S02]  /*15350*/  ISETP.LT.AND P2, PT, R156, UR6, !P0 ;  /* 0x000000069c007c0c */ /* 0x000fc4000c741270 */
[----:B------:R-:W-:Y:S01]  /*15360*/  PRMT R18, R4, 0x7632, R18 ;  /* 0x0000763204127816 */ /* 0x000fe20000000012 */
[----:B------:R-:W4:Y:S01]  /*15370*/  LDL.LU R156, [R1+0x624] ;  /* 0x00062400019c7983 */ /* 0x000f220000300800 */
[----:B------:R-:W-:Y:S01]  /*15380*/  LEA.HI.X.SX32 R13, R19, R0, 0x1, P5 ;  /* 0x00000000130d7211 */ /* 0x000fe200028f0eff */
[----:B0-----:R-:W-:Y:S01]  /*15390*/  IMAD R3, R65, 0x4, R17 ;  /* 0x0000000441037824 */ /* 0x001fe200078e0211 */
[----:B------:R-:W-:Y:S01]  /*153a0*/  LEA R16, P5, R17, R66, 0x1 ;  /* 0x0000004211107211 */ /* 0x000fe200078a08ff */
[----:B---3--:R0:W-:Y:S01]  /*153b0*/  @P3 STG.E.U16 desc[UR24][R14.64], R8 ;  /* 0x000000080e003986 */ /* 0x0081e2000c101518 */
[----:B------:R-:W-:Y:S01]  /*153c0*/  ISETP.LT.AND P6, PT, R155, UR4, !P0 ;  /* 0x000000049b007c0c */ /* 0x000fe2000c7c1270 */
[----:B------:R-:W-:Y:S01]  /*153d0*/  ULDC UR4, c[0x0][0x22c] ;  /* 0x00008b0000047ab9 */ /* 0x000fe20000000800 */
[----:B------:R-:W-:Y:S01]  /*153e0*/  LEA.HI.X.SX32 R17, R17, R0, 0x1, P5 ;  /* 0x0000000011117211 */ /* 0x000fe200028f0eff */
[----:B------:R-:W3:Y:S01]  /*153f0*/  LDL.LU R155, [R1+0x620] ;  /* 0x00062000019b7983 */ /* 0x000ee20000300800 */
[----:B------:R-:W-:Y:S01]  /*15400*/  LEA R2, P5, R3, R66, 0x1 ;  /* 0x0000004203027211 */ /* 0x000fe200078a08ff */
[----:B------:R-:W-:-:S02]  /*15410*/  ULDC UR6, c[0x0][0x22c] ;  /* 0x00008b0000067ab9 */ /* 0x000fc40000000800 */
[----:B------:R1:W-:Y:S01]  /*15420*/  @P1 STG.E.U16 desc[UR24][R12.64], R18 ;  /* 0x000000120c001986 */ /* 0x0003e2000c101518 */
[----:B0-----:R-:W-:Y:S01]  /*15430*/  IMAD R15, R65, 0x4, R3 ;  /* 0x00000004410f7824 */ /* 0x001fe200078e0203 */
[----:B------:R-:W-:Y:S02]  /*15440*/  LEA.HI.X.SX32 R3, R3, R0, 0x1, P5 ;  /* 0x0000000003037211 */ /* 0x000fe400028f0eff */
[----:B--2---:R-:W-:Y:S01]  /*15450*/  ISETP.LT.AND P3, PT, R154, UR4, !P0 ;  /* 0x000000049a007c0c */ /* 0x004fe2000c761270 */
[----:B------:R-:W-:Y:S01]  /*15460*/  ULDC UR4, c[0x0][0x22c] ;  /* 0x00008b0000047ab9 */ /* 0x000fe20000000800 */
[----:B------:R-:W2:Y:S01]  /*15470*/  LDL.LU R154, [R1+0x61c] ;  /* 0x00061c00019a7983 */ /* 0x000ea20000300800 */
[----:B----4-:R-:W-:Y:S01]  /*15480*/  ISETP.LT.AND P1, PT, R153, UR4, !P0 ;  /* 0x0000000499007c0c */ /* 0x010fe2000c721270 */
[----:B------:R-:W-:Y:S02]  /*15490*/  ULDC UR4, c[0x0][0x22c] ;  /* 0x00008b0000047ab9 */ /* 0x000fe40000000800 */
[----:B------:R-:W4:Y:S01]  /*154a0*/  LDL.LU R153, [R1+0x618] ;  /* 0x0006180001997983 */ /* 0x000f220000300800 */
[----:B------:R-:W-:-:S02]  /*154b0*/  ISETP.LT.AND P5, PT, R152, UR4, !P0 ;  /* 0x0000000498007c0c */ /* 0x000fc4000c7a1270 */
[----:B------:R-:W-:Y:S01]  /*154c0*/  PRMT R4, R8, 0x7632, R4 ;  /* 0x0000763208047816 */ /* 0x000fe20000000004 */
[----:B------:R-:W4:Y:S01]  /*154d0*/  LDL.LU R152, [R1+0x614] ;  /* 0x0006140001987983 */ /* 0x000f220000300800 */
[----:B------:R-:W-:Y:S01]  /*154e0*/  IMAD R19, R65, 0x4, R15 ;  /* 0x0000000441137824 */ /* 0x000fe200078e020f */
[----:B------:R-:W-:Y:S02]  /*154f0*/  ULDC UR4, c[0x0][0x22c] ;  /* 0x00008b0000047ab9 */ /* 0x000fe40000000800 */
[----:B-1----:R-:W4:Y:S04]  /*15500*/  LDL.LU R18, [R1+0x610] ;  /* 0x0006100001127983 */ /* 0x002f280000300800 */
[----:B------:R0:W-:Y:S01]  /*15510*/  @P4 STG.E.U16 desc[UR24][R16.64], R4 ;  /* 0x0000000410004986 */ /* 0x0001e2000c101518 */
[----:B------:R-:W-:Y:S01]  /*15520*/  LEA R14, P4, R15, R66, 0x1 ;  /* 0x000000420f0e7211 */ /* 0x000fe200078808ff */
[----:B------:R-:W-:-:S03]  /*15530*/  IMAD R25, R65, 0x4, R19 ;  /* 0x0000000441197824 */ /* 0x000fc600078e0213 */
[----:B------:R-:W-:Y:S01]  /*15540*/  LEA.HI.X.SX32 R15, R15, R0, 0x1, P4 ;  /* 0x000000000f0f7211 */ /* 0x000fe200020f0eff */
[----:B------:R1:W-:Y:S01]  /*15550*/  @P2 STG.E.U16 desc[UR24][R2.64], R5 ;  /* 0x0000000502002986 */ /* 0x0003e2000c101518 */
[----:B------:R-:W-:-:S03]  /*15560*/  LEA R12, P2, R19, R66, 0x1 ;  /* 0x00000042130c7211 */ /* 0x000fc600078408ff */
[----:B------:R1:W-:Y:S01]  /*15570*/  @P6 STG.E.U16 desc[UR24][R14.64], R9 ;  /* 0x000000090e006986 */ /* 0x0003e2000c101518 */
[----:B0-----:R-:W-:Y:S02]  /*15580*/  LEA R16, P6, R25, R66, 0x1 ;  /* 0x0000004219107211 */ /* 0x001fe400078c08ff */
[-C--:B------:R-:W-:Y:S02]  /*15590*/  LEA.HI.X.SX32 R13, R19, R0.reuse, 0x1, P2 ;  /* 0x00000000130d7211 */ /* 0x080fe400010f0eff */
[----:B------:R-:W-:Y:S01]  /*155a0*/  LEA.HI.X.SX32 R17, R25, R0, 0x1, P6 ;  /* 0x0000000019117211 */ /* 0x000fe200030f0eff */
[----:B------:R-:W-:Y:S01]  /*155b0*/  IMAD R25, R65, 0x4, R25 ;  /* 0x0000000441197824 */ /* 0x000fe200078e0219 */
[----:B------:R-:W4:Y:S01]  /*155c0*/  LDL.LU R19, [R1+0x60c] ;  /* 0x00060c0001137983 */ /* 0x000f220000300800 */
[----:B-1----:R-:W-:Y:S02]  /*155d0*/  PRMT R3, R5, 0x7632, R3 ;  /* 0x0000763205037816 */ /* 0x002fe40000000003 */
[----:B------:R-:W-:Y:S01]  /*155e0*/  PRMT R8, R9, 0x7632, R8 ;  /* 0x0000763209087816 */ /* 0x000fe20000000008 */
[----:B------:R-:W4:Y:S01]  /*155f0*/  LDL.LU R15, [R1+0x608] ;  /* 0x00060800010f7983 */ /* 0x000f220000300800 */
[----:B------:R-:W-:-:S03]  /*15600*/  IMAD R9, R65, 0x4, R25 ;  /* 0x0000000441097824 */ /* 0x000fc600078e0219 */
[----:B------:R-:W-:Y:S02]  /*15610*/  @P3 STG.E.U16 desc[UR24][R12.64], R3 ;  /* 0x000000030c003986 */ /* 0x000fe4000c101518 */
[-C--:B------:R-:W-:Y:S02]  /*15620*/  LEA R4, P6, R9, R66.reuse, 0x1 ;  /* 0x0000004209047211 */ /* 0x080fe400078c08ff */
[----:B------:R0:W-:Y:S01]  /*15630*/  @P1 STG.E.U16 desc[UR24][R16.64], R8 ;  /* 0x0000000810001986 */ /* 0x0001e2000c101518 */
[C---:B------:R-:W-:Y:S02]  /*15640*/  LEA R2, P1, R25.reuse, R66, 0x1 ;  /* 0x0000004219027211 */ /* 0x040fe400078208ff */
[----:B------:R-:W-:Y:S01]  /*15650*/  ISETP.LT.AND P4, PT, R156, UR4, !P0 ;  /* 0x000000049c007c0c */ /* 0x000fe2000c781270 */
[----:B------:R-:W-:Y:S01]  /*15660*/  ULDC UR4, c[0x0][0x22c] ;  /* 0x00008b0000047ab9 */ /* 0x000fe20000000800 */
[----:B0-----:R-:W4:Y:S01]  /*15670*/  LDL.LU R17, [R1+0x604] ;  /* 0x0006040001117983 */ /* 0x001f220000300800 */
[----:B------:R-:W-:-:S02]  /*15680*/  LEA.HI.X.SX32 R3, R25, R0, 0x1, P1 ;  /* 0x0000000019037211 */ /* 0x000fc400008f0eff */
[----:B---3--:R-:W-:Y:S01]  /*15690*/  ISETP.LT.AND P2, PT, R155, UR4, !P0 ;  /* 0x000000049b007c0c */ /* 0x008fe2000c741270 */
[----:B------:R-:W-:Y:S01]  /*156a0*/  ULDC UR4, c[0x0][0x22c] ;  /* 0x00008b0000047ab9 */ /* 0x000fe20000000800 */
[----:B------:R-:W-:Y:S01]  /*156b0*/  LEA.HI.X.SX32 R5, R9, R0, 0x1, P6 ;  /* 0x0000000009057211 */ /* 0x000fe200030f0eff */
[----:B------:R0:W-:Y:S05]  /*156c0*/  @P5 STG.E.U16 desc[UR24][R2.64], R6 ;  /* 0x0000000602005986 */ /* 0x0001ea000c101518 */
[----:B------:R1:W-:Y:S01]  /*156d0*/  @P4 STG.E.U16 desc[UR24][R4.64], R10 ;  /* 0x0000000a04004986 */ /* 0x0003e2000c101518 */
[----:B--2---:R-:W-:Y:S01]  /*156e0*/  ISETP.LT.AND P3, PT, R154, UR4, !P0 ;  /* 0x000000049a007c0c */ /* 0x004fe2000c761270 */
[----:B------:R-:W-:-:S02]  /*156f0*/  ULDC UR4, c[0x0][0x22c] ;  /* 0x00008b0000047ab9 */ /* 0x000fc40000000800 */
[----:B----4-:R-:W-:Y:S01]  /*15700*/  ISETP.LT.AND P6, PT, R152, UR4, !P0 ;  /* 0x0000000498007c0c */ /* 0x010fe2000c7c1270 */
[----:B------:R-:W-:Y:S02]  /*15710*/  ULDC UR4, c[0x0][0x22c] ;  /* 0x00008b0000047ab9 */ /* 0x000fe40000000800 */
[----:B------:R-:W-:Y:S01]  /*15720*/  ISETP.LT.AND P4, PT, R18, UR4, !P0 ;  /* 0x0000000412007c0c */ /* 0x000fe2000c781270 */
[C---:B------:R-:W-:Y:S01]  /*15730*/  IMAD R9, R65.reuse, 0x4, R9 ;  /* 0x0000000441097824 */ /* 0x040fe200078e0209 */
[----:B------:R-:W2:Y:S01]  /*15740*/  LDL.LU R18, [R1+0x600] ;  /* 0x0006000001127983 */ /* 0x000ea20000300800 */
[----:B------:R-:W-:Y:S01]  /*15750*/  PRMT R14, R6, 0x7632, R14 ;  /* 0x00007632060e7816 */ /* 0x000fe2000000000e */
[----:B------:R-:W-:Y:S01]  /*15760*/  ULDC UR4, c[0x0][0x22c] ;  /* 0x00008b0000047ab9 */ /* 0x000fe20000000800 */
[----:B------:R-:W-:Y:S01]  /*15770*/  IMAD R13, R65, 0x4, R9 ;  /* 0x00000004410d7824 */ /* 0x000fe200078e0209 */
[C---:B------:R-:W-:Y:S01]  /*15780*/  LEA R8, P5, R9.reuse, R66, 0x1 ;  /* 0x0000004209087211 */ /* 0x040fe200078a08ff */
[----:B------:R-:W3:Y:S03]  /*15790*/  LDL.LU R155, [R1+0x5fc] ;  /* 0x0005fc00019b7983 */ /* 0x000ee60000300800 */
[----:B------:R-:W-:Y:S01]  /*157a0*/  LEA.HI.X.SX32 R9, R9, R0, 0x1, P5 ;  /* 0x0000000009097211 */ /* 0x000fe200028f0eff */
[----:B0-----:R-:W-:Y:S01]  /*157b0*/  IMAD R3, R65, 0x4, R13 ;  /* 0x0000000441037824 */ /* 0x001fe200078e020d */
[----:B------:R-:W-:Y:S01]  /*157c0*/  LEA R12, P5, R13, R66, 0x1 ;  /* 0x000000420d0c7211 */ /* 0x000fe200078a08ff */
[----:B------:R-:W4:Y:S01]  /*157d0*/  LDL.LU R154, [R1+0x5f8] ;  /* 0x0005f800019a7983 */ /* 0x000f220000300800 */
[----:B------:R-:W-:Y:S01]  /*157e0*/  PRMT R6, R10, 0x7632, R6 ;  /* 0x000076320a067816 */ /* 0x000fe20000000006 */
[----:B-1----:R-:W-:Y:S01]  /*157f0*/  IMAD R5, R65, 0x4, R3 ;  /* 0x0000000441057824 */ /* 0x002fe200078e0203 */
[----:B------:R-:W-:Y:S01]  /*15800*/  LEA.HI.X.SX32 R13, R13, R0, 0x1, P5 ;  /* 0x000000000d0d7211 */ /* 0x000fe200028f0eff */
[----:B------:R0:W-:Y:S01]  /*15810*/  @P2 STG.E.U16 desc[UR24][R8.64], R14 ;  /* 0x0000000e08002986 */ /* 0x0001e2000c101518 */
[----:B------:R-:W-:Y:S01]  /*15820*/  ISETP.LT.AND P1, PT, R153, UR6, !P0 ;  /* 0x0000000699007c0c */ /* 0x000fe2000c721270 */
[----:B------:R-:W-:Y:S01]  /*15830*/  ULDC UR6, c[0x0][0x22c] ;  /* 0x00008b0000067ab9 */ /* 0x000fe20000000800 */
[----:B------:R-:W-:Y:S01]  /*15840*/  LEA R2, P5, R3, R66, 0x1 ;  /* 0x0000004203027211 */ /* 0x000fe200078a08ff */
[----:B------:R1:W-:Y:S01]  /*15850*/  @P3 STG.E.U16 desc[UR24][R12.64], R6 ;  /* 0x000000060c003986 */ /* 0x0003e2000c101518 */
[----:B------:R-:W-:Y:S01]  /*15860*/  ISETP.LT.AND P2, PT, R19, UR4, !P0 ;  /* 0x0000000413007c0c */ /* 0x000fe2000c741270 */
[----:B------:R-:W-:Y:S01]  /*15870*/  ULDC UR4, c[0x0][0x22c] ;  /* 0x00008b0000047ab9 */ /* 0x000fe20000000800 */
[----:B------:R-:W-:Y:S01]  /*15880*/  LEA.HI.X.SX32 R3, R3, R0, 0x1, P5 ;  /* 0x0000000003037211 */ /* 0x000fe200028f0eff */
[----:B------:R-:W4:Y:S01]  /*15890*/  LDL.LU R153, [R1+0x5f4] ;  /* 0x0005f40001997983 */ /* 0x000f220000300800 */
[----:B------:R-:W-:-:S02]  /*158a0*/  LEA R4, P3, R5, R66, 0x1 ;  /* 0x0000004205047211 */ /* 0x000fc400078608ff */
[----:B------:R-:W-:Y:S01]  /*158b0*/  ISETP.LT.AND P5, PT, R15, UR4, !P0 ;  /* 0x000000040f007c0c */ /* 0x000fe2000c7a1270 */
[----:B------:R-:W-:Y:S01]  /*158c0*/  IMAD R15, R65, 0x4, R5 ;  /* 0x00000004410f7824 */ /* 0x000fe200078e0205 */
[----:B------:R-:W-:Y:S01]  /*158d0*/  ULDC UR4, c[0x0][0x22c] ;  /* 0x00008b0000047ab9 */ /* 0x000fe20000000800 */
[----:B------:R-:W-:Y:S01]  /*158e0*/  LEA.HI.X.SX32 R5, R5, R0, 0x1, P3 ;  /* 0x0000000005057211 */ /* 0x000fe200018f0eff */
[----:B------:R1:W-:Y:S02]  /*158f0*/  @P1 STG.E.U16 desc[UR24][R2.64], R7 ;  /* 0x0000000702001986 */ /* 0x0003e4000c101518 */
[----:B0-----:R-:W-:Y:S02]  /*15900*/  LEA R8, P1, R15, R66, 0x1 ;  /* 0x000000420f087211 */ /* 0x001fe400078208ff */
[----:B------:R-:W4:Y:S04]  /*15910*/  LDL.LU R152, [R1+0x5f0] ;  /* 0x0005f00001987983 */ /* 0x000f280000300800 */
[----:B------:R-:W-:Y:S01]  /*15920*/  @P6 STG.E.U16 desc[UR24][R4.64], R11 ;  /* 0x0000000b04006986 */ /* 0x000fe2000c101518 */
[----:B------:R-:W-:Y:S01]  /*15930*/  ISETP.LT.AND P3, PT, R17, UR4, !P0 ;  /* 0x0000000411007c0c */ /* 0x000fe2000c761270 */
[----:B------:R-:W-:-:S02]  /*15940*/  IMAD R17, R65, 0x4, R15 ;  /* 0x0000000441117824 */ /* 0x000fc400078e020f */
[----:B------:R-:W4:Y:S01]  /*15950*/  LDL.LU R19, [R1+0x5ec] ;  /* 0x0005ec0001137983 */ /* 0x000f220000300800 */
[----:B------:R-:W-:Y:S01]  /*15960*/  LEA.HI.X.SX32 R9, R15, R0, 0x1, P1 ;  /* 0x000000000f097211 */ /* 0x000fe200008f0eff */
[----:B------:R-:W-:Y:S01]  /*15970*/  ULDC UR4, c[0x0][0x22c] ;  /* 0x00008b0000047ab9 */ /* 0x000fe20000000800 */
[----:B-1----:R-:W-:Y:S02]  /*15980*/  LEA R12, P6, R17, R66, 0x1 ;  /* 0x00000042110c7211 */ /* 0x002fe400078c08ff */
[----:B------:R-:W-:Y:S02]  /*15990*/  PRMT R3, R7, 0x7632, R3 ;  /* 0x0000763207037816 */ /* 0x000fe40000000003 */
[----:B------:R-:W-:Y:S02]  /*159a0*/  LEA.HI.X.SX32 R13, R17, R0, 0x1, P6 ;  /* 0x00000000110d7211 */ /* 0x000fe400030f0eff */
[----:B------:R-:W-:Y:S01]  /*159b0*/  PRMT R6, R11, 0x7632, R6 ;  /* 0x000076320b067816 */ /* 0x000fe20000000006 */
[----:B------:R-:W-:Y:S04]  /*159c0*/  @P4 STG.E.U16 desc[UR24][R8.64], R3 ;  /* 0x0000000308004986 */ /* 0x000fe8000c101518 */
[----:B------:R0:W-:Y:S01]  /*159d0*/  @P2 STG.E.U16 desc[UR24][R12.64], R6 ;  /* 0x000000060c002986 */ /* 0x0001e2000c101518 */
[----:B--2---:R-:W-:Y:S01]  /*159e0*/  ISETP.LT.AND P1, PT, R18, UR4, !P0 ;  /* 0x0000000412007c0c */ /* 0x004fe2000c721270 */
[----:B------:R-:W-:-:S02]  /*159f0*/  IMAD R17, R65, 0x4, R17 ;  /* 0x0000000441117824 */ /* 0x000fc400078e0211 */
[----:B------:R-:W2:Y:S01]  /*15a00*/  LDL.LU R18, [R1+0x5e8] ;  /* 0x0005e80001127983 */ /* 0x000ea20000300800 */
[----:B------:R-:W-:-:S03]  /*15a10*/  ULDC UR4, c[0x0][0x22c] ;  /* 0x00008b0000047ab9 */ /* 0x000fc60000000800 */
[----:B0-----:R-:W2:Y:S04]  /*15a20*/  LDL.LU R13, [R1+0x5e4] ;  /* 0x0005e400010d7983 */ /* 0x001ea80000300800 */
[----:B------:R-:W2:Y:S01]  /*15a30*/  LDL.LU R15, [R1+0x5e0] ;  /* 0x0005e000010f7983 */ /* 0x000ea20000300800 */
[----:B------:R-:W-:Y:S01]  /*15a40*/  IMAD R7, R65, 0x4, R17 ;  /* 0x0000000441077824 */ /* 0x000fe200078e0211 */
[----:B------:R-:W-:-:S04]  /*15a50*/  LEA R2, P2, R17, R66, 0x1 ;  /* 0x0000004211027211 */ /* 0x000fc800078408ff */
[----:B------:R-:W-:Y:S02]  /*15a60*/  LEA R4, P6, R7, R66, 0x1 ;  /* 0x0000004207047211 */ /* 0x000fe400078c08ff */
[-C--:B------:R-:W-:Y:S02]  /*15a70*/  LEA.HI.X.SX32 R3, R17, R0.reuse, 0x1, P2 ;  /* 0x0000000011037211 */ /* 0x080fe400010f0eff */
[----:B------:R-:W-:Y:S01]  /*15a80*/  LEA.HI.X.SX32 R5, R7, R0, 0x1, P6 ;  /* 0x0000000007057211 */ /* 0x000fe200030f0eff */
[C---:B------:R-:W-:Y:S02]  /*15a90*/  IMAD R7, R65.reuse, 0x4, R7 ;  /* 0x0000000441077824 */ /* 0x040fe400078e0207 */
[----:B------:R0:W-:Y:S02]  /*15aa0*/  @P5 STG.E.U16 desc[UR24][R2.64], R32 ;  /* 0x0000002002005986 */ /* 0x0001e4000c101518 */
[----:B------:R-:W-:Y:S01]  /*15ab0*/  IMAD R9, R65, 0x4, R7 ;  /* 0x0000000441097824 */ /* 0x000fe200078e0207 */
[----:B------:R-:W-:-:S02]  /*15ac0*/  LEA R6, P5, R7, R66, 0x1 ;  /* 0x0000004207067211 */ /* 0x000fc400078a08ff */
[----:B---3--:R-:W-:Y:S01]  /*15ad0*/  ISETP.LT.AND P4, PT, R155, UR4, !P0 ;  /* 0x000000049b007c0c */ /* 0x008fe2000c781270 */
[----:B------:R-:W-:Y:S01]  /*15ae0*/  ULDC UR4, c[0x0][0x22c] ;  /* 0x00008b0000047ab9 */ /* 0x000fe20000000800 */
[----:B------:R-:W-:Y:S02]  /*15af0*/  LEA.HI.X.SX32 R7, R7, R0, 0x1, P5 ;  /* 0x0000000007077211 */ /* 0x000fe400028f0eff */
[----:B------:R-:W-:Y:S02]  /*15b00*/  LEA R8, P5, R9, R66, 0x1 ;  /* 0x0000004209087211 */ /* 0x000fe400078a08ff */
[----:B----4-:R-:W-:Y:S01]  /*15b10*/  ISETP.LT.AND P2, PT, R154, UR6, !P0 ;  /* 0x000000069a007c0c */ /* 0x010fe2000c741270 */
[----:B0-----:R-:W-:Y:S01]  /*15b20*/  IMAD R3, R65, 0x4, R9 ;  /* 0x0000000441037824 */ /* 0x001fe200078e0209 */
[----:B------:R-:W-:Y:S01]  /*15b30*/  ISETP.LT.AND P6, PT, R153, UR4, !P0 ;  /* 0x0000000499007c0c */ /* 0x000fe2000c7c1270 */
[----:B------:R-:W-:Y:S01]  /*15b40*/  ULDC UR4, c[0x0][0x22c] ;  /* 0x00008b0000047ab9 */ /* 0x000fe20000000800 */
[----:B------:R-:W-:Y:S01]  /*15b50*/  PRMT R10, R32, 0x7632, R10 ;  /* 0x00007632200a7816 */ /* 0x000fe2000000000a */
[----:B------:R0:W-:Y:S01]  /*15b60*/  @P3 STG.E.U16 desc[UR24][R4.64], R28 ;  /* 0x0000001c04003986 */ /* 0x0001e2000c101518 */
[----:B------:R-:W-:Y:S01]  /*15b70*/  LEA.HI.X.SX32 R9, R9, R0, 0x1, P5 ;  /* 0x0000000009097211 */ /* 0x000fe200028f0eff */
[----:B------:R-:W-:Y:S01]  /*15b80*/  ULDC UR6, c[0x0][0x22c] ;  /* 0x00008b0000067ab9 */ /* 0x000fe20000000800 */
[----:B------:R-:W-:Y:S01]  /*15b90*/  ISETP.LT.AND P3, PT, R152, UR4, !P0 ;  /* 0x0000000498007c0c */ /* 0x000fe2000c761270 */
[----:B------:R-:W-:Y:S01]  /*15ba0*/  ULDC UR4, c[0x0][0x22c] ;  /* 0x00008b0000047ab9 */ /* 0x000fe20000000800 */
[----:B------:R-:W-:Y:S01]  /*15bb0*/  LEA R2, P5, R3, R66, 0x1 ;  /* 0x0000004203027211 */ /* 0x000fe200078a08ff */
[----:B------:R-:W3:Y:S01]  /*15bc0*/  LDL.LU R153, [R1+0x5dc] ;  /* 0x0005dc0001997983 */ /* 0x000ee20000300800 */
[----:B------:R-:W-:-:S03]  /*15bd0*/  PRMT R12, R28, 0x7632, R12 ;  /* 0x000076321c0c7816 */ /* 0x000fc6000000000c */
[----:B------:R1:W-:Y:S01]  /*15be0*/  @P1 STG.E.U16 desc[UR24][R6.64], R10 ;  /* 0x0000000a06001986 */ /* 0x0003e2000c101518 */
[----:B0-----:R-:W-:Y:S01]  /*15bf0*/  IMAD R5, R65, 0x4, R3 ;  /* 0x0000000441057824 */ /* 0x001fe200078e0203 */
[----:B------:R-:W-:Y:S02]  /*15c00*/  ISETP.LT.AND P1, PT, R19, UR4, !P0 ;  /* 0x0000000413007c0c */ /* 0x000fe4000c721270 */
[----:B------:R-:W4:Y:S01]  /*15c10*/  LDL.LU R152, [R1+0x55c] ;  /* 0x00055c0001987983 */ /* 0x000f220000300800 */
[----:B------:R-:W-:Y:S01]  /*15c20*/  LEA.HI.X.SX32 R3, R3, R0, 0x1, P5 ;  /* 0x0000000003037211 */ /* 0x000fe200028f0eff */
[----:B------:R-:W-:Y:S01]  /*15c30*/  IMAD R11, R65, 0x4, R5 ;  /* 0x00000004410b7824 */ /* 0x000fe200078e0205 */
[----:B------:R-:W-:Y:S01]  /*15c40*/  ULDC UR4, c[0x0][0x22c] ;  /* 0x00008b0000047ab9 */ /* 0x000fe20000000800 */
[----:B------:R-:W4:Y:S04]  /*15c50*/  LDL.LU R19, [R1+0x558] ;  /* 0x0005580001137983 */ /* 0x000f280000300800 */
[----:B------:R-:W-:Y:S01]  /*15c60*/  @P4 STG.E.U16 desc[UR24][R8.64], R12 ;  /* 0x0000000c08004986 */ /* 0x000fe2000c101518 */
[----:B------:R-:W-:-:S03]  /*15c70*/  LEA R4, P4, R5, R66, 0x1 ;  /* 0x0000004205047211 */ /* 0x000fc600078808ff */
[----:B------:R-:W4:Y:S01]  /*15c80*/  LDL.LU R17, [R1+0x554] ;  /* 0x0005540001117983 */ /* 0x000f220000300800 */
[----:B------:R-:W-:-:S03]  /*15c90*/  LEA.HI.X.SX32 R5, R5, R0, 0x1, P4 ;  /* 0x0000000005057211 */ /* 0x000fc600020f0eff */
[----:B------:R0:W-:Y:S01]  /*15ca0*/  @P2 STG.E.U16 desc[UR24][R2.64], R33 ;  /* 0x0000002102002986 */ /* 0x0001e2000c101518 */
[----:B-1----:R-:W-:-:S04]  /*15cb0*/  LEA R6, P2, R11, R66, 0x1 ;  /* 0x000000420b067211 */ /* 0x002fc800078408ff */
[----:B------:R-:W-:Y:S02]  /*15cc0*/  LEA.HI.X.SX32 R7, R11, R0, 0x1, P2 ;  /* 0x000000000b077211 */ /* 0x000fe400010f0eff */
[----:B--2---:R-:W-:Y:S01]  /*15cd0*/  ISETP.LT.AND P5, PT, R18, UR4, !P0 ;  /* 0x0000000412007c0c */ /* 0x004fe2000c7a1270 */
[----:B------:R-:W-:Y:S01]  /*15ce0*/  ULDC UR4, c[0x0][0x22c] ;  /* 0x00008b0000047ab9 */ /* 0x000fe20000000800 */
[----:B------:R-:W2:Y:S01]  /*15cf0*/  LDL.LU R18, [R1+0x550] ;  /* 0x0005500001127983 */ /* 0x000ea20000300800 */
[----:B------:R-:W-:Y:S01]  /*15d00*/  ISETP.LT.AND P4, PT, R13, UR4, !P0 ;  /* 0x000000040d007c0c */ /* 0x000fe2000c781270 */
[----:B------:R-:W-:Y:S02]  /*15d10*/  ULDC UR4, c[0x0][0x22c] ;  /* 0x00008b0000047ab9 */ /* 0x000fe40000000800 */
[----:B------:R-:W-:Y:S01]  /*15d20*/  ISETP.LT.AND P2, PT, R15, UR4, !P0 ;  /* 0x000000040f007c0c */ /* 0x000fe2000c741270 */
[----:B------:R-:W-:Y:S01]  /*15d30*/  IMAD R13, R65, 0x4, R11 ;  /* 0x00000004410d7824 */ /* 0x000fe200078e020b */
[----:B------:R-:W2:Y:S01]  /*15d40*/  LDL.LU R15, [R1+0x54c] ;  /* 0x00054c00010f7983 */ /* 0x000ea20000300800 */
[----:B0-----:R-:W-:Y:S01]  /*15d50*/  PRMT R3, R33, 0x7632, R3 ;  /* 0x0000763221037816 */ /* 0x001fe20000000003 */
[----:B------:R-:W-:-:S02]  /*15d60*/  ULDC UR4, c[0x0][0x22c] ;  /* 0x00008b0000047ab9 */ /* 0x000fc40000000800 */
[----:B------:R0:W-:Y:S01]  /*15d70*/  @P6 STG.E.U16 desc[UR24][R4.64], R29 ;  /* 0x0000001d04006986 */ /* 0x0001e2000c101518 */
[----:B------:R-:W-:-:S04]  /*15d80*/  LEA R8, P6, R13, R66, 0x1 ;  /* 0x000000420d087211 */ /* 0x000fc800078c08ff */
[----:B------:R-:W-:Y:S01]  /*15d90*/  LEA.HI.X.SX32 R9, R13, R0, 0x1, P6 ;  /* 0x000000000d097211 */ /* 0x000fe200030f0eff */
[----:B------:R-:W-:Y:S01]  /*15da0*/  IMAD R13, R65, 0x4, R13 ;  /* 0x00000004410d7824 */ /* 0x000fe200078e020d */
[----:B------:R1:W-:Y:S01]  /*15db0*/  @P3 STG.E.U16 desc[UR24][R6.64], R3 ;  /* 0x0000000306003986 */ /* 0x0003e2000c101518 */
[----:B0-----:R-:W-:-:S05]  /*15dc0*/  PRMT R5, R29, 0x7632, R5 ;  /* 0x000076321d057816 */ /* 0x001fca0000000005 */
[----:B------:R0:W-:Y:S01]  /*15dd0*/  @P1 STG.E.U16 desc[UR24][R8.64], R5 ;  /* 0x0000000508001986 */ /* 0x0001e2000c101518 */
[----:B------:R-:W-:Y:S01]  /*15de0*/  LEA R2, P1, R13, R66, 0x1 ;  /* 0x000000420d027211 */ /* 0x000fe200078208ff */
[----:B------:R-:W-:-:S03]  /*15df0*/  IMAD R11, R65, 0x4, R13 ;  /* 0x00000004410b7824 */ /* 0x000fc600078e020d */
[----:B-1----:R-:W-:Y:S02]  /*15e00*/  LEA.HI.X.SX32 R3, R13, R0, 0x1, P1 ;  /* 0x000000000d037211 */ /* 0x002fe400008f0eff */
[----:B------:R-:W2:Y:S01]  /*15e10*/  LDL.LU R13, [R1+0x548] ;  /* 0x00054800010d7983 */ /* 0x000ea20000300800 */
[----:B------:R-:W-:-:S04]  /*15e20*/  LEA R4, P6, R11, R66, 0x1 ;  /* 0x000000420b047211 */ /* 0x000fc800078c08ff */
[----:B0-----:R-:W-:Y:S01]  /*15e30*/  LEA.HI.X.SX32 R5, R11, R0, 0x1, P6 ;  /* 0x000000000b057211 */ /* 0x001fe200030f0eff */
[----:B------:R-:W-:Y:S01]  /*15e40*/  IMAD R11, R65, 0x4, R11 ;  /* 0x00000004410b7824 */ /* 0x000fe200078e020b */
[----:B------:R0:W-:Y:S01]  /*15e50*/  @P5 STG.E.U16 desc[UR24][R2.64], R34 ;  /* 0x0000002202005986 */ /* 0x0001e2000c101518 */
[----:B---3--:R-:W-:Y:S01]  /*15e60*/  ISETP.LT.AND P3, PT, R153, UR4, !P0 ;  /* 0x0000000499007c0c */ /* 0x008fe2000c761270 */
[----:B------:R-:W-:Y:S01]  /*15e70*/  ULDC UR4, c[0x0][0x22c] ;  /* 0x00008b0000047ab9 */ /* 0x000fe20000000800 */
[----:B------:R-:W-:Y:S01]  /*15e80*/  IMAD R9, R65, 0x4, R11 ;  /* 0x0000000441097824 */ /* 0x000fe200078e020b */
[C---:B------:R-:W-:Y:S01]  /*15e90*/  LEA R6, P5, R11.reuse, R66, 0x1 ;  /* 0x000000420b067211 */ /* 0x040fe200078a08ff */
[----:B------:R1:W-:Y:S01]  /*15ea0*/  @P4 STG.E.U16 desc[UR24][R4.64], R30 ;  /* 0x0000001e04004986 */ /* 0x0003e2000c101518 */
[----:B------:R-:W-:Y:S02]  /*15eb0*/  PRMT R10, R34, 0x7632, R10 ;  /* 0x00007632220a7816 */ /* 0x000fe4000000000a */
[----:B------:R-:W-:-:S02]  /*15ec0*/  LEA.HI.X.SX32 R7, R11, R0, 0x1, P5 ;  /* 0x000000000b077211 */ /* 0x000fc400028f0eff */
[----:B----4-:R-:W-:Y:S01]  /*15ed0*/  ISETP.LT.AND P6, PT, R19, UR4, !P0 ;  /* 0x0000000413007c0c */ /* 0x010fe2000c7c1270 */
[----:B------:R-:W-:Y:S01]  /*15ee0*/  ULDC UR4, c[0x0][0x22c] ;  /* 0x00008b0000047ab9 */ /* 0x000fe20000000800 */
[----:B------:R-:W-:Y:S01]  /*15ef0*/  LEA R8, P5, R9, R66, 0x1 ;  /* 0x0000004209087211 */ /* 0x000fe200078a08ff */
[----:B0-----:R-:W-:Y:S01]  /*15f00*/  IMAD R3, R65, 0x4, R9 ;  /* 0x0000000441037824 */ /* 0x001fe200078e0209 */
[----:B------:R-:W-:Y:S01]  /*15f10*/  ISETP.LT.AND P4, PT, R17, UR4, !P0 ;  /* 0x0000000411007c0c */ /* 0x000fe2000c781270 */
[----:B------:R-:W-:Y:S01]  /*15f20*/  ULDC UR4, c[0x0][0x22c] ;  /* 0x00008b0000047ab9 */ /* 0x000fe20000000800 */
[----:B------:R-:W3:Y:S01]  /*15f30*/  LDL.LU R17, [R1+0x544] ;  /* 0x0005440001117983 */ /* 0x000ee20000300800 */
[----:B------:R-:W-:Y:S02]  /*15f40*/  LEA.HI.X.SX32 R9, R9, R0, 0x1, P5 ;  /* 0x0000000009097211 */ /* 0x000fe400028f0eff */
[----:B------:R-:W-:Y:S01]  /*15f50*/  LEA R2, P5, R3, R66, 0x1 ;  /* 0x0000004203027211 */ /* 0x000fe200078a08ff */
[----:B------:R-:W4:Y:S01]  /*15f60*/  LDL.LU R153, [R1+0x540] ;  /* 0x0005400001997983 */ /* 0x000f220000300800 */
[----:B------:R-:W-:Y:S01]  /*15f70*/  ISETP.LT.AND P1, PT, R152, UR6, !P0 ;  /* 0x0000000698007c0c */ /* 0x000fe2000c721270 */
[----:B-1----:R-:W-:-:S02]  /*15f80*/  IMAD R5, R65, 0x4, R3 ;  /* 0x0000000441057824 */ /* 0x002fc400078e0203 */
[----:B------:R0:W-:Y:S01]  /*15f90*/  @P2 STG.E.U16 desc[UR24][R6.64], R10 ;  /* 0x0000000a06002986 */ /* 0x0001e2000c101518 */
[----:B------:R-:W-:Y:S01]  /*15fa0*/  LEA.HI.X.SX32 R3, R3, R0, 0x1, P5 ;  /* 0x0000000003037211 */ /* 0x000fe200028f0eff */
[----:B------:R-:W-:Y:S02]  /*15fb0*/  ULDC UR6, c[0x0][0x22c] ;  /* 0x00008b0000067ab9 */ /* 0x000fe40000000800 */
[----:B------:R-:W4:Y:S04]  /*15fc0*/  LDL.LU R152, [R1+0x53c] ;  /* 0x00053c0001987983 */ /* 0x000f280000300800 */
[----:B------:R-:W4:Y:S01]  /*15fd0*/  LDL.LU R19, [R1+0x538] ;  /* 0x0005380001137983 */ /* 0x000f220000300800 */
[----:B--2---:R-:W-:Y:S01]  /*15fe0*/  ISETP.LT.AND P2, PT, R18, UR4, !P0 ;  /* 0x0000000412007c0c */ /* 0x004fe2000c741270 */
[----:B------:R-:W-:-:S02]  /*15ff0*/  ULDC UR4, c[0x0][0x22c] ;  /* 0x00008b0000047ab9 */ /* 0x000fc40000000800 */
[----:B------:R-:W-:Y:S02]  /*16000*/  ISETP.LT.AND P5, PT, R15, UR4, !P0 ;  /* 0x000000040f007c0c */ /* 0x000fe4000c7a1270 */
[----:B------:R-:W-:Y:S01]  /*16010*/  PRMT R12, R30, 0x7632, R12 ;  /* 0x000076321e0c7816 */ /* 0x000fe2000000000c */
[----:B------:R-:W2:Y:S01]  /*16020*/  LDL.LU R15, [R1+0x534] ;  /* 0x00053400010f7983 */ /* 0x000ea20000300800 */
[----:B------:R-:W-:Y:S01]  /*16030*/  IMAD R11, R65, 0x4, R5 ;  /* 0x00000004410b7824 */ /* 0x000fe200078e0205 */
[----:B------:R-:W-:Y:S02]  /*16040*/  ULDC UR4, c[0x0][0x22c] ;  /* 0x00008b0000047ab9 */ /* 0x000fe40000000800 */
[----:B------:R1:W-:Y:S01]  /*16050*/  @P3 STG.E.U16 desc[UR24][R8.64], R12 ;  /* 0x0000000c08003986 */ /* 0x0003e2000c101518 */
[----:B------:R-:W-:-:S03]  /*16060*/  LEA R4, P3, R5, R66, 0x1 ;  /* 0x0000004205047211 */ /* 0x000fc600078608ff */
[----:B------:R-:W2:Y:S01]  /*16070*/  LDL.LU R18, [R1+0x530] ;  /* 0x0005300001127983 */ /* 0x000ea20000300800 */
[----:B------:R-:W-:-:S03]  /*16080*/  LEA.HI.X.SX32 R5, R5, R0, 0x1, P3 ;  /* 0x0000000005057211 */ /* 0x000fc600018f0eff */
[----:B------:R1:W-:Y:S01]  /*16090*/  @P1 STG.E.U16 desc[UR24][R2.64], R35 ;  /* 0x0000002302001986 */ /* 0x0003e2000c101518 */
[----:B0-----:R-:W-:-:S03]  /*160a0*/  LEA R6, P1, R11, R66, 0x1 ;  /* 0x000000420b067211 */ /* 0x001fc600078208ff */
[----:B------:R0:W-:Y:S01]  /*160b0*/  @P6 STG.E.U16 desc[UR24][R4.64], R31 ;  /* 0x0000001f04006986 */ /* 0x0001e2000c101518 */
[----:B------:R-:W-:Y:S01]  /*160c0*/  ISETP.LT.AND P3, PT, R13, UR4, !P0 ;  /* 0x000000040d007c0c */ /* 0x000fe2000c761270 */
[----:B------:R-:W-:Y:S01]  /*160d0*/  IMAD R13, R65, 0x4, R11 ;  /* 0x00000004410d7824 */ /* 0x000fe200078e020b */
[----:B------:R-:W-:Y:S01]  /*160e0*/  LEA.HI.X.SX32 R7, R11, R0, 0x1, P1 ;  /* 0x000000000b077211 */ /* 0x000fe200008f0eff */
[----:B------:R-:W-:-:S03]  /*160f0*/  ULDC UR4, c[0x0][0x22c] ;  /* 0x00008b0000047ab9 */ /* 0x000fc60000000800 */
[----:B-1----:R-:W-:Y:S02]  /*16100*/  LEA R8, P6, R13, R66, 0x1 ;  /* 0x000000420d087211 */ /* 0x002fe400078c08ff */
[----:B------:R-:W-:Y:S02]  /*16110*/  PRMT R3, R35, 0x7632, R3 ;  /* 0x0000763223037816 */ /* 0x000fe40000000003 */
[----:B------:R-:W-:Y:S01]  /*16120*/  LEA.HI.X.SX32 R9, R13, R0, 0x1, P6 ;  /* 0x000000000d097211 */ /* 0x000fe200030f0eff */
[----:B------:R-:W-:Y:S01]  /*16130*/  IMAD R13, R65, 0x4, R13 ;  /* 0x00000004410d7824 */ /* 0x000fe200078e020d */
[----:B0-----:R-:W-:Y:S01]  /*16140*/  PRMT R5, R31, 0x7632, R5 ;  /* 0x000076321f057816 */ /* 0x001fe20000000005 */
[----:B------:R0:W-:Y:S02]  /*16150*/  @P4 STG.E.U16 desc[UR24][R6.64], R3 ;  /* 0x0000000306004986 */ /* 0x0001e4000c101518 */
[----:B------:R-:W-:Y:S02]  /*16160*/  IMAD R11, R65, 0x4, R13 ;  /* 0x00000004410b7824 */ /* 0x000fe400078e020d */
[----:B------:R1:W-:Y:S01]  /*16170*/  @P2 STG.E.U16 desc[UR24][R8.64], R5 ;  /* 0x0000000508002986 */ /* 0x0003e2000c101518 */
[----:B------:R-:W-:-:S02]  /*16180*/  LEA R2, P2, R13, R66, 0x1 ;  /* 0x000000420d027211 */ /* 0x000fc400078408ff */
[----:B------:R-:W-:Y:S02]  /*16190*/  LEA R4, P6, R11, R66, 0x1 ;  /* 0x000000420b047211 */ /* 0x000fe400078c08ff */
[-C--:B0-----:R-:W-:Y:S02]  /*161a0*/  LEA.HI.X.SX32 R3, R13, R0.reuse, 0x1, P2 ;  /* 0x000000000d037211 */ /* 0x081fe400010f0eff */
[----:B---3--:R-:W-:Y:S01]  /*161b0*/  ISETP.LT.AND P1, PT, R17, UR4, !P0 ;  /* 0x0000000411007c0c */ /* 0x008fe2000c721270 */
[----:B------:R-:W-:Y:S01]  /*161c0*/  ULDC UR4, c[0x0][0x22c] ;  /* 0x00008b0000047ab9 */ /* 0x000fe20000000800 */
[----:B-1----:R-:W-:Y:S01]  /*161d0*/  LEA.HI.X.SX32 R5, R11, R0, 0x1, P6 ;  /* 0x000000000b057211 */ /* 0x002fe200030f0eff */
[----:B------:R-:W3:Y:S01]  /*161e0*/  LDL.LU R17, [R1+0x52c] ;  /* 0x00052c0001117983 */ /* 0x000ee20000300800 */
[----:B----4-:R-:W-:Y:S01]  /*161f0*/  ISETP.LT.AND P4, PT, R153, UR4, !P0 ;  /* 0x0000000499007c0c */ /* 0x010fe2000c781270 */
[----:B------:R-:W-:Y:S02]  /*16200*/  ULDC UR4, c[0x0][0x22c] ;  /* 0x00008b0000047ab9 */ /* 0x000fe40000000800 */
[----:B------:R0:W-:Y:S04]  /*16210*/  @P5 STG.E.U16 desc[UR24][R2.64], R44 ;  /* 0x0000002c02005986 */ /* 0x0001e8000c101518 */
[----:B------:R-:W4:Y:S01]  /*16220*/  LDL.LU R13, [R1+0x528] ;  /* 0x00052800010d7983 */ /* 0x000f220000300800 */
[----:B------:R-:W-:Y:S01]  /*16230*/  ISETP.LT.AND P6, PT, R19, UR4, !P0 ;  /* 0x0000000413007c0c */ /* 0x000fe2000c7c1270 */
[----:B------:R-:W-:-:S02]  /*16240*/  ULDC UR4, c[0x0][0x22c] ;  /* 0x00008b0000047ab9 */ /* 0x000fc40000000800 */
[----:B------:R1:W-:Y:S01]  /*16250*/  @P3 STG.E.U16 desc[UR24][R4.64], R52 ;  /* 0x0000003404003986 */ /* 0x0003e2000c101518 */
[----:B--2---:R-:W-:Y:S01]  /*16260*/  ISETP.LT.AND P3, PT, R15, UR4, !P0 ;  /* 0x000000040f007c0c */ /* 0x004fe2000c761270 */
[C---:B------:R-:W-:Y:S02]  /*16270*/  IMAD R11, R65.reuse, 0x4, R11 ;  /* 0x00000004410b7824 */ /* 0x040fe400078e020b */
[----:B------:R-:W2:Y:S01]  /*16280*/  LDL.LU R15, [R1+0x524] ;  /* 0x00052400010f7983 */ /* 0x000ea20000300800 */
[----:B------:R-:W-:Y:S01]  /*16290*/  ISETP.LT.AND P2, PT, R152, UR6, !P0 ;  /* 0x0000000698007c0c */ /* 0x000fe2000c741270 */
[----:B------:R-:W-:Y:S01]  /*162a0*/  ULDC UR4, c[0x0][0x22c] ;  /* 0x00008b0000047ab9 */ /* 0x000fe20000000800 */
[----:B------:R-:W-:Y:S01]  /*162b0*/  IMAD R9, R65, 0x4, R11 ;  /* 0x0000000441097824 */ /* 0x000fe200078e020b */
[----:B------:R-:W-:Y:S01]  /*162c0*/  LEA R6, P5, R11, R66, 0x1 ;  /* 0x000000420b067211 */ /* 0x000fe200078a08ff */
[----:B------:R-:W2:Y:S01]  /*162d0*/  LDL.LU R153, [R1+0x520] ;  /* 0x0005200001997983 */ /* 0x000ea20000300800 */
[----:B------:R-:W-:Y:S01]  /*162e0*/  PRMT R10, R44, 0x7632, R10 ;  /* 0x000076322c0a7816 */ /* 0x000fe2000000000a */
[----:B0-----:R-:W-:Y:S01]  /*162f0*/  IMAD R3, R65, 0x4, R9 ;  /* 0x0000000441037824 */ /* 0x001fe200078e0209 */
[----:B------:R-:W-:Y:S01]  /*16300*/  LEA.HI.X.SX32 R7, R11, R0, 0x1, P5 ;  /* 0x000000000b077211 */ /* 0x000fe200028f0eff */
[----:B------:R-:W2:Y:S01]  /*16310*/  LDL.LU R152, [R1+0x51c] ;  /* 0x00051c0001987983 */ /* 0x000ea20000300800 */
[----:B------:R-:W-:Y:S01]  /*16320*/  LEA R8, P5, R9, R66, 0x1 ;  /* 0x0000004209087211 */ /* 0x000fe200078a08ff */
[----:B-1----:R-:W-:Y:S01]  /*16330*/  IMAD R5, R65, 0x4, R3 ;  /* 0x0000000441057824 */ /* 0x002fe200078e0203 */
[----:B------:R-:W-:Y:S01]  /*16340*/  PRMT R12, R52, 0x7632, R12 ;  /* 0x00007632340c7816 */ /* 0x000fe2000000000c */
[----:B------:R0:W-:Y:S01]  /*16350*/  @P1 STG.E.U16 desc[UR24][R6.64], R10 ;  /* 0x0000000a06001986 */ /* 0x0001e2000c101518 */
[----:B------:R-:W-:Y:S01]  /*16360*/  LEA.HI.X.SX32 R9, R9, R0, 0x1, P5 ;  /* 0x0000000009097211 */ /* 0x000fe200028f0eff */
[----:B------:R-:W-:Y:S01]  /*16370*/  ULDC UR6, c[0x0][0x22c] ;  /* 0x00008b0000067ab9 */ /* 0x000fe20000000800 */
[----:B------:R-:W-:Y:S01]  /*16380*/  LEA R2, P5, R3, R66, 0x1 ;  /* 0x0000004203027211 */ /* 0x000fe200078a08ff */
[----:B------:R-:W-:Y:S01]  /*16390*/  IMAD R11, R65, 0x4, R5 ;  /* 0x00000004410b7824 */ /* 0x000fe200078e0205 */
[----:B------:R-:W-:Y:S01]  /*163a0*/  ISETP.LT.AND P1, PT, R18, UR4, !P0 ;  /* 0x0000000412007c0c */ /* 0x000fe2000c721270 */
[----:B------:R-:W-:Y:S01]  /*163b0*/  @P4 STG.E.U16 desc[UR24][R8.64], R12 ;  /* 0x0000000c08004986 */ /* 0x000fe2000c101518 */
[----:B------:R-:W-:Y:S01]  /*163c0*/  LEA.HI.X.SX32 R3, R3, R0, 0x1, P5 ;  /* 0x0000000003037211 */ /* 0x000fe200028f0eff */
[----:B------:R-:W-:Y:S01]  /*163d0*/  ULDC UR4, c[0x0][0x22c] ;  /* 0x00008b0000047ab9 */ /* 0x000fe20000000800 */
[-C--:B------:R-:W-:Y:S01]  /*163e0*/  LEA R4, P4, R5, R66.reuse, 0x1 ;  /* 0x0000004205047211 */ /* 0x080fe200078808ff */
[----:B------:R-:W2:Y:S04]  /*163f0*/  LDL.LU R19, [R1+0x518] ;  /* 0x0005180001137983 */ /* 0x000ea80000300800 */
[----:B------:R1:W-:Y:S01]  /*16400*/  @P2 STG.E.U16 desc[UR24][R2.64], R45 ;  /* 0x0000002d02002986 */ /* 0x0003e2000c101518 */
[----:B0-----:R-:W-:-:S02]  /*16410*/  LEA R6, P2, R11, R66, 0x1 ;  /* 0x000000420b067211 */ /* 0x001fc400078408ff */
[-C--:B------:R-:W-:Y:S01]  /*16420*/  LEA.HI.X.SX32 R5, R5, R0.reuse, 0x1, P4 ;  /* 0x0000000005057211 */ /* 0x080fe200020f0eff */
[----:B------:R-:W2:Y:S01]  /*16430*/  LDL.LU R18, [R1+0x514] ;  /* 0x0005140001127983 */ /* 0x000ea20000300800 */
[----:B------:R-:W-:Y:S02]  /*16440*/  LEA.HI.X.SX32 R7, R11, R0, 0x1, P2 ;  /* 0x000000000b077211 */ /* 0x000fe400010f0eff */
[----:B---3--:R-:W-:Y:S01]  /*16450*/  ISETP.LT.AND P5, PT, R17, UR4, !P0 ;  /* 0x0000000411007c0c */ /* 0x008fe2000c7a1270 */
[----:B------:R-:W-:Y:S01]  /*16460*/  ULDC UR4, c[0x0][0x22c] ;  /* 0x00008b0000047ab9 */ /* 0x000fe20000000800 */
[----:B------:R-:W3:Y:S01]  /*16470*/  LDL.LU R17, [R1+0x510] ;  /* 0x0005100001117983 */ /* 0x000ee20000300800 */
[----:B----4-:R-:W-:Y:S01]  /*16480*/  ISETP.LT.AND P4, PT, R13, UR4, !P0 ;  /* 0x000000040d007c0c */ /* 0x010fe2000c781270 */
[----:B------:R-:W-:Y:S02]  /*16490*/  ULDC UR4, c[0x0][0x22c] ;  /* 0x00008b0000047ab9 */ /* 0x000fe40000000800 */
[----:B--2---:R-:W-:Y:S01]  /*164a0*/  ISETP.LT.AND P2, PT, R15, UR4, !P0 ;  /* 0x000000040f007c0c */ /* 0x004fe2000c741270 */
[----:B------:R-:W-:Y:S01]  /*164b0*/  IMAD R13, R65, 0x4, R11 ;  /* 0x00000004410d7824 */ /* 0x000fe200078e020b */
[----:B------:R-:W2:Y:S01]  /*164c0*/  LDL.LU R15, [R1+0x50c] ;  /* 0x00050c00010f7983 */ /* 0x000ea20000300800 */
[----:B-1----:R-:W-:Y:S01]  /*164d0*/  PRMT R3, R45, 0x7632, R3 ;  /* 0x000076322d037816 */ /* 0x002fe20000000003 */
[----:B------:R-:W-:-:S02]  /*164e0*/  ULDC UR4, c[0x0][0x22c] ;  /* 0x00008b0000047ab9 */ /* 0x000fc40000000800 */
[----:B------:R0:W-:Y:S01]  /*164f0*/  @P6 STG.E.U16 desc[UR24][R4.64], R53 ;  /* 0x0000003504006986 */ /* 0x0001e2000c101518 */
[----:B------:R-:W-:-:S04]  /*16500*/  LEA R8, P6, R13, R66, 0x1 ;  /* 0x000000420d087211 */ /* 0x000fc800078c08ff */
[----:B------:R-:W-:Y:S01]  /*16510*/  LEA.HI.X.SX32 R9, R13, R0, 0x1, P6 ;  /* 0x000000000d097211 */ /* 0x000fe200030f0eff */
[----:B------:R-:W-:Y:S01]  /*16520*/  IMAD R13, R65, 0x4, R13 ;  /* 0x00000004410d7824 */ /* 0x000fe200078e020d */
[----:B------:R1:W-:Y:S01]  /*16530*/  @P3 STG.E.U16 desc[UR24][R6.64], R3 ;  /* 0x0000000306003986 */ /* 0x0003e2000c101518 */
[----:B0-----:R-:W-:Y:S02]  /*16540*/  PRMT R5, R53, 0x7632, R5 ;  /* 0x0000763235057816 */ /* 0x001fe40000000005 */
[----:B------:R-:W-:-:S03]  /*16550*/  IMAD R11, R65, 0x4, R13 ;  /* 0x00000004410b7824 */ /* 0x000fc600078e020d */
[----:B------:R0:W-:Y:S01]  /*16560*/  @P1 STG.E.U16 desc[UR24][R8.64], R5 ;  /* 0x0000000508001986 */ /* 0x0001e2000c101518 */
[-C--:B------:R-:W-:Y:S02]  /*16570*/  LEA R2, P1, R13, R66.reuse, 0x1 ;  /* 0x000000420d027211 */ /* 0x080fe400078208ff */
[----:B------:R-:W-:Y:S02]  /*16580*/  LEA R4, P6, R11, R66, 0x1 ;  /* 0x000000420b047211 */ /* 0x000fe400078c08ff */
[-C--:B-1----:R-:W-:Y:S02]  /*16590*/  LEA.HI.X.SX32 R3, R13, R0.reuse, 0x1, P1 ;  /* 0x000000000d037211 */ /* 0x082fe400008f0eff */
[----:B------:R-:W4:Y:S01]  /*165a0*/  LDL.LU R13, [R1+0x508] ;  /* 0x00050800010d7983 */ /* 0x000f220000300800 */
[----:B0-----:R-:W-:Y:S01]  /*165b0*/  LEA.HI.X.SX32 R5, R11, R0, 0x1, P6 ;  /* 0x000000000b057211 */ /* 0x001fe200030f0eff */
[----:B------:R-:W-:Y:S02]  /*165c0*/  IMAD R11, R65, 0x4, R11 ;  /* 0x00000004410b7824 */ /* 0x000fe400078e020b */
[----:B------:R0:W-:Y:S01]  /*165d0*/  @P5 STG.E.U16 desc[UR24][R2.64], R46 ;  /* 0x0000002e02005986 */ /* 0x0001e2000c101518 */
[----:B------:R-:W-:Y:S01]  /*165e0*/  ISETP.LT.AND P1, PT, R153, UR4, !P0 ;  /* 0x0000000499007c0c */ /* 0x000fe2000c721270 */
[----:B------:R-:W-:Y:S01]  /*165f0*/  ULDC UR4, c[0x0][0x22c] ;  /* 0x00008b0000047ab9 */ /* 0x000fe20000000800 */
[----:B------:R-:W-:Y:S01]  /*16600*/  IMAD R9, R65, 0x4, R11 ;  /* 0x0000000441097824 */ /* 0x000fe200078e020b */
[----:B------:R1:W-:Y:S01]  /*16610*/  @P4 STG.E.U16 desc[UR24][R4.64], R54 ;  /* 0x0000003604004986 */ /* 0x0003e2000c101518 */
[----:B------:R-:W-:-:S02]  /*16620*/  LEA R6, P4, R11, R66, 0x1 ;  /* 0x000000420b067211 */ /* 0x000fc400078808ff */
[----:B------:R-:W-:Y:S01]  /*16630*/  ISETP.LT.AND P6, PT, R19, UR4, !P0 ;  /* 0x0000000413007c0c */ /* 0x000fe2000c7c1270 */
[----:B------:R-:W-:Y:S01]  /*16640*/  ULDC UR4, c[0x0][0x22c] ;  /* 0x00008b0000047ab9 */ /* 0x000fe20000000800 */
[----:B------:R-:W-:Y:S01]  /*16650*/  LEA.HI.X.SX32 R7, R11, R0, 0x1, P4 ;  /* 0x000000000b077211 */ /* 0x000fe200020f0eff */
[----:B------:R-:W4:Y:S01]  /*16660*/  LDL.LU R19, [R1+0x504] ;  /* 0x0005040001137983 */ /* 0x000f220000300800 */
[----:B------:R-:W-:Y:S02]  /*16670*/  LEA R8, P4, R9, R66, 0x1 ;  /* 0x0000004209087211 */ /* 0x000fe400078808ff */
[----:B------:R-:W-:Y:S01]  /*16680*/  PRMT R10, R46, 0x7632, R10 ;  /* 0x000076322e0a7816 */ /* 0x000fe2000000000a */
[----:B0-----:R-:W-:Y:S01]  /*16690*/  IMAD R3, R65, 0x4, R9 ;  /* 0x0000000441037824 */ /* 0x001fe200078e0209 */
[----:B------:R-:W-:Y:S01]  /*166a0*/  ISETP.LT.AND P5, PT, R18, UR4, !P0 ;  /* 0x0000000412007c0c */ /* 0x000fe2000c7a1270 */
[----:B------:R-:W-:Y:S01]  /*166b0*/  ULDC UR4, c[0x0][0x22c] ;  /* 0x00008b0000047ab9 */ /* 0x000fe20000000800 */
[----:B------:R-:W-:Y:S01]  /*166c0*/  PRMT R12, R54, 0x7632, R12 ;  /* 0x00007632360c7816 */ /* 0x000fe2000000000c */
[----:B------:R-:W4:Y:S01]  /*166d0*/  LDL.LU R153, [R1+0x4fc] ;  /* 0x0004fc0001997983 */ /* 0x000f220000300800 */
[----:B------:R-:W-:-:S03]  /*166e0*/  LEA.HI.X.SX32 R9, R9, R0, 0x1, P4 ;  /* 0x0000000009097211 */ /* 0x000fc600020f0eff */
[----:B------:R0:W-:Y:S01]  /*166f0*/  @P2 STG.E.U16 desc[UR24][R6.64], R10 ;  /* 0x0000000a06002986 */ /* 0x0001e2000c101518 */
[----:B---3--:R-:W-:Y:S01]  /*16700*/  ISETP.LT.AND P2, PT, R17, UR4, !P0 ;  /* 0x0000000411007c0c */ /* 0x008fe2000c741270 */
[----:B------:R-:W-:Y:S02]  /*16710*/  ULDC UR4, c[0x0][0x22c] ;  /* 0x00008b0000047ab9 */ /* 0x000fe40000000800 */
[----:B------:R-:W3:Y:S04]  /*16720*/  LDL.LU R17, [R1+0x4f8] ;  /* 0x0004f80001117983 */ /* 0x000ee80000300800 */
[----:B------:R4:W-:Y:S01]  /*16730*/  @P1 STG.E.U16 desc[UR24][R8.64], R12 ;  /* 0x0000000c08001986 */ /* 0x0009e2000c101518 */
[----:B--2---:R-:W-:Y:S01]  /*16740*/  ISETP.LT.AND P1, PT, R15, UR4, !P0 ;  /* 0x000000040f007c0c */ /* 0x004fe2000c721270 */
[----:B-1----:R-:W-:-:S02]  /*16750*/  IMAD R5, R65, 0x4, R3 ;  /* 0x0000000441057824 */ /* 0x002fc400078e0203 */
[----:B------:R-:W2:Y:S01]  /*16760*/  LDL.LU R15, [R1+0x4f4] ;  /* 0x0004f400010f7983 */ /* 0x000ea20000300800 */
[----:B------:R-:W-:Y:S01]  /*16770*/  LEA R2, P4, R3, R66, 0x1 ;  /* 0x0000004203027211 */ /* 0x000fe200078808ff */
[----:B------:R-:W-:Y:S02]  /*16780*/  ULDC UR4, c[0x0][0x22c] ;  /* 0x00008b0000047ab9 */ /* 0x000fe40000000800 */
[----:B------:R-:W2:Y:S01]  /*16790*/  LDL.LU R18, [R1+0x4f0] ;  /* 0x0004f00001127983 */ /* 0x000ea20000300800 */
[----:B------:R-:W-:Y:S01]  /*167a0*/  ISETP.LT.AND P3, PT, R152, UR6, !P0 ;  /* 0x0000000698007c0c */ /* 0x000fe2000c761270 */
[----:B------:R-:W-:Y:S01]  /*167b0*/  IMAD R11, R65, 0x4, R5 ;  /* 0x00000004410b7824 */ /* 0x000fe200078e0205 */
[----:B------:R-:W-:Y:S01]  /*167c0*/  LEA.HI.X.SX32 R3, R3, R0, 0x1, P4 ;  /* 0x0000000003037211 */ /* 0x000fe200020f0eff */
[----:B------:R-:W2:Y:S01]  /*167d0*/  LDL.LU R152, [R1+0x4ec] ;  /* 0x0004ec0001987983 */ /* 0x000ea20000300800 */
[----:B------:R-:W-:Y:S01]  /*167e0*/  LEA R4, P4, R5, R66, 0x1 ;  /* 0x0000004205047211 */ /* 0x000fe200078808ff */
[----:B------:R-:W-:-:S03]  /*167f0*/  ULDC UR6, c[0x0][0x22c] ;  /* 0x00008b0000067ab9 */ /* 0x000fc60000000800 */
[----:B------:R-:W-:-:S05]  /*16800*/  LEA.HI.X.SX32 R5, R5, R0, 0x1, P4 ;  /* 0x0000000005057211 */ /* 0x000fca00020f0eff */
[----:B------:R1:W-:Y:S01]  /*16810*/  @P3 STG.E.U16 desc[UR24][R2.64], R47 ;  /* 0x0000002f02003986 */ /* 0x0003e2000c101518 */
[----:B0-----:R-:W-:Y:S02]  /*16820*/  LEA R6, P3, R11, R66, 0x1 ;  /* 0x000000420b067211 */ /* 0x001fe400078608ff */
[----:B----4-:R-:W-:Y:S01]  /*16830*/  ISETP.LT.AND P4, PT, R13, UR4, !P0 ;  /* 0x000000040d007c0c */ /* 0x010fe2000c781270 */
[----:B------:R-:W-:Y:S01]  /*16840*/  IMAD R13, R65, 0x4, R11 ;  /* 0x00000004410d7824 */ /* 0x000fe200078e020b */
[----:B------:R0:W-:Y:S01]  /*16850*/  @P6 STG.E.U16 desc[UR24][R4.64], R55 ;  /* 0x0000003704006986 */ /* 0x0001e2000c101518 */
[----:B------:R-:W-:Y:S01]  /*16860*/  LEA.HI.X.SX32 R7, R11, R0, 0x1, P3 ;  /* 0x000000000b077211 */ /* 0x000fe200018f0eff */
[----:B------:R-:W-:Y:S02]  /*16870*/  ULDC UR4, c[0x0][0x22c] ;  /* 0x00008b0000047ab9 */ /* 0x000fe40000000800 */
[----:B------:R-:W-:Y:S02]  /*16880*/  LEA R8, P6, R13, R66, 0x1 ;  /* 0x000000420d087211 */ /* 0x000fe400078c08ff */
[----:B-1----:R-:W-:-:S02]  /*16890*/  PRMT R3, R47, 0x7632, R3 ;  /* 0x000076322f037816 */ /* 0x002fc40000000003 */
[----:B------:R-:W-:Y:S01]  /*168a0*/  LEA.HI.X.SX32 R9, R13, R0, 0x1, P6 ;  /* 0x000000000d097211 */ /* 0x000fe200030f0eff */
[----:B------:R-:W-:Y:S01]  /*168b0*/  IMAD R13, R65, 0x4, R13 ;  /* 0x00000004410d7824 */ /* 0x000fe200078e020d */
[----:B0-----:R-:W-:Y:S01]  /*168c0*/  PRMT R5, R55, 0x7632, R5 ;  /* 0x0000763237057816 */ /* 0x001fe20000000005 */
[----:B------:R0:W-:Y:S02]  /*168d0*/  @P5 STG.E.U16 desc[UR24][R6.64], R3 ;  /* 0x0000000306005986 */ /* 0x0001e4000c101518 */
[----:B------:R-:W-:Y:S02]  /*168e0*/  IMAD R11, R65, 0x4, R13 ;  /* 0x00000004410b7824 */ /* 0x000fe400078e020d */
[----:B------:R1:W-:Y:S01]  /*168f0*/  @P2 STG.E.U16 desc[UR24][R8.64], R5 ;  /* 0x0000000508002986 */ /* 0x0003e2000c101518 */
[-C--:B------:R-:W-:Y:S02]  /*16900*/  LEA R2, P2, R13, R66.reuse, 0x1 ;  /* 0x000000420d027211 */ /* 0x080fe400078408ff */
[----:B------:R-:W-:-:S02]  /*16910*/  LEA R4, P6, R11, R66, 0x1 ;  /* 0x000000420b047211 */ /* 0x000fc400078c08ff */
[----:B------:R-:W-:Y:S01]  /*16920*/  ISETP.LT.AND P3, PT, R19, UR4, !P0 ;  /* 0x0000000413007c0c */ /* 0x000fe2000c761270 */
[----:B------:R-:W-:Y:S01]  /*16930*/  ULDC UR4, c[0x0][0x22c] ;  /* 0x00008b0000047ab9 */ /* 0x000fe20000000800 */
[----:B------:R-:W4:Y:S01]  /*16940*/  LDL.LU R19, [R1+0x4e8] ;  /* 0x0004e80001137983 */ /* 0x000f220000300800 */
[-C--:B0-----:R-:W-:Y:S02]  /*16950*/  LEA.HI.X.SX32 R3, R13, R0.reuse, 0x1, P2 ;  /* 0x000000000d037211 */ /* 0x081fe400010f0eff */
[----:B------:R-:W-:Y:S01]  /*16960*/  ISETP.LT.AND P5, PT, R153, UR4, !P0 ;  /* 0x0000000499007c0c */ /* 0x000fe2000c7a1270 */
[----:B------:R-:W-:Y:S01]  /*16970*/  ULDC UR4, c[0x0][0x22c] ;  /* 0x00008b0000047ab9 */ /* 0x000fe20000000800 */
[----:B-1----:R-:W-:Y:S02]  /*16980*/  LEA.HI.X.SX32 R5, R11, R0, 0x1, P6 ;  /* 0x000000000b057211 */ /* 0x002fe400030f0eff */
[----:B---3--:R-:W-:Y:S01]  /*16990*/  ISETP.LT.AND P2, PT, R17, UR6, !P0 ;  /* 0x0000000611007c0c */ /* 0x008fe2000c741270 */
[----:B------:R0:W-:Y:S04]  /*169a0*/  @P1 STG.E.U16 desc[UR24][R2.64], R20 ;  /* 0x0000001402001986 */ /* 0x0001e8000c101518 */
[----:B------:R-:W3:Y:S04]  /*169b0*/  LDL.LU R17, [R1+0x4e4] ;  /* 0x0004e40001117983 */ /* 0x000ee80000300800 */
[----:B------:R1:W-:Y:S01]  /*169c0*/  @P4 STG.E.U16 desc[UR24][R4.64], R60 ;  /* 0x0000003c04004986 */ /* 0x0003e2000c101518 */
[----:B--2---:R-:W-:Y:S01]  /*169d0*/  ISETP.LT.AND P1, PT, R15, UR4, !P0 ;  /* 0x000000040f007c0c */ /* 0x004fe2000c721270 */
[----:B------:R-:W-:-:S02]  /*169e0*/  ULDC UR4, c[0x0][0x22c] ;  /* 0x00008b0000047ab9 */ /* 0x000fc40000000800 */
[----:B------:R-:W2:Y:S01]  /*169f0*/  LDL.LU R15, [R1+0x4e0] ;  /* 0x0004e000010f7983 */ /* 0x000ea20000300800 */
[----:B------:R-:W-:Y:S01]  /*16a00*/  ISETP.LT.AND P4, PT, R18, UR4, !P0 ;  /* 0x0000000412007c0c */ /* 0x000fe2000c781270 */
[C---:B------:R-:W-:Y:S02]  /*16a10*/  IMAD R11, R65.reuse, 0x4, R11 ;  /* 0x00000004410b7824 */ /* 0x040fe400078e020b */
[----:B------:R-:W2:Y:S01]  /*16a20*/  LDL.LU R18, [R1+0x4dc] ;  /* 0x0004dc0001127983 */ /* 0x000ea20000300800 */
[----:B------:R-:W-:Y:S01]  /*16a30*/  PRMT R10, R20, 0x7632, R10 ;  /* 0x00007632140a7816 */ /* 0x000fe2000000000a */
[----:B------:R-:W-:Y:S01]  /*16a40*/  ULDC UR4, c[0x0][0x22c] ;  /* 0x00008b0000047ab9 */ /* 0x000fe20000000800 */
[----:B------:R-:W-:Y:S01]  /*16a50*/  IMAD R9, R65, 0x4, R11 ;  /* 0x0000000441097824 */ /* 0x000fe200078e020b */
[----:B------:R-:W-:Y:S01]  /*16a60*/  LEA R6, P6, R11, R66, 0x1 ;  /* 0x000000420b067211 */ /* 0x000fe200078c08ff */
[----:B------:R-:W2:Y:S02]  /*16a70*/  LDL.LU R13, [R1+0x4d8] ;  /* 0x0004d800010d7983 */ /* 0x000ea40000300800 */
[----:B0-----:R-:W-:Y:S01]  /*16a80*/  IMAD R3, R65, 0x4, R9 ;  /* 0x0000000441037824 */ /* 0x001fe200078e0209 */
[----:B------:R-:W-:-:S02]  /*16a90*/  LEA.HI.X.SX32 R7, R11, R0, 0x1, P6 ;  /* 0x000000000b077211 */ /* 0x000fc400030f0eff */
[----:B------:R-:W-:Y:S01]  /*16aa0*/  LEA R8, P6, R9, R66, 0x1 ;  /* 0x0000004209087211 */ /* 0x000fe200078c08ff */
[----:B-1----:R-:W-:-:S03]  /*16ab0*/  IMAD R5, R65, 0x4, R3 ;  /* 0x0000000441057824 */ /* 0x002fc600078e0203 */
[----:B------:R-:W-:Y:S02]  /*16ac0*/  LEA.HI.X.SX32 R9, R9, R0, 0x1, P6 ;  /* 0x0000000009097211 */ /* 0x000fe400030f0eff */
[----:B------:R-:W-:Y:S01]  /*16ad0*/  LEA R2, P6, R3, R66, 0x1 ;  /* 0x0000004203027211 */ /* 0x000fe200078c08ff */
[----:B------:R-:W-:Y:S01]  /*16ae0*/  IMAD R11, R65, 0x4, R5 ;  /* 0x00000004410b7824 */ /* 0x000fe200078e0205 */
[----:B------:R-:W-:Y:S02]  /*16af0*/  PRMT R12, R60, 0x7632, R12 ;  /* 0x000076323c0c7816 */ /* 0x000fe4000000000c */
[----:B------:R-:W-:Y:S01]  /*16b00*/  LEA.HI.X.SX32 R3, R3, R0, 0x1, P6 ;  /* 0x0000000003037211 */ /* 0x000fe200030f0eff */
[----:B------:R0:W-:Y:S01]  /*16b10*/  @P3 STG.E.U16 desc[UR24][R6.64], R10 ;  /* 0x0000000a06003986 */ /* 0x0001e2000c101518 */
[C---:B------:R-:W-:Y:S02]  /*16b20*/  LEA R4, P6, R5.reuse, R66, 0x1 ;  /* 0x0000004205047211 */ /* 0x040fe400078c08ff */
[----:B------:R-:W-:Y:S01]  /*16b30*/  ISETP.LT.AND P3, PT, R152, UR4, !P0 ;  /* 0x0000000498007c0c */ /* 0x000fe2000c761270 */
[----:B------:R-:W-:Y:S01]  /*16b40*/  ULDC UR4, c[0x0][0x22c] ;  /* 0x00008b0000047ab9 */ /* 0x000fe20000000800 */
[----:B------:R-:W-:Y:S01]  /*16b50*/  LEA.HI.X.SX32 R5, R5, R0, 0x1, P6 ;  /* 0x0000000005057211 */ /* 0x000fe200030f0eff */
[----:B------:R-:W-:Y:S04]  /*16b60*/  @P5 STG.E.U16 desc[UR24][R8.64], R12 ;  /* 0x0000000c08005986 */ /* 0x000fe8000c101518 */
[----:B0-----:R-:W2:Y:S01]  /*16b70*/  LDL.LU R10, [R1+0x4d4] ;  /* 0x0004d400010a7983 */ /* 0x001ea20000300800 */
[----:B------:R-:W-:-:S03]  /*16b80*/  LEA R6, P6, R11, R66, 0x1 ;  /* 0x000000420b067211 */ /* 0x000fc600078c08ff */
[----:B------:R0:W-:Y:S01]  /*16b90*/  @P2 STG.E.U16 desc[UR24][R2.64], R21 ;  /* 0x0000001502002986 */ /* 0x0001e2000c101518 */
[----:B------:R-:W-:-:S03]  /*16ba0*/  LEA.HI.X.SX32 R7, R11, R0, 0x1, P6 ;  /* 0x000000000b077211 */ /* 0x000fc600030f0eff */
[----:B------:R1:W-:Y:S01]  /*16bb0*/  @P1 STG.E.U16 desc[UR24][R4.64], R61 ;  /* 0x0000003d04001986 */ /* 0x0003e2000c101518 */
[----:B----4-:R-:W-:Y:S01]  /*16bc0*/  ISETP.LT.AND P5, PT, R19, UR4, !P0 ;  /* 0x0000000413007c0c */ /* 0x010fe2000c7a1270 */
[----:B------:R-:W-:Y:S01]  /*16bd0*/  ULDC UR4, c[0x0][0x22c] ;  /* 0x00008b0000047ab9 */ /* 0x000fe20000000800 */
[----:B0-----:R-:W-:Y:S02]  /*16be0*/  PRMT R3, R21, 0x7632, R3 ;  /* 0x0000763215037816 */ /* 0x001fe40000000003 */
[----:B---3--:R-:W-:Y:S01]  /*16bf0*/  ISETP.LT.AND P2, PT, R17, UR4, !P0 ;  /* 0x0000000411007c0c */ /* 0x008fe2000c741270 */
[----:B------:R-:W-:Y:S01]  /*16c00*/  ULDC UR4, c[0x0][0x22c] ;  /* 0x00008b0000047ab9 */ /* 0x000fe20000000800 */
[----:B------:R-:W3:Y:S04]  /*16c10*/  LDL.LU R17, [R1+0x4d0] ;  /* 0x0004d00001117983 */ /* 0x000ee80000300800 */
[----:B------:R0:W-:Y:S01]  /*16c20*/  @P4 STG.E.U16 desc[UR24][R6.64], R3 ;  /* 0x0000000306004986 */ /* 0x0001e2000c101518 */
[----:B--2---:R-:W-:Y:S01]  /*16c30*/  ISETP.LT.AND P1, PT, R15, UR4, !P0 ;  /* 0x000000040f007c0c */ /* 0x004fe2000c721270 */
[----:B------:R-:W-:-:S02]  /*16c40*/  ULDC UR4, c[0x0][0x22c] ;  /* 0x00008b0000047ab9 */ /* 0x000fc40000000800 */
[----:B------:R-:W2:Y:S01]  /*16c50*/  LDL.LU R15, [R1+0x4cc] ;  /* 0x0004cc00010f7983 */ /* 0x000ea20000300800 */
[----:B------:R-:W-:Y:S01]  /*16c60*/  ISETP.LT.AND P4, PT, R18, UR4, !P0 ;  /* 0x0000000412007c0c */ /* 0x000fe2000c781270 */
[----:B------:R-:W-:Y:S02]  /*16c70*/  IMAD R9, R65, 0x4, R11 ;  /* 0x0000000441097824 */ /* 0x000fe400078e020b */
[----:B------:R-:W4:Y:S01]  /*16c80*/  LDL.LU R18, [R1+0x4c8] ;  /* 0x0004c80001127983 */ /* 0x000f220000300800 */
[----:B-1----:R-:W-:Y:S01]  /*16c90*/  PRMT R61, R61, 0x7632, R61 ;  /* 0x000076323d3d7816 */ /* 0x002fe2000000003d */
[----:B------:R-:W-:Y:S01]  /*16ca0*/  ULDC UR4, c[0x0][0x22c] ;  /* 0x00008b0000047ab9 */ /* 0x000fe20000000800 */
[----:B------:R-:W-:Y:S01]  /*16cb0*/  IMAD R11, R65, 0x4, R9 ;  /* 0x00000004410b7824 */ /* 0x000fe200078e0209 */
[C---:B------:R-:W-:Y:S01]  /*16cc0*/  LEA R2, P6, R9.reuse, R66, 0x1 ;  /* 0x0000004209027211 */ /* 0x040fe200078c08ff */
[----:B------:R-:W4:Y:S03]  /*16cd0*/  LDL.LU R12, [R1+0x4c4] ;  /* 0x0004c400010c7983 */ /* 0x000f260000300800 */
[----:B0-----:R-:W-:Y:S01]  /*16ce0*/  LEA.HI.X.SX32 R3, R9, R0, 0x1, P6 ;  /* 0x0000000009037211 */ /* 0x001fe200030f0eff */
[----:B------:R-:W-:Y:S01]  /*16cf0*/  IMAD R9, R65, 0x4, R11 ;  /* 0x0000000441097824 */ /* 0x000fe200078e020b */
[----:B------:R-:W-:-:S04]  /*16d00*/  LEA R4, P6, R11, R66, 0x1 ;  /* 0x000000420b047211 */ /* 0x000fc800078c08ff */
[----:B------:R-:W-:Y:S01]  /*16d10*/  LEA.HI.X.SX32 R5, R11, R0, 0x1, P6 ;  /* 0x000000000b057211 */ /* 0x000fe200030f0eff */
[----:B------:R-:W-:Y:S01]  /*16d20*/  @P3 STG.E.U16 desc[UR24][R2.64], R61 ;  /* 0x0000003d02003986 */ /* 0x000fe2000c101518 */
[----:B------:R-:W-:Y:S01]  /*16d30*/  LEA R8, P6, R9, R66, 0x1 ;  /* 0x0000004209087211 */ /* 0x000fe200078c08ff */
[----:B------:R-:W-:Y:S01]  /*16d40*/  IMAD R7, R65, 0x4, R9 ;  /* 0x0000000441077824 */ /* 0x000fe200078e0209 */
[----:B------:R-:W-:Y:S01]  /*16d50*/  ISETP.LT.AND P3, PT, R13, UR4, !P0 ;  /* 0x000000040d007c0c */ /* 0x000fe2000c761270 */
[----:B------:R-:W-:Y:S01]  /*16d60*/  ULDC UR4, c[0x0][0x22c] ;  /* 0x00008b0000047ab9 */ /* 0x000fe20000000800 */
[----:B------:R-:W-:Y:S01]  /*16d70*/  LEA.HI.X.SX32 R9, R9, R0, 0x1, P6 ;  /* 0x0000000009097211 */ /* 0x000fe200030f0eff */
[----:B------:R0:W-:Y:S01]  /*16d80*/  @P5 STG.E.U16 desc[UR24][R4.64], R22 ;  /* 0x0000001604005986 */ /* 0x0001e2000c101518 */
[----:B------:R-:W-:Y:S01]  /*16d90*/  IMAD R13, R65, 0x4, R7 ;  /* 0x00000004410d7824 */ /* 0x000fe200078e0207 */
[----:B------:R-:W-:Y:S01]  /*16da0*/  ISETP.LT.AND P6, PT, R10, UR4, !P0 ;  /* 0x000000040a007c0c */ /* 0x000fe2000c7c1270 */
[----:B------:R-:W-:Y:S01]  /*16db0*/  ULDC UR4, c[0x0][0x22c] ;  /* 0x00008b0000047ab9 */ /* 0x000fe20000000800 */
[----:B------:R-:W-:-:S02]  /*16dc0*/  LEA R10, P5, R7, R66, 0x1 ;  /* 0x00000042070a7211 */ /* 0x000fc400078a08ff */
[----:B0-----:R-:W-:Y:S02]  /*16dd0*/  PRMT R22, R22, 0x7632, R22 ;  /* 0x0000763216167816 */ /* 0x001fe40000000016 */
[----:B------:R-:W-:Y:S01]  /*16de0*/  LEA.HI.X.SX32 R11, R7, R0, 0x1, P5 ;  /* 0x00000000070b7211 */ /* 0x000fe200028f0eff */
[----:B------:R0:W-:Y:S01]  /*16df0*/  @P2 STG.E.U16 desc[UR24][R8.64], R62 ;  /* 0x0000003e08002986 */ /* 0x0001e2000c101518 */
[----:B------:R-:W-:-:S03]  /*16e00*/  LEA R2, P5, R13, R66, 0x1 ;  /* 0x000000420d027211 */ /* 0x000fc600078a08ff */
[----:B------:R-:W-:Y:S01]  /*16e10*/  @P1 STG.E.U16 desc[UR24][R10.64], R22 ;  /* 0x000000160a001986 */ /* 0x000fe2000c101518 */
[----:B------:R-:W-:-:S03]  /*16e20*/  LEA.HI.X.SX32 R3, R13, R0, 0x1, P5 ;  /* 0x000000000d037211 */ /* 0x000fc600028f0eff */
[----:B------:R-:W1:Y:S01]  /*16e30*/  LDS.128 R4, [R64+UR5+0x800] ;  /* 0x0008000540047984 */ /* 0x000e620008000c00 */
[----:B---3--:R-:W-:Y:S01]  /*16e40*/  ISETP.LT.AND P2, PT, R17, UR4, !P0 ;  /* 0x0000000411007c0c */ /* 0x008fe2000c741270 */
[----:B------:R-:W-:Y:S02]  /*16e50*/  ULDC UR4, c[0x0][0x22c] ;  /* 0x00008b0000047ab9 */ /* 0x000fe40000000800 */
[----:B------:R-:W3:Y:S01]  /*16e60*/  LDL.LU R17, [R1+0x4c0] ;  /* 0x0004c00001117983 */ /* 0x000ee20000300800 */
[----:B0-----:R-:W-:Y:S01]  /*16e70*/  PRMT R9, R62, 0x7632, R9 ;  /* 0x000076323e097816 */ /* 0x001fe20000000009 */
[----:B------:R-:W-:Y:S01]  /*16e80*/  IMAD R13, R65, 0x4, R13 ;  /* 0x00000004410d7824 */ /* 0x000fe200078e020d */
[----:B------:R-:W-:Y:S01]  /*16e90*/  ULDC UR5, c[0x0][0x22c] ;  /* 0x00008b0000057ab9 */ /* 0x000fe20000000800 */
[----:B------:R-:W3:Y:S01]  /*16ea0*/  LDL.LU R152, [R1+0x4bc] ;  /* 0x0004bc0001987983 */ /* 0x000ee20000300800 */
[----:B--2---:R-:W-:Y:S01]  /*16eb0*/  ISETP.LT.AND P1, PT, R15, UR4, !P0 ;  /* 0x000000040f007c0c */ /* 0x004fe2000c721270 */
[----:B------:R-:W-:-:S02]  /*16ec0*/  ULDC UR4, c[0x0][0x22c] ;  /* 0x00008b0000047ab9 */ /* 0x000fc40000000800 */
[----:B----4-:R-:W-:Y:S01]  /*16ed0*/  ISETP.LT.AND P5, PT, R18, UR4, !P0 ;  /* 0x0000000412007c0c */ /* 0x010fe2000c7a1270 */
[----:B------:R0:W-:Y:S04]  /*16ee0*/  @P4 STG.E.U16 desc[UR24][R2.64], R9 ;  /* 0x0000000902004986 */ /* 0x0001e8000c101518 */
[----:B------:R-:W2:Y:S01]  /*16ef0*/  LDL.LU R18, [R1+0x4b8] ;  /* 0x0004b80001127983 */ /* 0x000ea20000300800 */
[----:B------:R-:W-:Y:S01]  /*16f00*/  LEA R8, P4, R13, R66, 0x1 ;  /* 0x000000420d087211 */ /* 0x000fe200078808ff */
[----:B------:R-:W-:Y:S01]  /*16f10*/  IMAD R15, R65, 0x4, R13 ;  /* 0x00000004410f7824 */ /* 0x000fe200078e020d */
[----:B------:R-:W-:Y:S01]  /*16f20*/  ULDC UR4, c[0x0][0x22c] ;  /* 0x00008b0000047ab9 */ /* 0x000fe20000000800 */
[----:B------:R-:W4:Y:S01]  /*16f30*/  LDL.LU R20, [R1+0x4b4] ;  /* 0x0004b40001147983 */ /* 0x000f220000300800 */
[----:B0-----:R-:W-:-:S03]  /*16f40*/  LEA.HI.X.SX32 R9, R13, R0, 0x1, P4 ;  /* 0x000000000d097211 */ /* 0x001fc600020f0eff */
[----:B------:R-:W4:Y:S01]  /*16f50*/  LDL.LU R19, [R1+0x4b0] ;  /* 0x0004b00001137983 */ /* 0x000f220000300800 */
[----:B------:R-:W-:Y:S01]  /*16f60*/  IMAD R13, R65, 0x4, R15 ;  /* 0x00000004410d7824 */ /* 0x000fe200078e020f */
[-C--:B------:R-:W-:Y:S02]  /*16f70*/  LEA R10, P4, R15, R66.reuse, 0x1 ;  /* 0x000000420f0a7211 */ /* 0x080fe400078808ff */
[----:B------:R0:W-:Y:S02]  /*16f80*/  @P3 STG.E.U16 desc[UR24][R8.64], R23 ;  /* 0x0000001708003986 */ /* 0x0001e4000c101518 */
[----:B------:R-:W-:Y:S02]  /*16f90*/  LEA R2, P3, R13, R66, 0x1 ;  /* 0x000000420d027211 */ /* 0x000fe400078608ff */
[-C--:B------:R-:W-:Y:S01]  /*16fa0*/  LEA.HI.X.SX32 R11, R15, R0.reuse, 0x1, P4 ;  /* 0x000000000f0b7211 */ /* 0x080fe200020f0eff */
[----:B------:R-:W4:Y:S01]  /*16fb0*/  LDL.LU R22, [R1+0x4ac] ;  /* 0x0004ac0001167983 */ /* 0x000f220000300800 */
[----:B------:R-:W-:-:S02]  /*16fc0*/  LEA.HI.X.SX32 R3, R13, R0, 0x1, P3 ;  /* 0x000000000d037211 */ /* 0x000fc400018f0eff */
[----:B0-----:R-:W-:Y:S01]  /*16fd0*/  PRMT R9, R23, 0x7632, R9 ;  /* 0x0000763217097816 */ /* 0x001fe20000000009 */
[----:B------:R0:W-:Y:S04]  /*16fe0*/  @P6 STG.E.U16 desc[UR24][R10.64], R63 ;  /* 0x0000003f0a006986 */ /* 0x0001e8000c101518 */
[----:B------:R-:W4:Y:S04]  /*16ff0*/  LDL.LU R21, [R1+0x4a8] ;  /* 0x0004a80001157983 */ /* 0x000f280000300800 */
[----:B------:R1:W-:Y:S01]  /*17000*/  @P2 STG.E.U16 desc[UR24][R2.64], R9 ;  /* 0x0000000902002986 */ /* 0x0003e2000c101518 */
[----:B------:R-:W-:Y:S01]  /*17010*/  IMAD R15, R65, 0x4, R13 ;  /* 0x00000004410f7824 */ /* 0x000fe200078e020d */
[----:B------:R-:W-:Y:S01]  /*17020*/  ISETP.LT.AND P4, PT, R12, UR4, !P0 ;  /* 0x000000040c007c0c */ /* 0x000fe2000c781270 */
[----:B------:R-:W-:-:S03]  /*17030*/  ULDC UR4, c[0x0][0x22c] ;  /* 0x00008b0000047ab9 */ /* 0x000fc60000000800 */
[C---:B------:R-:W-:Y:S02]  /*17040*/  LEA R12, P6, R15.reuse, R66, 0x1 ;  /* 0x000000420f0c7211 */ /* 0x040fe400078c08ff */
[----:B--2---:R-:W-:Y:S02]  /*17050*/  ISETP.LT.AND P2, PT, R18, UR5, !P0 ;  /* 0x0000000512007c0c */ /* 0x004fe4000c741270 */
[----:B------:R-:W2:Y:S01]  /*17060*/  LDL.LU R18, [R1+0x4a4] ;  /* 0x0004a40001127983 */ /* 0x000ea20000300800 */
[----:B------:R-:W-:Y:S01]  /*17070*/  LEA.HI.X.SX32 R13, R15, R0, 0x1, P6 ;  /* 0x000000000f0d7211 */ /* 0x000fe200030f0eff */
[----:B------:R-:W-:Y:S01]  /*17080*/  IMAD R15, R65, 0x4, R15 ;  /* 0x00000004410f7824 */ /* 0x000fe200078e020f */
[----:B---3--:R-:W-:Y:S01]  /*17090*/  ISETP.LT.AND P3, PT, R17, UR4, !P0 ;  /* 0x0000000411007c0c */ /* 0x008fe2000c761270 */
[----:B------:R-:W-:Y:S02]  /*170a0*/  ULDC UR4, c[0x0][0x22c] ;  /* 0x00008b0000047ab9 */ /* 0x000fe40000000800 */
[----:B------:R-:W-:Y:S01]  /*170b0*/  IMAD R17, R65, 0x4, R15 ;  /* 0x0000000441117824 */ /* 0x000fe200078e020f */
[----:B0-----:R-:W-:-:S04]  /*170c0*/  PRMT R11, R63, 0x7632, R11 ;  /* 0x000076323f0b7816 */ /* 0x001fc8000000000b */
[-C--:B------:R-:W-:Y:S01]  /*170d0*/  LEA R10, P6, R17, R66.reuse, 0x1 ;  /* 0x00000042110a7211 */ /* 0x080fe200078c08ff */
[----:B------:R0:W-:Y:S01]  /*170e0*/  @P1 STG.E.U16 desc[UR24][R12.64], R11 ;  /* 0x0000000b0c001986 */ /* 0x0001e2000c101518 */
[----:B------:R-:W-:-:S04]  /*170f0*/  LEA R8, P1, R15, R66, 0x1 ;  /* 0x000000420f087211 */ /* 0x000fc800078208ff */
[-C--:B-1----:R-:W-:Y:S02]  /*17100*/  LEA.HI.X.SX32 R9, R15, R0.reuse, 0x1, P1 ;  /* 0x000000000f097211 */ /* 0x082fe400008f0eff */
[----:B0-----:R-:W-:Y:S01]  /*17110*/  LEA.HI.X.SX32 R11, R17, R0, 0x1, P6 ;  /* 0x00000000110b7211 */ /* 0x001fe200030f0eff */
[C---:B------:R-:W-:Y:S01]  /*17120*/  IMAD R17, R65.reuse, 0x4, R17 ;  /* 0x0000000441117824 */ /* 0x040fe200078e0211 */
[----:B------:R-:W-:Y:S01]  /*17130*/  ISETP.LT.AND P1, PT, R152, UR4, !P0 ;  /* 0x0000000498007c0c */ /* 0x000fe2000c721270 */
[----:B------:R-:W-:Y:S02]  /*17140*/  ULDC UR4, c[0x0][0x22c] ;  /* 0x00008b0000047ab9 */ /* 0x000fe40000000800 */
[----:B------:R-:W-:Y:S01]  /*17150*/  IMAD R13, R65, 0x4, R17 ;  /* 0x00000004410d7824 */ /* 0x000fe200078e0211 */
[C---:B------:R-:W-:Y:S01]  /*17160*/  LEA R2, P6, R17.reuse, R66, 0x1 ;  /* 0x0000004211027211 */ /* 0x040fe200078c08ff */
[----:B------:R0:W-:Y:S01]  /*17170*/  @P5 STG.E.U16 desc[UR24][R8.64], R72 ;  /* 0x0000004808005986 */ /* 0x0001e2000c101518 */
[----:B----4-:R-:W-:Y:S01]  /*17180*/  ISETP.LT.AND P5, PT, R20, UR4, !P0 ;  /* 0x0000000414007c0c */ /* 0x010fe2000c7a1270 */
[----:B------:R-:W-:Y:S01]  /*17190*/  ULDC UR4, c[0x0][0x22c] ;  /* 0x00008b0000047ab9 */ /* 0x000fe20000000800 */
[----:B------:R-:W-:Y:S01]  /*171a0*/  LEA.HI.X.SX32 R3, R17, R0, 0x1, P6 ;  /* 0x0000000011037211 */ /* 0x000fe200030f0eff */
[----:B------:R-:W3:Y:S01]  /*171b0*/  LDL.LU R20, [R1+0x4a0] ;  /* 0x0004a00001147983 */ /* 0x000ee20000300800 */
[----:B------:R-:W-:-:S03]  /*171c0*/  LEA R12, P6, R13, R66, 0x1 ;  /* 0x000000420d0c7211 */ /* 0x000fc600078c08ff */
[----:B------:R1:W-:Y:S01]  /*171d0*/  @P4 STG.E.U16 desc[UR24][R10.64], R4 ;  /* 0x000000040a004986 */ /* 0x0003e2000c101518 */
[----:B------:R-:W-:Y:S01]  /*171e0*/  ISETP.LT.AND P4, PT, R19, UR4, !P0 ;  /* 0x0000000413007c0c */ /* 0x000fe2000c781270 */
[----:B------:R-:W-:Y:S01]  /*171f0*/  ULDC UR4, c[0x0][0x22c] ;  /* 0x00008b0000047ab9 */ /* 0x000fe20000000800 */
[----:B0-----:R-:W-:Y:S01]  /*17200*/  IMAD R9, R65, 0x4, R13 ;  /* 0x0000000441097824 */ /* 0x001fe200078e020d */
[----:B------:R-:W4:Y:S01]  /*17210*/  LDL.LU R19, [R1+0x49c] ;  /* 0x00049c0001137983 */ /* 0x000f220000300800 */
[----:B------:R-:W-:Y:S02]  /*17220*/  LEA.HI.X.SX32 R13, R13, R0, 0x1, P6 ;  /* 0x000000000d0d7211 */ /* 0x000fe400030f0eff */
[----:B------:R-:W-:Y:S01]  /*17230*/  PRMT R14, R72, 0x7632, R14 ;  /* 0x00007632480e7816 */ /* 0x000fe2000000000e */
[----:B------:R-:W4:Y:S01]  /*17240*/  LDL.LU R17, [R1+0x498] ;  /* 0x0004980001117983 */ /* 0x000f220000300800 */
[----:B------:R-:W-:Y:S01]  /*17250*/  LEA R8, P6, R9, R66, 0x1 ;  /* 0x0000004209087211 */ /* 0x000fe200078c08ff */
[----:B-1----:R-:W-:Y:S01]  /*17260*/  IMAD R11, R65, 0x4, R9 ;  /* 0x00000004410b7824 */ /* 0x002fe200078e0209 */
[----:B------:R-:W-:-:S02]  /*17270*/  PRMT R16, R4, 0x7632, R16 ;  /* 0x0000763204107816 */ /* 0x000fc40000000010 */
[----:B------:R-:W-:Y:S01]  /*17280*/  LEA.HI.X.SX32 R9, R9, R0, 0x1, P6 ;  /* 0x0000000009097211 */ /* 0x000fe200030f0eff */
[----:B------:R-:W-:Y:S01]  /*17290*/  IMAD R15, R65, 0x4, R11 ;  /* 0x00000004410f7824 */ /* 0x000fe200078e020b */
[C---:B------:R-:W-:Y:S01]  /*172a0*/  LEA R10, P6, R11.reuse, R66, 0x1 ;  /* 0x000000420b0a7211 */ /* 0x040fe200078c08ff */
[----:B------:R0:W-:Y:S01]  /*172b0*/  @P3 STG.E.U16 desc[UR24][R2.64], R14 ;  /* 0x0000000e02003986 */ /* 0x0001e2000c101518 */
[----:B------:R-:W-:Y:S01]  /*172c0*/  ISETP.LT.AND P3, PT, R22, UR4, !P0 ;  /* 0x0000000416007c0c */ /* 0x000fe2000c761270 */
[----:B------:R-:W-:Y:S01]  /*172d0*/  ULDC UR4, c[0x0][0x22c] ;  /* 0x00008b0000047ab9 */ /* 0x000fe20000000800 */
[----:B------:R-:W-:Y:S01]  /*172e0*/  LEA.HI.X.SX32 R11, R11, R0, 0x1, P6 ;  /* 0x000000000b0b7211 */ /* 0x000fe200030f0eff */
[----:B------:R1:W-:Y:S01]  /*172f0*/  @P1 STG.E.U16 desc[UR24][R12.64], R16 ;  /* 0x000000100c001986 */ /* 0x0003e2000c101518 */
[----:B------:R-:W-:Y:S01]  /*17300*/  ISETP.LT.AND P1, PT, R21, UR4, !P0 ;  /* 0x0000000415007c0c */ /* 0x000fe2000c721270 */
[----:B------:R-:W-:Y:S02]  /*17310*/  ULDC UR4, c[0x0][0x22c] ;  /* 0x00008b0000047ab9 */ /* 0x000fe40000000800 */
[----:B------:R-:W-:Y:S01]  /*17320*/  @P2 STG.E.U16 desc[UR24][R8.64], R73 ;  /* 0x0000004908002986 */ /* 0x000fe2000c101518 */
[----:B0-----:R-:W-:-:S02]  /*17330*/  LEA R2, P6, R15, R66, 0x1 ;  /* 0x000000420f027211 */ /* 0x001fc400078c08ff */
[----:B------:R-:W-:Y:S02]  /*17340*/  PRMT R14, R73, 0x7632, R14 ;  /* 0x00007632490e7816 */ /* 0x000fe4000000000e */
[----:B------:R-:W-:Y:S01]  /*17350*/  LEA.HI.X.SX32 R3, R15, R0, 0x1, P6 ;  /* 0x000000000f037211 */ /* 0x000fe200030f0eff */
[----:B------:R-:W-:Y:S04]  /*17360*/  @P5 STG.E.U16 desc[UR24][R10.64], R5 ;  /* 0x000000050a005986 */ /* 0x000fe8000c101518 */
[----:B------:R0:W-:Y:S01]  /*17370*/  @P4 STG.E.U16 desc[UR24][R2.64], R14 ;  /* 0x0000000e02004986 */ /* 0x0001e2000c101518 */
[----:B--2---:R-:W-:Y:S01]  /*17380*/  ISETP.LT.AND P2, PT, R18, UR4, !P0 ;  /* 0x0000000412007c0c */ /* 0x004fe2000c741270 */
[----:B-1----:R-:W-:Y:S02]  /*17390*/  IMAD R13, R65, 0x4, R15 ;  /* 0x00000004410d7824 */ /* 0x002fe400078e020f */
[----:B------:R-:W2:Y:S01]  /*173a0*/  LDL.LU R18, [R1+0x494] ;  /* 0x0004940001127983 */ /* 0x000ea20000300800 */
[----:B0-----:R-:W-:Y:S01]  /*173b0*/  PRMT R3, R5, 0x7632, R3 ;  /* 0x0000763205037816 */ /* 0x001fe20000000003 */
[----:B------:R-:W-:-:S02]  /*173c0*/  ULDC UR4, c[0x0][0x22c] ;  /* 0x00008b0000047ab9 */ /* 0x000fc40000000800 */
[----:B------:R-:W2:Y:S04]  /*173d0*/  LDL.LU R16, [R1+0x490] ;  /* 0x0004900001107983 */ /* 0x000ea80000300800 */
[----:B------:R-:W2:Y:S01]  /*173e0*/  LDL.LU R14, [R1+0x48c] ;  /* 0x00048c00010e7983 */ /* 0x000ea20000300800 */
[----:B------:R-:W-:Y:S01]  /*173f0*/  LEA R12, P6, R13, R66, 0x1 ;  /* 0x000000420d0c7211 */ /* 0x000fe200078c08ff */
[----:B------:R-:W-:-:S03]  /*17400*/  IMAD R9, R65, 0x4, R13 ;  /* 0x0000000441097824 */ /* 0x000fc600078e020d */
[----:B------:R-:W-:Y:S01]  /*17410*/  LEA.HI.X.SX32 R13, R13, R0, 0x1, P6 ;  /* 0x000000000d0d7211 */ /* 0x000fe200030f0eff */
[----:B------:R-:W-:-:S04]  /*17420*/  IMAD R15, R65, 0x4, R9 ;  /* 0x00000004410f7824 */ /* 0x000fc800078e0209 */
[----:B------:R0:W-:Y:S01]  /*17430*/  @P3 STG.E.U16 desc[UR24][R12.64], R3 ;  /* 0x000000030c003986 */ /* 0x0001e2000c101518 */
[-C--:B------:R-:W-:Y:S01]  /*17440*/  LEA R4, P3, R15, R66.reuse, 0x1 ;  /* 0x000000420f047211 */ /* 0x080fe200078608ff */
[----:B------:R-:W-:Y:S01]  /*17450*/  IMAD R11, R65, 0x4, R15 ;  /* 0x00000004410b7824 */ /* 0x000fe200078e020f */
[----:B------:R-:W-:Y:S02]  /*17460*/  LEA R8, P6, R9, R66, 0x1 ;  /* 0x0000004209087211 */ /* 0x000fe400078c08ff */
[-C--:B------:R-:W-:Y:S01]  /*17470*/  LEA.HI.X.SX32 R5, R15, R0.reuse, 0x1, P3 ;  /* 0x000000000f057211 */ /* 0x080fe200018f0eff */
[----:B------:R-:W-:Y:S01]  /*17480*/  IMAD R15, R65, 0x4, R11 ;  /* 0x00000004410f7824 */ /* 0x000fe200078e020b */
[----:B------:R-:W-:Y:S02]  /*17490*/  LEA.HI.X.SX32 R9, R9, R0, 0x1, P6 ;  /* 0x0000000009097211 */ /* 0x000fe400030f0eff */
[----:B---3--:R-:W-:Y:S01]  /*174a0*/  ISETP.LT.AND P5, PT, R20, UR4, !P0 ;  /* 0x0000000414007c0c */ /* 0x008fe2000c7a1270 */
[----:B------:R-:W-:-:S02]  /*174b0*/  ULDC UR4, c[0x0][0x22c] ;  /* 0x00008b0000047ab9 */ /* 0x000fc40000000800 */
[----:B----4-:R-:W-:Y:S01]  /*174c0*/  ISETP.LT.AND P4, PT, R19, UR4, !P0 ;  /* 0x0000000413007c0c */ /* 0x010fe2000c781270 */
[----:B------:R-:W-:Y:S02]  /*174d0*/  ULDC UR4, c[0x0][0x22c] ;  /* 0x00008b0000047ab9 */ /* 0x000fe40000000800 */
[----:B------:R-:W-:Y:S01]  /*174e0*/  ISETP.LT.AND P3, PT, R17, UR4, !P0 ;  /* 0x0000000411007c0c */ /* 0x000fe2000c761270 */
[----:B------:R-:W-:Y:S01]  /*174f0*/  IMAD R17, R65, 0x4, R15 ;  /* 0x0000000441117824 */ /* 0x000fe200078e020f */
[----:B------:R1:W-:Y:S01]  /*17500*/  @P1 STG.E.U16 desc[UR24][R8.64], R74 ;  /* 0x0000004a08001986 */ /* 0x0003e2000c101518 */
[-C--:B------:R-:W-:Y:S01]  /*17510*/  LEA R2, P1, R11, R66.reuse, 0x1 ;  /* 0x000000420b027211 */ /* 0x080fe200078208ff */
[----:B------:R-:W-:Y:S01]  /*17520*/  ULDC UR4, c[0x0][0x22c] ;  /* 0x00008b0000047ab9 */ /* 0x000fe20000000800 */
[----:B0-----:R-:W-:Y:S01]  /*17530*/  IMAD R13, R65, 0x4, R17 ;  /* 0x00000004410d7824 */ /* 0x001fe200078e0211 */
[----:B------:R-:W-:Y:S01]  /*17540*/  LEA R10, P6, R15, R66, 0x1 ;  /* 0x000000420f0a7211 */ /* 0x000fe200078c08ff */
[----:B------:R0:W-:Y:S02]  /*17550*/  @P2 STG.E.U16 desc[UR24][R4.64], R6 ;  /* 0x0000000604002986 */ /* 0x0001e4000c101518 */
[----:B------:R-:W-:Y:S01]  /*17560*/  IMAD R19, R65, 0x4, R13 ;  /* 0x0000000441137824 */ /* 0x000fe200078e020d */
[----:B------:R-:W-:-:S02]  /*17570*/  LEA.HI.X.SX32 R3, R11, R0, 0x1, P1 ;  /* 0x000000000b037211 */ /* 0x000fc400008f0eff */
[----:B------:R-:W-:Y:S01]  /*17580*/  LEA.HI.X.SX32 R11, R15, R0, 0x1, P6 ;  /* 0x000000000f0b7211 */ /* 0x000fe200030f0eff */
[----:B------:R-:W-:Y:S01]  /*17590*/  IMAD R65, R65, 0x4, R19 ;  /* 0x0000000441417824 */ /* 0x000fe200078e0213 */
[-C--:B-1----:R-:W-:Y:S02]  /*175a0*/  LEA R8, P6, R17, R66.reuse, 0x1 ;  /* 0x0000004211087211 */ /* 0x082fe400078c08ff */
[----:B0-----:R-:W-:Y:S02]  /*175b0*/  LEA R4, P1, R13, R66, 0x1 ;  /* 0x000000420d047211 */ /* 0x001fe400078208ff */
[-C--:B------:R-:W-:Y:S02]  /*175c0*/  LEA.HI.X.SX32 R9, R17, R0.reuse, 0x1, P6 ;  /* 0x0000000011097211 */ /* 0x080fe400030f0eff */
[----:B------:R-:W-:Y:S02]  /*175d0*/  LEA.HI.X.SX32 R5, R13, R0, 0x1, P1 ;  /* 0x000000000d057211 */ /* 0x000fe400008f0eff */
[----:B------:R-:W-:-:S02]  /*175e0*/  LEA R12, P6, R65, R66, 0x1 ;  /* 0x00000042410c7211 */ /* 0x000fc400078c08ff */
[----:B------:R-:W-:Y:S02]  /*175f0*/  PRMT R74, R74, 0x7632, R74 ;  /* 0x000076324a4a7816 */ /* 0x000fe4000000004a */
[----:B------:R-:W-:Y:S02]  /*17600*/  LEA.HI.X.SX32 R13, R65, R0, 0x1, P6 ;  /* 0x00000000410d7211 */ /* 0x000fe400030f0eff */
[C---:B------:R-:W-:Y:S02]  /*17610*/  LEA R66, P6, R19.reuse, R66, 0x1 ;  /* 0x0000004213427211 */ /* 0x040fe400078c08ff */
[----:B------:R-:W-:Y:S01]  /*17620*/  PRMT R6, R6, 0x7632, R6 ;  /* 0x0000763206067816 */ /* 0x000fe20000000006 */
[----:B------:R0:W-:Y:S01]  /*17630*/  @P5 STG.E.U16 desc[UR24][R2.64], R74 ;  /* 0x0000004a02005986 */ /* 0x0001e2000c101518 */
[----:B------:R-:W-:Y:S02]  /*17640*/  LEA.HI.X.SX32 R67, R19, R0, 0x1, P6 ;  /* 0x0000000013437211 */ /* 0x000fe400030f0eff */
[----:B------:R-:W-:Y:S01]  /*17650*/  PRMT R33, R75, 0x7632, R33 ;  /* 0x000076324b217816 */ /* 0x000fe20000000021 */
[----:B------:R0:W-:Y:S04]  /*17660*/  @P4 STG.E.U16 desc[UR24][R10.64], R6 ;  /* 0x000000060a004986 */ /* 0x0001e8000c101518 */
[----:B------:R0:W-:Y:S01]  /*17670*/  @P3 STG.E.U16 desc[UR24][R8.64], R75 ;  /* 0x0000004b08003986 */ /* 0x0001e2000c101518 */
[----:B--2---:R-:W-:Y:S01]  /*17680*/  ISETP.LT.AND P2, PT, R18, UR4, !P0 ;  /* 0x0000000412007c0c */ /* 0x004fe2000c741270 */
[----:B------:R-:W-:-:S02]  /*17690*/  ULDC UR4, c[0x0][0x22c] ;  /* 0x00008b0000047ab9 */ /* 0x000fc40000000800 */
[----:B------:R-:W-:Y:S01]  /*176a0*/  ISETP.LT.AND P1, PT, R16, UR4, !P0 ;  /* 0x0000000410007c0c */ /* 0x000fe2000c721270 */
[----:B------:R-:W-:Y:S02]  /*176b0*/  ULDC UR4, c[0x0][0x22c] ;  /* 0x00008b0000047ab9 */ /* 0x000fe40000000800 */
[----:B------:R-:W-:-:S07]  /*176c0*/  ISETP.LT.AND P0, PT, R14, UR4, !P0 ;  /* 0x000000040e007c0c */ /* 0x000fce000c701270 */
[----:B------:R0:W-:Y:S04]  /*176d0*/  @P2 STG.E.U16 desc[UR24][R4.64], R7 ;  /* 0x0000000704002986 */ /* 0x0001e8000c101518 */
[----:B------:R0:W-:Y:S02]  /*176e0*/  @P1 STG.E.U16 desc[UR24][R66.64], R33 ;  /* 0x0000002142001986 */ /* 0x0001e4000c101518 */
[----:B------:R-:W-:Y:S05]  /*176f0*/  @!P0 EXIT ;  /* 0x000000000000894d */ /* 0x000fea0003800000 */
[----:B0-----:R-:W-:-:S05]  /*17700*/  PRMT R6, R7, 0x7632, R6 ;  /* 0x0000763207067816 */ /* 0x001fca0000000006 */
[----:B------:R-:W-:Y:S01]  /*17710*/  STG.E.U16 desc[UR24][R12.64], R6 ;  /* 0x000000060c007986 */ /* 0x000fe2000c101518 */
[----:B------:R-:W-:Y:S05]  /*17720*/  EXIT ;  /* 0x000000000000794d */ /* 0x000fea0003800000 */
.L_x_2:
[----:B------:R-:W-:-:S00]  /*17730*/  BRA `(.L_x_2) ;  /* 0xfffffffc00fc7947 */ /* 0x000fc0000383ffff */
[----:B------:R-:W-:-:S00]  /*17740*/  NOP ;  /* 0x0000000000007918 */ /* 0x000fc00000000000 */
        /* <DEDUP_REMOVED lines=11> */
.L_x_3:


//--------------------- .nv.shared.matmul_kernel  --------------------------
	.section	.nv.shared.matmul_kernel,"aw",@nobits
	.sectionflags	@""
	.align	16
	.zero		1024


//--------------------- .nv.shared.reserved.0     --------------------------
	.section	.nv.shared.reserved.0,"aw",@nobits
	.weak		__nv_reservedSMEM_offset_0_alias
	.size		__nv_reservedSMEM_offset_0_alias, 0, 0
	.other		__nv_reservedSMEM_offset_0_alias,@"STO_CUDA_RESERVED_SHARED STV_DEFAULT"
__nv_reservedSMEM_offset_0_alias:
	.zero		0


//--------------------- .nv.constant0.matmul_kernel --------------------------
	.section	.nv.constant0.matmul_kernel,"a",@progbits
	.sectionflags	@""
	.align	4
.nv.constant0.matmul_kernel:
	.zero		608


//--------------------- SYMBOLS --------------------------

	.type		.nv.reservedSmem.offset0,@object
	.size		.nv.reservedSmem.offset0,0x4
